def matmul_kernel(
    a_ptr,
    b_ptr,
    c_ptr,
    M,
    N,
    K,
    stride_am,
    stride_ak,
    stride_bk,
    stride_bn,
    stride_cm,
    stride_cn,
    BLOCK_M: tl.constexpr,
    BLOCK_N: tl.constexpr,
    BLOCK_K: tl.constexpr,
    GROUP_M: tl.constexpr,
):
    pid = tl.program_id(axis=0)
    num_pid_m = tl.cdiv(M, BLOCK_M)
    num_pid_n = tl.cdiv(N, BLOCK_N)
    num_pid_in_group = GROUP_M * num_pid_n
    group_id = pid // num_pid_in_group
    first_pid_m = group_id * GROUP_M
    group_size_m = min(num_pid_m - first_pid_m, GROUP_M)
    pid_m = first_pid_m + ((pid % num_pid_in_group) % group_size_m)
    pid_n = (pid % num_pid_in_group) // group_size_m

    offs_am = (pid_m * BLOCK_M + tl.arange(0, BLOCK_M)) % M
    offs_bn = (pid_n * BLOCK_N + tl.arange(0, BLOCK_N)) % N
    offs_k = tl.arange(0, BLOCK_K)
    a_ptrs = a_ptr + offs_am[:, None] * stride_am + offs_k[None, :] * stride_ak
    b_ptrs = b_ptr + offs_k[:, None] * stride_bk + offs_bn[None, :] * stride_bn

    acc = tl.zeros((BLOCK_M, BLOCK_N), dtype=tl.float32)
    for kk in range(0, tl.cdiv(K, BLOCK_K)):
        a = tl.load(a_ptrs, mask=offs_k[None, :] < K - kk * BLOCK_K, other=0.0)
        b = tl.load(b_ptrs, mask=offs_k[:, None] < K - kk * BLOCK_K, other=0.0)
        acc = tl.dot(a, b, acc)
        a_ptrs += BLOCK_K * stride_ak
        b_ptrs += BLOCK_K * stride_bk

    c = acc.to(c_ptr.dtype.element_ty)
    offs_cm = pid_m * BLOCK_M + tl.arange(0, BLOCK_M)
    offs_cn = pid_n * BLOCK_N + tl.arange(0, BLOCK_N)
    c_ptrs = c_ptr + offs_cm[:, None] * stride_cm + offs_cn[None, :] * stride_cn
    mask = (offs_cm[:, None] < M) & (offs_cn[None, :] < N)
    tl.store(c_ptrs, c, mask=mask)

# config = {"BLOCK_K": 64, "BLOCK_M": 512, "BLOCK_N": 128, "GROUP_M": 8, "arch": "sm_90", "dtype": "fp8e4m3", "num_ctas": 1, "num_stages": 3, "num_warps": 2}
# arch = sm_90


// ===== COMPILED SASS (sm_90a) =====

	.target	sm_90a

	.elftype	@"ET_EXEC"


//--------------------- .note.nv.tkinfo           --------------------------
	.section	.note.nv.tkinfo,"",@"SHT_NOTE"
	.sectionflags	@"SHF_NOTE_NV_TKINFO"
	.tkinfo
        /*0018*/ 	.word	0x00000002
        /*0030*/ 	.string	""
        /*0030*/ 	.string	"ptxas"
        /*0030*/ 	.string	"Cuda compilation tools, release 13.0, V13.0.88"
        /*0030*/ 	.string	"Build cuda_13.0.r13.0/compiler.36424714_0"
        /*0030*/ 	.string	"-v  -suppress-debug-info  -lineinfo  -arch sm_90a "



//--------------------- .note.nv.cuinfo           --------------------------
	.section	.note.nv.cuinfo,"",@"SHT_NOTE"
	.sectionflags	@"SHF_NOTE_NV_CUINFO"
        /*0018*/ 	.short	0x0002
        /*001a*/ 	.short	0x005a
        /*001c*/ 	.short	0x0082
	.zero		2


//--------------------- .nv.info                  --------------------------
	.section	.nv.info,"",@"SHT_CUDA_INFO"
	.align	4


	//----- nvinfo : EIATTR_REGCOUNT
	.align		4
        /*0000*/ 	.byte	0x04, 0x2f
        /*0002*/ 	.short	(.L_1 - .L_0)
	.align		4
.L_0:
        /*0004*/ 	.word	index@(matmul_kernel)
        /*0008*/ 	.word	0x00000020


	//----- nvinfo : EIATTR_FRAME_SIZE
	.align		4
.L_1:
        /*000c*/ 	.byte	0x04, 0x11
        /*000e*/ 	.short	(.L_3 - .L_2)
	.align		4
.L_2:
        /*0010*/ 	.word	index@(matmul_kernel)
        /*0014*/ 	.word	0x00006968


	//----- nvinfo : EIATTR_MIN_STACK_SIZE
	.align		4
.L_3:
        /*0018*/ 	.byte	0x04, 0x12
        /*001a*/ 	.short	(.L_5 - .L_4)
	.align		4
.L_4:
        /*001c*/ 	.word	index@(matmul_kernel)
        /*0020*/ 	.word	0x00006968
.L_5:


//--------------------- .nv.compat                --------------------------
	.section	.nv.compat,"",@"SHT_CUDA_COMPAT_INFO"
	.align	4
        /*0000*/ 	.byte	0x02, 0x09, 0x01, 0x00, 0x02, 0x02, 0x02, 0x00, 0x02, 0x05, 0x05, 0x00, 0x03, 0x07, 0x01, 0x01
        /*0010*/ 	.byte	0x02, 0x03, 0x00, 0x00, 0x02, 0x06, 0x01, 0x00, 0x04, 0x0b, 0x08, 0x00, 0x00, 0x00, 0x00, 0x00
        /*0020*/ 	.byte	0x00, 0x00, 0x00, 0x00


//--------------------- .nv.info.matmul_kernel    --------------------------
	.section	.nv.info.matmul_kernel,"",@"SHT_CUDA_INFO"
	.sectionflags	@""
	.align	4


	//----- nvinfo : EIATTR_CUDA_API_VERSION
	.align		4
        /*0000*/ 	.byte	0x04, 0x37
        /*0002*/ 	.short	(.L_7 - .L_6)
.L_6:
        /*0004*/ 	.word	0x00000082


	//----- nvinfo : EIATTR_KPARAM_INFO
	.align		4
.L_7:
        /*0008*/ 	.byte	0x04, 0x17
        /*000a*/ 	.short	(.L_9 - .L_8)
.L_8:
        /*000c*/ 	.word	0x00000000
        /*0010*/ 	.short	0x000d
        /*0012*/ 	.short	0x0048
        /*0014*/ 	.byte	0x00, 0xf4, 0x21, 0x00


	//----- nvinfo : EIATTR_KPARAM_INFO
	.align		4
.L_9:
        /*0018*/ 	.byte	0x04, 0x17
        /*001a*/ 	.short	(.L_11 - .L_10)
.L_10:
        /*001c*/ 	.word	0x00000000
        /*0020*/ 	.short	0x000c
        /*0022*/ 	.short	0x0040
        /*0024*/ 	.byte	0x00, 0xf4, 0x21, 0x00


	//----- nvinfo : EIATTR_KPARAM_INFO
	.align		4
.L_11:
        /*0028*/ 	.byte	0x04, 0x17
        /*002a*/ 	.short	(.L_13 - .L_12)
.L_12:
        /*002c*/ 	.word	0x00000000
        /*0030*/ 	.short	0x000b
        /*0032*/ 	.short	0x0038
        /*0034*/ 	.byte	0x00, 0xf0, 0x11, 0x00


	//----- nvinfo : EIATTR_KPARAM_INFO
	.align		4
.L_13:
        /*0038*/ 	.byte	0x04, 0x17
        /*003a*/ 	.short	(.L_15 - .L_14)
.L_14:
        /*003c*/ 	.word	0x00000000
        /*0040*/ 	.short	0x000a
        /*0042*/ 	.short	0x0034
        /*0044*/ 	.byte	0x00, 0xf0, 0x11, 0x00


	//----- nvinfo : EIATTR_KPARAM_INFO
	.align		4
.L_15:
        /*0048*/ 	.byte	0x04, 0x17
        /*004a*/ 	.short	(.L_17 - .L_16)
.L_16:
        /*004c*/ 	.word	0x00000000
        /*0050*/ 	.short	0x0009
        /*0052*/ 	.short	0x0030
        /*0054*/ 	.byte	0x00, 0xf0, 0x11, 0x00


	//----- nvinfo : EIATTR_KPARAM_INFO
	.align		4
.L_17:
        /*0058*/ 	.byte	0x04, 0x17
        /*005a*/ 	.short	(.L_19 - .L_18)
.L_18:
        /*005c*/ 	.word	0x00000000
        /*0060*/ 	.short	0x0008
        /*0062*/ 	.short	0x002c
        /*0064*/ 	.byte	0x00, 0xf0, 0x11, 0x00


	//----- nvinfo : EIATTR_KPARAM_INFO
	.align		4
.L_19:
        /*0068*/ 	.byte	0x04, 0x17
        /*006a*/ 	.short	(.L_21 - .L_20)
.L_20:
        /*006c*/ 	.word	0x00000000
        /*0070*/ 	.short	0x0007
        /*0072*/ 	.short	0x0028
        /*0074*/ 	.byte	0x00, 0xf0, 0x11, 0x00


	//----- nvinfo : EIATTR_KPARAM_INFO
	.align		4
.L_21:
        /*0078*/ 	.byte	0x04, 0x17
        /*007a*/ 	.short	(.L_23 - .L_22)
.L_22:
        /*007c*/ 	.word	0x00000000
        /*0080*/ 	.short	0x0006
        /*0082*/ 	.short	0x0024
        /*0084*/ 	.byte	0x00, 0xf0, 0x11, 0x00


	//----- nvinfo : EIATTR_KPARAM_INFO
	.align		4
.L_23:
        /*0088*/ 	.byte	0x04, 0x17
        /*008a*/ 	.short	(.L_25 - .L_24)
.L_24:
        /*008c*/ 	.word	0x00000000
        /*0090*/ 	.short	0x0005
        /*0092*/ 	.short	0x0020
        /*0094*/ 	.byte	0x00, 0xf0, 0x11, 0x00


	//----- nvinfo : EIATTR_KPARAM_INFO
	.align		4
.L_25:
        /*0098*/ 	.byte	0x04, 0x17
        /*009a*/ 	.short	(.L_27 - .L_26)
.L_26:
        /*009c*/ 	.word	0x00000000
        /*00a0*/ 	.short	0x0004
        /*00a2*/ 	.short	0x001c
        /*00a4*/ 	.byte	0x00, 0xf0, 0x11, 0x00


	//----- nvinfo : EIATTR_KPARAM_INFO
	.align		4
.L_27:
        /*00a8*/ 	.byte	0x04, 0x17
        /*00aa*/ 	.short	(.L_29 - .L_28)
.L_28:
        /*00ac*/ 	.word	0x00000000
        /*00b0*/ 	.short	0x0003
        /*00b2*/ 	.short	0x0018
        /*00b4*/ 	.byte	0x00, 0xf0, 0x11, 0x00


	//----- nvinfo : EIATTR_KPARAM_INFO
	.align		4
.L_29:
        /*00b8*/ 	.byte	0x04, 0x17
        /*00ba*/ 	.short	(.L_31 - .L_30)
.L_30:
        /*00bc*/ 	.word	0x00000000
        /*00c0*/ 	.short	0x0002
        /*00c2*/ 	.short	0x0010
        /*00c4*/ 	.byte	0x00, 0xf4, 0x21, 0x00


	//----- nvinfo : EIATTR_KPARAM_INFO
	.align		4
.L_31:
        /*00c8*/ 	.byte	0x04, 0x17
        /*00ca*/ 	.short	(.L_33 - .L_32)
.L_32:
        /*00cc*/ 	.word	0x00000000
        /*00d0*/ 	.short	0x0001
        /*00d2*/ 	.short	0x0008
        /*00d4*/ 	.byte	0x00, 0xf4, 0x21, 0x00


	//----- nvinfo : EIATTR_KPARAM_INFO
	.align		4
.L_33:
        /*00d8*/ 	.byte	0x04, 0x17
        /*00da*/ 	.short	(.L_35 - .L_34)
.L_34:
        /*00dc*/ 	.word	0x00000000
        /*00e0*/ 	.short	0x0000
        /*00e2*/ 	.short	0x0000
        /*00e4*/ 	.byte	0x00, 0xf4, 0x21, 0x00


	//----- nvinfo : EIATTR_SPARSE_MMA_MASK
	.align		4
.L_35:
        /*00e8*/ 	.byte	0x03, 0x50
        /*00ea*/ 	.short	0x0000


	//----- nvinfo : EIATTR_MAXREG_COUNT
	.align		4
        /*00ec*/ 	.byte	0x03, 0x1b
        /*00ee*/ 	.short	0x00ff


	//----- nvinfo : EIATTR_NUM_BARRIERS
	.align		4
        /*00f0*/ 	.byte	0x02, 0x4c
        /*00f2*/ 	.byte	0x01
	.zero		1


	//----- nvinfo : EIATTR_ANNOTATIONS
	.align		4
        /*00f4*/ 	.byte	0x04, 0x55
        /*00f6*/ 	.short	(.L_37 - .L_36)


	//   ....[0]....
.L_36:
        /*00f8*/ 	.word	0x00000001
        /*00fc*/ 	.byte	0x10, 0x05, 0x00, 0x00, 0x01, 0x00, 0x00, 0x00, 0x60, 0x05, 0x00, 0x00, 0x01, 0x00, 0x00, 0x00
        /* <DEDUP_REMOVED lines=2814> */
        /*b0ec*/ 	.byte	0xf0, 0x67, 0x02, 0x00, 0x01, 0x00, 0x00, 0x00, 0x00, 0x68, 0x02, 0x00


	//----- nvinfo : EIATTR_MERCURY_ISA_VERSION
	.align		4
.L_37:
        /*b0f8*/ 	.byte	0x03, 0x5f
        /*b0fa*/ 	.short	0x0101


	//----- nvinfo : EIATTR_EXIT_INSTR_OFFSETS
	.align		4
        /*b0fc*/ 	.byte	0x04, 0x1c
        /*b0fe*/ 	.short	(.L_39 - .L_38)


	//   ....[0]....
.L_38:
        /*b100*/ 	.word	0x000d4110


	//   ....[1]....
        /*b104*/ 	.word	0x000d4140


	//----- nvinfo : EIATTR_REQNTID
	.align		4
.L_39:
        /*b108*/ 	.byte	0x04, 0x10
        /*b10a*/ 	.short	(.L_41 - .L_40)
.L_40:
        /*b10c*/ 	.word	0x00000040
        /*b110*/ 	.word	0x00000001
        /*b114*/ 	.word	0x00000001


	//----- nvinfo : EIATTR_CBANK_PARAM_SIZE
	.align		4
.L_41:
        /*b118*/ 	.byte	0x03, 0x19
        /*b11a*/ 	.short	0x0050


	//----- nvinfo : EIATTR_PARAM_CBANK
	.align		4
        /*b11c*/ 	.byte	0x04, 0x0a
        /*b11e*/ 	.short	(.L_43 - .L_42)
	.align		4
.L_42:
        /*b120*/ 	.word	index@(.nv.constant0.matmul_kernel)
        /*b124*/ 	.short	0x0210
        /*b126*/ 	.short	0x0050


	//----- nvinfo : EIATTR_SW_WAR
	.align		4
.L_43:
        /*b128*/ 	.byte	0x04, 0x36
        /*b12a*/ 	.short	(.L_45 - .L_44)
.L_44:
        /*b12c*/ 	.word	0x00000008
.L_45:


//--------------------- .nv.callgraph             --------------------------
	.section	.nv.callgraph,"",@"SHT_CUDA_CALLGRAPH"
	.align	4
	.sectionentsize	8
	.align		4
        /*0000*/ 	.word	0x00000000
	.align		4
        /*0004*/ 	.word	0xffffffff
	.align		4
        /*0008*/ 	.word	0x00000000
	.align		4
        /*000c*/ 	.word	0xfffffffe
	.align		4
        /*0010*/ 	.word	0x00000000
	.align		4
        /*0014*/ 	.word	0xfffffffd
	.align		4
        /*0018*/ 	.word	0x00000000
	.align		4
        /*001c*/ 	.word	0xfffffffc


//--------------------- .text.matmul_kernel       --------------------------
	.section	.text.matmul_kernel,"ax",@progbits
	.align	128
        .global         matmul_kernel
        .type           matmul_kernel,@function
        .size           matmul_kernel,(.L_x_4 - matmul_kernel)
        .other          matmul_kernel,@"STO_CUDA_ENTRY STV_DEFAULT"
matmul_kernel:
.text.matmul_kernel:
[----:B------:R-:W0:Y:S08]  /*0000*/  LDC R1, c[0x0][0x28] ;  /* 0x00000a00ff017b82 */ /* 0x000e300000000800 */
[----:B------:R-:W1:Y:S01]  /*0010*/  LDC.64 R4, c[0x0][0x228] ;  /* 0x00008a00ff047b82 */ /* 0x000e620000000a00 */
[----:B0-----:R-:W-:Y:S01]  /*0020*/  VIADD R1, R1, 0xffff9698 ;  /* 0xffff969801017836 */ /* 0x001fe20000000000 */
[----:B------:R-:W0:Y:S01]  /*0030*/  S2R R14, SR_TID.X ;  /* 0x00000000000e7919 */ /* 0x000e220000002100 */
[----:B------:R-:W-:Y:S01]  /*0040*/  UMOV UR4, 0x400 ;  /* 0x0000040000047882 */ /* 0x000fe20000000000 */
[----:B------:R-:W-:-:S04]  /*0050*/  ULDC.64 UR24, c[0x0][0x208] ;  /* 0x0000820000187ab9 */ /* 0x000fc80000000a00 */
[----:B------:R-:W2:Y:S01]  /*0060*/  S2UR UR5, SR_CgaCtaId ;  /* 0x00000000000579c3 */ /* 0x000ea20000008800 */
[----:B-1----:R-:W-:-:S05]  /*0070*/  VIADD R0, R5, 0x7f ;  /* 0x0000007f05007836 */ /* 0x002fca0000000000 */
[----:B------:R-:W-:Y:S01]  /*0080*/  SHF.R.S32.HI R3, RZ, 0x1f, R0 ;  /* 0x0000001fff037819 */ /* 0x000fe20000011400 */
[----:B--2---:R-:W-:-:S03]  /*0090*/  ULEA UR4, UR5, UR4, 0x18 ;  /* 0x0000000405047291 */ /* 0x004fc6000f8ec03f */
[----:B------:R-:W-:Y:S02]  /*00a0*/  LEA.HI R3, R3, R0, RZ, 0x7 ;  /* 0x0000000003037211 */ /* 0x000fe400078f38ff */
[----:B0-----:R-:W-:Y:S02]  /*00b0*/  LOP3.LUT R17, R14, 0x3f, RZ, 0xc0, !PT ;  /* 0x0000003f0e117812 */ /* 0x001fe400078ec0ff */
[----:B------:R-:W-:Y:S02]  /*00c0*/  SHF.R.S32.HI R0, RZ, 0x7, R3 ;  /* 0x00000007ff007819 */ /* 0x000fe40000011403 */
[----:B------:R-:W0:Y:S03]  /*00d0*/  S2R R3, SR_CTAID.X ;  /* 0x0000000000037919 */ /* 0x000e260000002500 */
[----:B------:R-:W-:-:S05]  /*00e0*/  IMAD.SHL.U32 R0, R0, 0x8, RZ ;  /* 0x0000000800007824 */ /* 0x000fca00078e00ff */
[-C--:B------:R-:W-:Y:S02]  /*00f0*/  IABS R9, R0.reuse ;  /* 0x0000000000097213 */ /* 0x080fe40000000000 */
[----:B------:R-:W-:Y:S02]  /*0100*/  IABS R12, R0 ;  /* 0x00000000000c7213 */ /* 0x000fe40000000000 */
[----:B------:R-:W1:Y:S08]  /*0110*/  I2F.RP R2, R9 ;  /* 0x0000000900027306 */ /* 0x000e700000209400 */
[----:B-1----:R-:W1:Y:S01]  /*0120*/  MUFU.RCP R2, R2 ;  /* 0x0000000200027308 */ /* 0x002e620000001000 */
[----:B0-----:R-:W-:Y:S01]  /*0130*/  IABS R10, R3 ;  /* 0x00000003000a7213 */ /* 0x001fe20000000000 */
[----:B-1----:R-:W-:-:S02]  /*0140*/  VIADD R6, R2, 0xffffffe ;  /* 0x0ffffffe02067836 */ /* 0x002fc40000000000 */
[----:B------:R-:W-:-:S04]  /*0150*/  IMAD.MOV R2, RZ, RZ, -R12 ;  /* 0x000000ffff027224 */ /* 0x000fc800078e0a0c */
[----:B------:R0:W1:Y:S02]  /*0160*/  F2I.FTZ.U32.TRUNC.NTZ R7, R6 ;  /* 0x0000000600077305 */ /* 0x000064000021f000 */
[----:B0-----:R-:W-:Y:S02]  /*0170*/  IMAD.MOV.U32 R6, RZ, RZ, RZ ;  /* 0x000000ffff067224 */ /* 0x001fe400078e00ff */
[----:B-1----:R-:W-:-:S04]  /*0180*/  IMAD.MOV R8, RZ, RZ, -R7 ;  /* 0x000000ffff087224 */ /* 0x002fc800078e0a07 */
[----:B------:R-:W-:Y:S02]  /*0190*/  IMAD R11, R8, R9, RZ ;  /* 0x00000009080b7224 */ /* 0x000fe400078e02ff */
[----:B------:R-:W-:Y:S02]  /*01a0*/  IMAD.MOV.U32 R8, RZ, RZ, R10 ;  /* 0x000000ffff087224 */ /* 0x000fe400078e000a */
[----:B------:R-:W-:-:S06]  /*01b0*/  IMAD.HI.U32 R7, R7, R11, R6 ;  /* 0x0000000b07077227 */ /* 0x000fcc00078e0006 */
[----:B------:R-:W-:-:S04]  /*01c0*/  IMAD.HI.U32 R7, R7, R8, RZ ;  /* 0x0000000807077227 */ /* 0x000fc800078e00ff */
[----:B------:R-:W-:-:S05]  /*01d0*/  IMAD R2, R7, R2, R8 ;  /* 0x0000000207027224 */ /* 0x000fca00078e0208 */
[----:B------:R-:W-:-:S13]  /*01e0*/  ISETP.GT.U32.AND P1, PT, R9, R2, PT ;  /* 0x000000020900720c */ /* 0x000fda0003f24070 */
[----:B------:R-:W-:Y:S02]  /*01f0*/  @!P1 IMAD.IADD R2, R2, 0x1, -R9 ;  /* 0x0000000102029824 */ /* 0x000fe400078e0a09 */
[----:B------:R-:W-:Y:S01]  /*0200*/  @!P1 VIADD R7, R7, 0x1 ;  /* 0x0000000107079836 */ /* 0x000fe20000000000 */
[----:B------:R-:W-:Y:S02]  /*0210*/  ISETP.NE.AND P1, PT, R0, RZ, PT ;  /* 0x000000ff0000720c */ /* 0x000fe40003f25270 */
[----:B------:R-:W-:Y:S02]  /*0220*/  ISETP.GE.U32.AND P0, PT, R2, R9, PT ;  /* 0x000000090200720c */ /* 0x000fe40003f06070 */
[----:B------:R-:W-:-:S04]  /*0230*/  LOP3.LUT R2, R3, R0, RZ, 0x3c, !PT ;  /* 0x0000000003027212 */ /* 0x000fc800078e3cff */
[----:B------:R-:W-:Y:S01]  /*0240*/  ISETP.GE.AND P2, PT, R2, RZ, PT ;  /* 0x000000ff0200720c */ /* 0x000fe20003f46270 */
[----:B------:R-:W-:-:S06]  /*0250*/  VIADD R2, R4, 0x1ff ;  /* 0x000001ff04027836 */ /* 0x000fcc0000000000 */
[----:B------:R-:W-:-:S04]  /*0260*/  @P0 VIADD R7, R7, 0x1 ;  /* 0x0000000107070836 */ /* 0x000fc80000000000 */
[----:B------:R-:W-:Y:S01]  /*0270*/  IMAD.MOV.U32 R6, RZ, RZ, R7 ;  /* 0x000000ffff067224 */ /* 0x000fe200078e0007 */
[----:B------:R-:W-:-:S03]  /*0280*/  SHF.R.S32.HI R7, RZ, 0x1f, R2 ;  /* 0x0000001fff077819 */ /* 0x000fc60000011402 */
[----:B------:R-:W-:Y:S01]  /*0290*/  @!P2 IMAD.MOV R6, RZ, RZ, -R6 ;  /* 0x000000ffff06a224 */ /* 0x000fe200078e0a06 */
[----:B------:R-:W-:Y:S02]  /*02a0*/  @!P1 LOP3.LUT R6, RZ, R0, RZ, 0x33, !PT ;  /* 0x00000000ff069212 */ /* 0x000fe400078e33ff */
[----:B------:R-:W-:-:S03]  /*02b0*/  LEA.HI R7, R7, R2, RZ, 0x9 ;  /* 0x0000000207077211 */ /* 0x000fc600078f48ff */
[----:B------:R-:W-:Y:S02]  /*02c0*/  IMAD.SHL.U32 R2, R6, 0x8, RZ ;  /* 0x0000000806027824 */ /* 0x000fe400078e00ff */
[----:B------:R-:W-:-:S03]  /*02d0*/  IMAD.MOV R6, RZ, RZ, -R6 ;  /* 0x000000ffff067224 */ /* 0x000fc600078e0a06 */
[----:B------:R-:W-:Y:S01]  /*02e0*/  LEA.HI.SX32 R7, R7, -R2, 0x17 ;  /* 0x8000000207077211 */ /* 0x000fe200078fbaff */
[----:B------:R-:W-:Y:S02]  /*02f0*/  IMAD R15, R0, R6, R3 ;  /* 0x00000006000f7224 */ /* 0x000fe400078e0203 */
[----:B------:R-:W-:Y:S01]  /*0300*/  IMAD.MOV.U32 R6, RZ, RZ, RZ ;  /* 0x000000ffff067224 */ /* 0x000fe200078e00ff */
[----:B------:R-:W-:Y:S02]  /*0310*/  VIMNMX R8, R7, 0x8, PT ;  /* 0x0000000807087848 */ /* 0x000fe40003fe0100 */
[----:B------:R-:W-:Y:S02]  /*0320*/  IABS R13, R15 ;  /* 0x0000000f000d7213 */ /* 0x000fe40000000000 */
[----:B------:R-:W-:-:S04]  /*0330*/  IABS R11, R8 ;  /* 0x00000008000b7213 */ /* 0x000fc80000000000 */
[----:B------:R-:W0:Y:S08]  /*0340*/  I2F.RP R9, R11 ;  /* 0x0000000b00097306 */ /* 0x000e300000209400 */
[----:B0-----:R-:W0:Y:S02]  /*0350*/  MUFU.RCP R9, R9 ;  /* 0x0000000900097308 */ /* 0x001e240000001000 */
[----:B0-----:R-:W-:-:S06]  /*0360*/  VIADD R7, R9, 0xffffffe ;  /* 0x0ffffffe09077836 */ /* 0x001fcc0000000000 */
[----:B------:R-:W0:Y:S02]  /*0370*/  F2I.FTZ.U32.TRUNC.NTZ R7, R7 ;  /* 0x0000000700077305 */ /* 0x000e24000021f000 */
[----:B0-----:R-:W-:-:S04]  /*0380*/  IMAD.MOV R10, RZ, RZ, -R7 ;  /* 0x000000ffff0a7224 */ /* 0x001fc800078e0a07 */
[----:B------:R-:W-:-:S04]  /*0390*/  IMAD.MOV.U32 R0, RZ, RZ, R10 ;  /* 0x000000ffff007224 */ /* 0x000fc800078e000a */
[----:B------:R-:W-:Y:S01]  /*03a0*/  IMAD R3, R0, R11, RZ ;  /* 0x0000000b00037224 */ /* 0x000fe200078e02ff */
[----:B------:R-:W-:-:S03]  /*03b0*/  IABS R0, R8 ;  /* 0x0000000800007213 */ /* 0x000fc60000000000 */
[----:B------:R-:W-:Y:S02]  /*03c0*/  IMAD.HI.U32 R6, R7, R3, R6 ;  /* 0x0000000307067227 */ /* 0x000fe400078e0006 */
[----:B------:R-:W0:Y:S02]  /*03d0*/  LDC R7, c[0x0][0x230] ;  /* 0x00008c00ff077b82 */ /* 0x000e240000000800 */
[----:B------:R-:W-:Y:S02]  /*03e0*/  IMAD.MOV R0, RZ, RZ, -R0 ;  /* 0x000000ffff007224 */ /* 0x000fe400078e0a00 */
[----:B------:R-:W-:-:S04]  /*03f0*/  IMAD.HI.U32 R6, R6, R13, RZ ;  /* 0x0000000d06067227 */ /* 0x000fc800078e00ff */
[----:B------:R-:W-:-:S05]  /*0400*/  IMAD R0, R6, R0, R13 ;  /* 0x0000000006007224 */ /* 0x000fca00078e020d */
[----:B------:R-:W-:Y:S01]  /*0410*/  ISETP.GT.U32.AND P1, PT, R11, R0, PT ;  /* 0x000000000b00720c */ /* 0x000fe20003f24070 */
[----:B0-----:R-:W-:-:S12]  /*0420*/  VIADD R18, R7, 0x3f ;  /* 0x0000003f07127836 */ /* 0x001fd80000000000 */
[----:B------:R-:W-:Y:S02]  /*0430*/  @!P1 IMAD.IADD R0, R0, 0x1, -R11 ;  /* 0x0000000100009824 */ /* 0x000fe400078e0a0b */
[----:B------:R-:W-:Y:S01]  /*0440*/  @!P1 VIADD R6, R6, 0x1 ;  /* 0x0000000106069836 */ /* 0x000fe20000000000 */
[----:B------:R-:W-:Y:S02]  /*0450*/  ISETP.NE.AND P1, PT, R8, RZ, PT ;  /* 0x000000ff0800720c */ /* 0x000fe40003f25270 */
[----:B------:R-:W-:Y:S02]  /*0460*/  ISETP.GE.U32.AND P0, PT, R0, R11, PT ;  /* 0x0000000b0000720c */ /* 0x000fe40003f06070 */
[----:B------:R-:W-:-:S04]  /*0470*/  LOP3.LUT R0, R15, R8, RZ, 0x3c, !PT ;  /* 0x000000080f007212 */ /* 0x000fc800078e3cff */
[----:B------:R-:W-:-:S07]  /*0480*/  ISETP.GE.AND P2, PT, R0, RZ, PT ;  /* 0x000000ff0000720c */ /* 0x000fce0003f46270 */
[----:B------:R-:W-:Y:S01]  /*0490*/  @P0 VIADD R6, R6, 0x1 ;  /* 0x0000000106060836 */ /* 0x000fe20000000000 */
[----:B------:R-:W-:-:S05]  /*04a0*/  ISETP.GT.AND P0, PT, R18, 0x3f, PT ;  /* 0x0000003f1200780c */ /* 0x000fca0003f04270 */
[----:B------:R-:W-:Y:S01]  /*04b0*/  @!P2 IMAD.MOV R6, RZ, RZ, -R6 ;  /* 0x000000ffff06a224 */ /* 0x000fe200078e0a06 */
[----:B------:R-:W-:-:S05]  /*04c0*/  @!P1 LOP3.LUT R6, RZ, R8, RZ, 0x33, !PT ;  /* 0x00000008ff069212 */ /* 0x000fca00078e33ff */
[----:B------:R-:W-:Y:S02]  /*04d0*/  IMAD.MOV R3, RZ, RZ, -R6 ;  /* 0x000000ffff037224 */ /* 0x000fe400078e0a06 */
[----:B------:R-:W-:Y:S02]  /*04e0*/  IMAD.SHL.U32 R16, R6, 0x80, RZ ;  /* 0x0000008006107824 */ /* 0x000fe400078e00ff */
[----:B------:R-:W-:Y:S02]  /*04f0*/  IMAD R3, R8, R3, R15 ;  /* 0x0000000308037224 */ /* 0x000fe400078e020f */
[----:B------:R-:W-:Y:S01]  /*0500*/  VIADD R6, R16, 0x2 ;  /* 0x0000000210067836 */ /* 0x000fe20000000000 */
[----:B------:R-:W-:Y:S01]  /*0510*/  STL [R1+0x2034], R16 ;  /* 0x0020341001007387 */ /* 0x000fe20000100800 */
[----:B------:R-:W-:Y:S02]  /*0520*/  IMAD.IADD R0, R2, 0x1, R3 ;  /* 0x0000000102007824 */ /* 0x000fe400078e0203 */
[----:B------:R-:W-:-:S02]  /*0530*/  VIADD R2, R16, 0x1 ;  /* 0x0000000110027836 */ /* 0x000fc40000000000 */
[C---:B------:R-:W-:Y:S02]  /*0540*/  VIADD R3, R16.reuse, 0x3 ;  /* 0x0000000310037836 */ /* 0x040fe40000000000 */
[C---:B------:R-:W-:Y:S01]  /*0550*/  VIADD R24, R16.reuse, 0x77 ;  /* 0x0000007710187836 */ /* 0x040fe20000000000 */
[----:B------:R0:W-:Y:S01]  /*0560*/  STL [R1+0x250], R2 ;  /* 0x0002500201007387 */ /* 0x0001e20000100800 */
[C---:B------:R-:W-:Y:S02]  /*0570*/  VIADD R23, R16.reuse, 0x78 ;  /* 0x0000007810177836 */ /* 0x040fe40000000000 */
[C---:B------:R-:W-:Y:S01]  /*0580*/  VIADD R22, R16.reuse, 0x79 ;  /* 0x0000007910167836 */ /* 0x040fe20000000000 */
[----:B------:R1:W-:Y:S01]  /*0590*/  STL [R1+0x24c], R6 ;  /* 0x00024c0601007387 */ /* 0x0003e20000100800 */
[C---:B------:R-:W-:Y:S02]  /*05a0*/  VIADD R21, R16.reuse, 0x7a ;  /* 0x0000007a10157836 */ /* 0x040fe40000000000 */
[C---:B------:R-:W-:Y:S01]  /*05b0*/  VIADD R20, R16.reuse, 0x7b ;  /* 0x0000007b10147836 */ /* 0x040fe20000000000 */
[----:B------:R2:W-:Y:S01]  /*05c0*/  STL [R1+0x248], R3 ;  /* 0x0002480301007387 */ /* 0x0005e20000100800 */
[----:B------:R-:W-:-:S02]  /*05d0*/  VIADD R19, R16, 0x7c ;  /* 0x0000007c10137836 */ /* 0x000fc40000000000 */
[C---:B0-----:R-:W-:Y:S02]  /*05e0*/  VIADD R2, R16.reuse, 0x4 ;  /* 0x0000000410027836 */ /* 0x041fe40000000000 */
[----:B-1----:R-:W-:-:S03]  /*05f0*/  VIADD R6, R16, 0x5 ;  /* 0x0000000510067836 */ /* 0x002fc60000000000 */
[----:B------:R0:W-:Y:S01]  /*0600*/  STL [R1+0x244], R2 ;  /* 0x0002440201007387 */ /* 0x0001e20000100800 */
[----:B--2---:R-:W-:-:S03]  /*0610*/  VIADD R3, R16, 0x6 ;  /* 0x0000000610037836 */ /* 0x004fc60000000000 */
[----:B------:R1:W-:Y:S04]  /*0620*/  STL [R1+0x240], R6 ;  /* 0x0002400601007387 */ /* 0x0003e80000100800 */
[----:B------:R2:W-:Y:S01]  /*0630*/  STL [R1+0x23c], R3 ;  /* 0x00023c0301007387 */ /* 0x0005e20000100800 */
        /* <DEDUP_REMOVED lines=220> */
[----:B------:R-:W-:Y:S04]  /*1400*/  STL [R1+0x2c], R6 ;  /* 0x00002c0601007387 */ /* 0x000fe80000100800 */
[----:B------:R1:W-:Y:S01]  /*1410*/  STL [R1+0x4], R3 ;  /* 0x0000040301007387 */ /* 0x0003e20000100800 */
[----:B0-----:R-:W-:-:S05]  /*1420*/  VIADD R2, R16, 0x76 ;  /* 0x0000007610027836 */ /* 0x001fca0000000000 */
[----:B------:R0:W-:Y:S01]  /*1430*/  STL [R1], R2 ;  /* 0x0000000201007387 */ /* 0x0001e20000100800 */
[----:B-1----:R-:W-:Y:S02]  /*1440*/  VIADD R3, R16, 0x7e ;  /* 0x0000007e10037836 */ /* 0x002fe40000000000 */
[----:B0-----:R-:W-:Y:S02]  /*1450*/  IMAD R2, R0, 0x200, R17 ;  /* 0x0000020000027824 */ /* 0x001fe400078e0211 */
[----:B------:R-:W-:Y:S02]  /*1460*/  VIADD R17, R16, 0x7d ;  /* 0x0000007d10117836 */ /* 0x000fe40000000000 */
[C---:B------:R-:W-:Y:S01]  /*1470*/  VIADD R13, R2.reuse, 0x40 ;  /* 0x00000040020d7836 */ /* 0x040fe20000000000 */
[----:B------:R-:W-:Y:S01]  /*1480*/  STL [R1+0x2044], R2 ;  /* 0x0020440201007387 */ /* 0x000fe20000100800 */
[C---:B------:R-:W-:Y:S02]  /*1490*/  VIADD R6, R2.reuse, 0xc0 ;  /* 0x000000c002067836 */ /* 0x040fe40000000000 */
[C---:B------:R-:W-:Y:S01]  /*14a0*/  VIADD R12, R2.reuse, 0x80 ;  /* 0x00000080020c7836 */ /* 0x040fe20000000000 */
[----:B------:R-:W-:Y:S01]  /*14b0*/  STL [R1+0x20a0], R13 ;  /* 0x0020a00d01007387 */ /* 0x000fe20000100800 */
[----:B------:R-:W-:-:S02]  /*14c0*/  VIADD R7, R2, 0x140 ;  /* 0x0000014002077836 */ /* 0x000fc40000000000 */
[----:B------:R-:W-:Y:S01]  /*14d0*/  VIADD R26, R2, 0x100 ;  /* 0x00000100021a7836 */ /* 0x000fe20000000000 */
[----:B------:R0:W-:Y:S01]  /*14e0*/  STL [R1+0x2098], R6 ;  /* 0x0020980601007387 */ /* 0x0001e20000100800 */
[----:B------:R-:W-:-:S03]  /*14f0*/  VIADD R0, R16, 0x7f ;  /* 0x0000007f10007836 */ /* 0x000fc60000000000 */
[----:B------:R1:W-:Y:S04]  /*1500*/  STL [R1+0x209c], R12 ;  /* 0x00209c0c01007387 */ /* 0x0003e80000100800 */
[----:B------:R1:W-:Y:S01]  /*1510*/  STL [R1+0x2090], R7 ;  /* 0x0020900701007387 */ /* 0x0003e20000100800 */
[C---:B0-----:R-:W-:Y:S02]  /*1520*/  VIADD R6, R2.reuse, 0x180 ;  /* 0x0000018002067836 */ /* 0x041fe40000000000 */
[----:B------:R-:W-:Y:S01]  /*1530*/  VIADD R2, R2, 0x1c0 ;  /* 0x000001c002027836 */ /* 0x000fe20000000000 */
[----:B------:R1:W-:Y:S04]  /*1540*/  STL [R1+0x2094], R26 ;  /* 0x0020941a01007387 */ /* 0x0003e80000100800 */
[----:B------:R1:W-:Y:S04]  /*1550*/  STL [R1+0x208c], R6 ;  /* 0x00208c0601007387 */ /* 0x0003e80000100800 */
[----:B------:R1:W-:Y:S01]  /*1560*/  STL [R1+0x2088], R2 ;  /* 0x0020880201007387 */ /* 0x0003e20000100800 */
[----:B------:R-:W-:Y:S05]  /*1570*/  @P0 BRA `(.L_x_0) ;  /* 0x00000040000c0947 */ /* 0x000fea0003800000 */
[----:B------:R-:W-:Y:S01]  /*1580*/  IMAD.SHL.U32 R0, R14, 0x8, RZ ;  /* 0x000000080e007824 */ /* 0x000fe200078e00ff */
[----:B------:R2:W-:Y:S04]  /*1590*/  STL [R1+0x30], RZ ;  /* 0x000030ff01007387 */ /* 0x0005e80000100800 */
[----:B------:R2:W-:Y:S04]  /*15a0*/  STL [R1+0x3ae0], R0 ;  /* 0x003ae00001007387 */ /* 0x0005e80000100800 */
[----:B------:R2:W-:Y:S04]  /*15b0*/  STL [R1+0x34], RZ ;  /* 0x000034ff01007387 */ /* 0x0005e80000100800 */
        /* <DEDUP_REMOVED lines=1021> */
[----:B------:R2:W-:Y:S01]  /*5590*/  STL [R1+0x1bc], RZ ;  /* 0x0001bcff01007387 */ /* 0x0005e20000100800 */
[----:B------:R-:W-:Y:S05]  /*55a0*/  BRA `(.L_x_1) ;  /* 0x000007fc00347947 */ /* 0x000fea0003800000 */
.L_x_0:
[----:B------:R0:W-:Y:S01]  /*55b0*/  STL [R1+0x3c8c], R21 ;  /* 0x003c8c1501007387 */ /* 0x0001e20000100800 */
[----:B-1----:R-:W-:Y:S02]  /*55c0*/  IABS R7, R4 ;  /* 0x0000000400077213 */ /* 0x002fe40000000000 */
[----:B------:R-:W-:Y:S01]  /*55d0*/  IABS R2, R5 ;  /* 0x0000000500027213 */ /* 0x000fe20000000000 */
[----:B------:R-:W-:Y:S01]  /*55e0*/  IMAD.MOV.U32 R10, RZ, RZ, RZ ;  /* 0x000000ffff0a7224 */ /* 0x000fe200078e00ff */
[----:B------:R-:W-:Y:S01]  /*55f0*/  IABS R15, R13 ;  /* 0x0000000d000f7213 */ /* 0x000fe20000000000 */
[----:B------:R-:W-:Y:S01]  /*5600*/  ULDC UR5, c[0x0][0x23c] ;  /* 0x00008f0000057ab9 */ /* 0x000fe20000000800 */
[----:B------:R-:W-:Y:S01]  /*5610*/  IABS R14, R12 ;  /* 0x0000000c000e7213 */ /* 0x000fe20000000000 */
[----:B------:R-:W-:Y:S01]  /*5620*/  ULDC.64 UR6, c[0x0][0x218] ;  /* 0x0000860000067ab9 */ /* 0x000fe20000000a00 */
[----:B------:R-:W-:Y:S01]  /*5630*/  ISETP.GE.AND P1, PT, R3, RZ, PT ;  /* 0x000000ff0300720c */ /* 0x000fe20003f26270 */
[----:B0-----:R-:W2:Y:S01]  /*5640*/  LDL R21, [R1+0x2044] ;  /* 0x0020440001157983 */ /* 0x001ea20000100800 */
[----:B------:R-:W-:Y:S01]  /*5650*/  ISETP.GE.AND P2, PT, R0, RZ, PT ;  /* 0x000000ff0000720c */ /* 0x000fe20003f46270 */
[----:B------:R-:W-:Y:S01]  /*5660*/  ULDC UR61, c[0x0][0x234] ;  /* 0x00008d00003d7ab9 */ /* 0x000fe20000000800 */
[----:B------:R-:W-:Y:S01]  /*5670*/  ULDC.64 UR34, c[0x0][0x210] ;  /* 0x0000840000227ab9 */ /* 0x000fe20000000a00 */
[----:B------:R0:W-:Y:S01]  /*5680*/  STL [R1+0x3c88], R22 ;  /* 0x003c881601007387 */ /* 0x0001e20000100800 */
[----:B------:R-:W-:Y:S01]  /*5690*/  ULDC UR8, c[0x0][0x238] ;  /* 0x00008e0000087ab9 */ /* 0x000fe20000000800 */
        /* <DEDUP_REMOVED lines=8> */
[----:B0-----:R-:W3:Y:S01]  /*5720*/  LDL R22, [R1+0x2098] ;  /* 0x0020980001167983 */ /* 0x001ee20000100800 */
[----:B------:R-:W-:Y:S01]  /*5730*/  ULDC UR17, c[0x0][0x238] ;  /* 0x00008e0000117ab9 */ /* 0x000fe20000000800 */
[----:B------:R-:W-:Y:S01]  /*5740*/  ULDC UR18, c[0x0][0x238] ;  /* 0x00008e0000127ab9 */ /* 0x000fe20000000800 */
[----:B------:R-:W-:Y:S01]  /*5750*/  ULDC UR19, c[0x0][0x238] ;  /* 0x00008e0000137ab9 */ /* 0x000fe20000000800 */
        /* <DEDUP_REMOVED lines=10> */
[----:B0-----:R-:W4:Y:S01]  /*5800*/  LDL R23, [R1+0x208c] ;  /* 0x00208c0001177983 */ /* 0x001f220000100800 */
        /* <DEDUP_REMOVED lines=13> */
[----:B0-----:R-:W5:Y:S01]  /*58e0*/  LDL R24, [R1+0x2088] ;  /* 0x0020880001187983 */ /* 0x001f620000100800 */
        /* <DEDUP_REMOVED lines=14> */
[----:B------:R-:W0:Y:S01]  /*59d0*/  I2F.RP R6, R7 ;  /* 0x0000000700067306 */ /* 0x000e220000209400 */
[----:B------:R-:W-:Y:S01]  /*59e0*/  ULDC UR59, c[0x0][0x238] ;  /* 0x00008e00003b7ab9 */ /* 0x000fe20000000800 */
[----:B------:R-:W-:Y:S01]  /*59f0*/  ULDC UR58, c[0x0][0x238] ;  /* 0x00008e00003a7ab9 */ /* 0x000fe20000000800 */
[----:B------:R1:W-:Y:S01]  /*5a00*/  STL [R1+0x3c4c], R5 ;  /* 0x003c4c0501007387 */ /* 0x0003e20000100800 */
[----:B------:R-:W-:Y:S01]  /*5a10*/  ULDC UR57, c[0x0][0x238] ;  /* 0x00008e0000397ab9 */ /* 0x000fe20000000800 */
[----:B------:R-:W-:-:S02]  /*5a20*/  ULDC UR56, c[0x0][0x238] ;  /* 0x00008e0000387ab9 */ /* 0x000fc40000000800 */
[----:B-1----:R-:W5:Y:S01]  /*5a30*/  LDL R5, [R1+0x2034] ;  /* 0x0020340001057983 */ /* 0x002f620000100800 */
[----:B------:R-:W1:Y:S08]  /*5a40*/  I2F.RP R8, R2 ;  /* 0x0000000200087306 */ /* 0x000e700000209400 */
[----:B0-----:R-:W0:Y:S08]  /*5a50*/  MUFU.RCP R6, R6 ;  /* 0x0000000600067308 */ /* 0x001e300000001000 */
[----:B-1----:R-:W1:Y:S01]  /*5a60*/  MUFU.RCP R8, R8 ;  /* 0x0000000800087308 */ /* 0x002e620000001000 */
[----:B0-----:R-:W-:-:S07]  /*5a70*/  VIADD R6, R6, 0xffffffe ;  /* 0x0ffffffe06067836 */ /* 0x001fce0000000000 */
[----:B------:R-:W0:Y:S01]  /*5a80*/  F2I.FTZ.U32.TRUNC.NTZ R11, R6 ;  /* 0x00000006000b7305 */ /* 0x000e22000021f000 */
[----:B-1----:R-:W-:-:S07]  /*5a90*/  VIADD R8, R8, 0xffffffe ;  /* 0x0ffffffe08087836 */ /* 0x002fce0000000000 */
[----:B------:R1:W1:Y:S01]  /*5aa0*/  F2I.FTZ.U32.TRUNC.NTZ R9, R8 ;  /* 0x0000000800097305 */ /* 0x000262000021f000 */
[----:B0-----:R-:W-:Y:S02]  /*5ab0*/  IMAD.MOV R6, RZ, RZ, -R11 ;  /* 0x000000ffff067224 */ /* 0x001fe400078e0a0b */
[----:B-1----:R-:W-:Y:S02]  /*5ac0*/  IMAD.MOV.U32 R8, RZ, RZ, RZ ;  /* 0x000000ffff087224 */ /* 0x002fe400078e00ff */
[----:B------:R-:W-:-:S04]  /*5ad0*/  IMAD R25, R6, R7, RZ ;  /* 0x0000000706197224 */ /* 0x000fc800078e02ff */
[----:B------:R-:W-:-:S04]  /*5ae0*/  IMAD.HI.U32 R25, R11, R25, R10 ;  /* 0x000000190b197227 */ /* 0x000fc800078e000a */
[----:B------:R-:W-:Y:S02]  /*5af0*/  IMAD.MOV R18, RZ, RZ, -R9 ;  /* 0x000000ffff127224 */ /* 0x000fe400078e0a09 */
[----:B------:R-:W-:-:S04]  /*5b00*/  IMAD.HI.U32 R11, R25, R15, RZ ;  /* 0x0000000f190b7227 */ /* 0x000fc800078e00ff */
[----:B------:R-:W-:-:S04]  /*5b10*/  IMAD.HI.U32 R10, R25, R14, RZ ;  /* 0x0000000e190a7227 */ /* 0x000fc800078e00ff */
[----:B------:R-:W-:Y:S02]  /*5b20*/  IMAD R18, R18, R2, RZ ;  /* 0x0000000212127224 */ /* 0x000fe400078e02ff */
[----:B------:R-:W-:Y:S02]  /*5b30*/  IMAD.MOV R11, RZ, RZ, -R11 ;  /* 0x000000ffff0b7224 */ /* 0x000fe400078e0a0b */
[----:B------:R-:W-:Y:S02]  /*5b40*/  IMAD.MOV R10, RZ, RZ, -R10 ;  /* 0x000000ffff0a7224 */ /* 0x000fe400078e0a0a */
[----:B------:R-:W-:-:S04]  /*5b50*/  IMAD.HI.U32 R18, R9, R18, R8 ;  /* 0x0000001209127227 */ /* 0x000fc800078e0008 */
[C---:B------:R-:W-:Y:S02]  /*5b60*/  IMAD R15, R7.reuse, R11, R15 ;  /* 0x0000000b070f7224 */ /* 0x040fe400078e020f */
[----:B------:R-:W-:-:S03]  /*5b70*/  IMAD R14, R7, R10, R14 ;  /* 0x0000000a070e7224 */ /* 0x000fc600078e020e */
[C---:B------:R-:W-:Y:S02]  /*5b80*/  ISETP.GT.U32.AND P5, PT, R7.reuse, R15, PT ;  /* 0x0000000f0700720c */ /* 0x040fe40003fa4070 */
[----:B------:R-:W-:-:S11]  /*5b90*/  ISETP.GT.U32.AND P6, PT, R7, R14, PT ;  /* 0x0000000e0700720c */ /* 0x000fd60003fc4070 */
[--C-:B------:R-:W-:Y:S02]  /*5ba0*/  @!P5 IMAD.IADD R15, R15, 0x1, -R7.reuse ;  /* 0x000000010f0fd824 */ /* 0x100fe400078e0a07 */
[----:B------:R-:W-:Y:S01]  /*5bb0*/  @!P6 IMAD.IADD R14, R14, 0x1, -R7 ;  /* 0x000000010e0ee824 */ /* 0x000fe200078e0a07 */
[----:B--2---:R-:W-:Y:S01]  /*5bc0*/  IABS R16, R21 ;  /* 0x0000001500107213 */ /* 0x004fe20000000000 */
[----:B------:R0:W-:Y:S04]  /*5bd0*/  STL [R1+0x3c90], R21 ;  /* 0x003c901501007387 */ /* 0x0001e80000100800 */
[----:B------:R-:W-:-:S04]  /*5be0*/  IMAD.HI.U32 R12, R25, R16, RZ ;  /* 0x00000010190c7227 */ /* 0x000fc800078e00ff */
[----:B------:R-:W-:-:S04]  /*5bf0*/  IMAD.MOV R12, RZ, RZ, -R12 ;  /* 0x000000ffff0c7224 */ /* 0x000fc800078e0a0c */
[C---:B------:R-:W-:Y:S01]  /*5c00*/  IMAD R16, R7.reuse, R12, R16 ;  /* 0x0000000c07107224 */ /* 0x040fe200078e0210 */
[----:B---3--:R-:W-:Y:S01]  /*5c10*/  IABS R13, R22 ;  /* 0x00000016000d7213 */ /* 0x008fe20000000000 */
[----:B------:R1:W-:Y:S01]  /*5c20*/  STL [R1+0x3c94], R22 ;  /* 0x003c941601007387 */ /* 0x0003e20000100800 */
[----:B------:R-:W-:Y:S02]  /*5c30*/  IABS R12, R26 ;  /* 0x0000001a000c7213 */ /* 0x000fe40000000000 */
[----:B------:R-:W-:Y:S01]  /*5c40*/  ISETP.GT.U32.AND P3, PT, R7, R16, PT ;  /* 0x000000100700720c */ /* 0x000fe20003f64070 */
[----:B------:R-:W-:-:S04]  /*5c50*/  IMAD.HI.U32 R6, R25, R13, RZ ;  /* 0x0000000d19067227 */ /* 0x000fc800078e00ff */
[----:B------:R-:W-:Y:S02]  /*5c60*/  IMAD.MOV R6, RZ, RZ, -R6 ;  /* 0x000000ffff067224 */ /* 0x000fe400078e0a06 */
[----:B------:R-:W-:Y:S01]  /*5c70*/  IMAD.HI.U32 R28, R25, R12, RZ ;  /* 0x0000000c191c7227 */ /* 0x000fe200078e00ff */
[----:B----4-:R-:W-:-:S03]  /*5c80*/  IABS R10, R23 ;  /* 0x00000017000a7213 */ /* 0x010fc60000000000 */
[----:B------:R-:W-:Y:S02]  /*5c90*/  IMAD R13, R7, R6, R13 ;  /* 0x00000006070d7224 */ /* 0x000fe400078e020d */
[----:B------:R-:W-:Y:S02]  /*5ca0*/  IMAD.MOV R28, RZ, RZ, -R28 ;  /* 0x000000ffff1c7224 */ /* 0x000fe400078e0a1c */
[----:B------:R-:W-:Y:S01]  /*5cb0*/  IMAD.HI.U32 R26, R25, R10, RZ ;  /* 0x0000000a191a7227 */ /* 0x000fe200078e00ff */
[----:B------:R-:W-:-:S03]  /*5cc0*/  ISETP.GT.U32.AND P4, PT, R7, R13, PT ;  /* 0x0000000d0700720c */ /* 0x000fc60003f84070 */
[----:B------:R-:W-:Y:S02]  /*5cd0*/  IMAD.MOV R26, RZ, RZ, -R26 ;  /* 0x000000ffff1a7224 */ /* 0x000fe400078e0a1a */
[C---:B------:R-:W-:Y:S02]  /*5ce0*/  IMAD R12, R7.reuse, R28, R12 ;  /* 0x0000001c070c7224 */ /* 0x040fe400078e020c */
[C---:B------:R-:W-:Y:S01]  /*5cf0*/  IMAD R10, R7.reuse, R26, R10 ;  /* 0x0000001a070a7224 */ /* 0x040fe200078e020a */
[----:B-----5:R-:W-:Y:S01]  /*5d00*/  IABS R9, R24 ;  /* 0x0000001800097213 */ /* 0x020fe20000000000 */
[--C-:B------:R-:W-:Y:S01]  /*5d10*/  @!P3 IMAD.IADD R16, R16, 0x1, -R7.reuse ;  /* 0x000000011010b824 */ /* 0x100fe200078e0a07 */
[----:B------:R-:W-:Y:S02]  /*5d20*/  IABS R26, R17 ;  /* 0x00000011001a7213 */ /* 0x000fe40000000000 */
[----:B------:R-:W-:Y:S01]  /*5d30*/  ISETP.GT.U32.AND P5, PT, R7, R10, PT ;  /* 0x0000000a0700720c */ /* 0x000fe20003fa4070 */
[----:B------:R-:W-:Y:S01]  /*5d40*/  @!P4 IMAD.IADD R13, R13, 0x1, -R7 ;  /* 0x000000010d0dc824 */ /* 0x000fe200078e0a07 */
[----:B------:R-:W-:-:S02]  /*5d50*/  ISETP.GT.U32.AND P4, PT, R7, R16, PT ;  /* 0x000000100700720c */ /* 0x000fc40003f84070 */
[----:B------:R-:W-:Y:S02]  /*5d60*/  ISETP.GT.U32.AND P0, PT, R7, R12, PT ;  /* 0x0000000c0700720c */ /* 0x000fe40003f04070 */
[----:B------:R-:W-:-:S07]  /*5d70*/  IABS R11, R4 ;  /* 0x00000004000b7213 */ /* 0x000fce0000000000 */
[----:B------:R-:W-:Y:S01]  /*5d80*/  @!P5 IMAD.IADD R10, R10, 0x1, -R7 ;  /* 0x000000010a0ad824 */ /* 0x000fe200078e0a07 */
[----:B------:R-:W-:Y:S01]  /*5d90*/  ISETP.GT.U32.AND P5, PT, R7, R13, PT ;  /* 0x0000000d0700720c */ /* 0x000fe20003fa4070 */
[----:B------:R-:W-:-:S04]  /*5da0*/  IMAD.HI.U32 R27, R25, R11, RZ ;  /* 0x0000000b191b7227 */ /* 0x000fc800078e00ff */
[----:B------:R-:W-:-:S04]  /*5db0*/  IMAD.HI.U32 R25, R25, R9, RZ ;  /* 0x0000000919197227 */ /* 0x000fc800078e00ff */
[----:B------:R-:W-:Y:S01]  /*5dc0*/  IMAD.MOV R25, RZ, RZ, -R25 ;  /* 0x000000ffff197224 */ /* 0x000fe200078e0a19 */
[----:B------:R-:W-:Y:S01]  /*5dd0*/  IABS R8, R5 ;  /* 0x0000000500087213 */ /* 0x000fe20000000000 */
[----:B------:R-:W-:Y:S02]  /*5de0*/  IMAD.MOV R27, RZ, RZ, -R27 ;  /* 0x000000ffff1b7224 */ /* 0x000fe400078e0a1b */
[C---:B------:R-:W-:Y:S01]  /*5df0*/  IMAD R9, R7.reuse, R25, R9 ;  /* 0x0000001907097224 */ /* 0x040fe200078e0209 */
[----:B------:R-:W-:Y:S01]  /*5e00*/  IABS R25, R3 ;  /* 0x0000000300197213 */ /* 0x000fe20000000000 */
[----:B------:R-:W-:Y:S01]  /*5e10*/  IMAD.HI.U32 R6, R18, R8, RZ ;  /* 0x0000000812067227 */ /* 0x000fe200078e00ff */
[----:B------:R-:W-:Y:S02]  /*5e20*/  IABS R3, R19 ;  /* 0x0000001300037213 */ /* 0x000fe40000000000 */
[----:B------:R-:W-:Y:S01]  /*5e30*/  ISETP.GT.U32.AND P6, PT, R7, R9, PT ;  /* 0x000000090700720c */ /* 0x000fe20003fc4070 */
[----:B------:R-:W-:-:S02]  /*5e40*/  IMAD.MOV R6, RZ, RZ, -R6 ;  /* 0x000000ffff067224 */ /* 0x000fc400078e0a06 */
[----:B0-----:R-:W-:Y:S02]  /*5e50*/  IMAD.MOV.U32 R21, RZ, RZ, R25 ;  /* 0x000000ffff157224 */ /* 0x001fe400078e0019 */
[----:B------:R-:W-:Y:S01]  /*5e60*/  IMAD R8, R2, R6, R8 ;  /* 0x0000000602087224 */ /* 0x000fe200078e0208 */
[----:B------:R-:W-:Y:S01]  /*5e70*/  IABS R6, R0 ;  /* 0x0000000000067213 */ /* 0x000fe20000000000 */
[----:B------:R-:W-:Y:S01]  /*5e80*/  IMAD R11, R7, R27, R11 ;  /* 0x0000001b070b7224 */ /* 0x000fe200078e020b */
[----:B------:R-:W-:Y:S01]  /*5e90*/  IABS R0, R20 ;  /* 0x0000001400007213 */ /* 0x000fe20000000000 */
[----:B------:R-:W-:-:S03]  /*5ea0*/  IMAD.HI.U32 R27, R18, R21, RZ ;  /* 0x00000015121b7227 */ /* 0x000fc600078e00ff */
[----:B------:R-:W-:Y:S01]  /*5eb0*/  ISETP.GT.U32.AND P3, PT, R7, R11, PT ;  /* 0x0000000b0700720c */ /* 0x000fe20003f64070 */
[----:B-1----:R-:W-:Y:S02]  /*5ec0*/  IMAD.MOV.U32 R22, RZ, RZ, R6 ;  /* 0x000000ffff167224 */ /* 0x002fe400078e0006 */
[----:B------:R-:W-:Y:S02]  /*5ed0*/  IMAD.MOV.U32 R6, RZ, RZ, R26 ;  /* 0x000000ffff067224 */ /* 0x000fe400078e001a */
[----:B------:R-:W-:-:S04]  /*5ee0*/  IMAD.HI.U32 R26, R18, R22, RZ ;  /* 0x00000016121a7227 */ /* 0x000fc800078e00ff */
[----:B------:R-:W-:Y:S02]  /*5ef0*/  IMAD.MOV R26, RZ, RZ, -R26 ;  /* 0x000000ffff1a7224 */ /* 0x000fe400078e0a1a */
[----:B------:R-:W-:Y:S02]  /*5f00*/  IMAD.MOV R27, RZ, RZ, -R27 ;  /* 0x000000ffff1b7224 */ /* 0x000fe400078e0a1b */
[C---:B------:R-:W-:Y:S02]  /*5f10*/  IMAD R26, R2.reuse, R26, R22 ;  /* 0x0000001a021a7224 */ /* 0x040fe400078e0216 */
[----:B------:R-:W2:Y:S01]  /*5f20*/  LDL.LU R22, [R1+0x3c94] ;  /* 0x003c940001167983 */ /* 0x000ea20000300800 */
[----:B------:R-:W-:Y:S02]  /*5f30*/  IMAD R27, R2, R27, R21 ;  /* 0x0000001b021b7224 */ /* 0x000fe400078e0215 */
[----:B------:R-:W-:Y:S01]  /*5f40*/  IMAD.HI.U32 R29, R18, R3, RZ ;  /* 0x00000003121d7227 */ /* 0x000fe200078e00ff */
[----:B------:R-:W3:Y:S03]  /*5f50*/  LDL.LU R21, [R1+0x3c90] ;  /* 0x003c900001157983 */ /* 0x000ee60000300800 */
[----:B------:R-:W-:-:S02]  /*5f60*/  IMAD.MOV R29, RZ, RZ, -R29 ;  /* 0x000000ffff1d7224 */ /* 0x000fc400078e0a1d */
[----:B------:R-:W-:-:S04]  /*5f70*/  IMAD.HI.U32 R25, R18, R0, RZ ;  /* 0x0000000012197227 */ /* 0x000fc800078e00ff */
[----:B------:R-:W-:-:S04]  /*5f80*/  IMAD.HI.U32 R28, R18, R6, RZ ;  /* 0x00000006121c7227 */ /* 0x000fc800078e00ff */
[C---:B------:R-:W-:Y:S02]  /*5f90*/  IMAD R3, R2.reuse, R29, R3 ;  /* 0x0000001d02037224 */ /* 0x040fe400078e0203 */
[----:B------:R-:W4:Y:S01]  /*5fa0*/  LDL R29, [R1+0x209c] ;  /* 0x00209c00011d7983 */ /* 0x000f220000100800 */
[----:B------:R-:W-:Y:S02]  /*5fb0*/  IMAD.MOV R25, RZ, RZ, -R25 ;  /* 0x000000ffff197224 */ /* 0x000fe400078e0a19 */
[----:B------:R-:W-:Y:S02]  /*5fc0*/  IMAD.MOV R28, RZ, RZ, -R28 ;  /* 0x000000ffff1c7224 */ /* 0x000fe400078e0a1c */
[C---:B------:R-:W-:Y:S02]  /*5fd0*/  IMAD R0, R2.reuse, R25, R0 ;  /* 0x0000001902007224 */ /* 0x040fe400078e0200 */
[----:B------:R-:W-:Y:S01]  /*5fe0*/  IMAD R6, R2, R28, R6 ;  /* 0x0000001c02067224 */ /* 0x000fe200078e0206 */
[----:B------:R-:W5:Y:S01]  /*5ff0*/  LDL R25, [R1+0x20a0] ;  /* 0x0020a00001197983 */ /* 0x000f620000100800 */
[----:B------:R-:W-:-:S02]  /*6000*/  @!P6 IMAD.IADD R9, R9, 0x1, -R7 ;  /* 0x000000010909e824 */ /* 0x000fc400078e0a07 */
[--C-:B------:R-:W-:Y:S01]  /*6010*/  @!P5 IMAD.IADD R13, R13, 0x1, -R7.reuse ;  /* 0x000000010d0dd824 */ /* 0x100fe200078e0a07 */
[----:B------:R-:W5:Y:S01]  /*6020*/  LDL R28, [R1+0x2094] ;  /* 0x00209400011c7983 */ /* 0x000f620000100800 */
[--C-:B------:R-:W-:Y:S01]  /*6030*/  @!P4 IMAD.IADD R16, R16, 0x1, -R7.reuse ;  /* 0x000000011010c824 */ /* 0x100fe200078e0a07 */
[C---:B------:R-:W-:Y:S01]  /*6040*/  ISETP.GT.U32.AND P6, PT, R7.reuse, R9, PT ;  /* 0x000000090700720c */ /* 0x040fe20003fc4070 */
[--C-:B------:R-:W-:Y:S01]  /*6050*/  @!P0 IMAD.IADD R12, R12, 0x1, -R7.reuse ;  /* 0x000000010c0c8824 */ /* 0x100fe200078e0a07 */
[----:B------:R-:W-:Y:S01]  /*6060*/  ISETP.GT.U32.AND P0, PT, R7, R15, PT ;  /* 0x0000000f0700720c */ /* 0x000fe20003f04070 */
[----:B------:R-:W-:Y:S01]  /*6070*/  @!P3 IMAD.IADD R11, R11, 0x1, -R7 ;  /* 0x000000010b0bb824 */ /* 0x000fe200078e0a07 */
[C---:B------:R-:W-:Y:S02]  /*6080*/  ISETP.GT.U32.AND P3, PT, R7.reuse, R14, PT ;  /* 0x0000000e0700720c */ /* 0x040fe40003f64070 */
[----:B------:R-:W-:-:S07]  /*6090*/  ISETP.GT.U32.AND P4, PT, R7, R12, PT ;  /* 0x0000000c0700720c */ /* 0x000fce0003f84070 */
[--C-:B------:R-:W-:Y:S02]  /*60a0*/  @!P6 IMAD.IADD R9, R9, 0x1, -R7.reuse ;  /* 0x000000010909e824 */ /* 0x100fe400078e0a07 */
[--C-:B------:R-:W-:Y:S01]  /*60b0*/  @!P0 IMAD.IADD R15, R15, 0x1, -R7.reuse ;  /* 0x000000010f0f8824 */ /* 0x100fe200078e0a07 */
[C---:B------:R-:W-:Y:S01]  /*60c0*/  ISETP.GT.U32.AND P0, PT, R7.reuse, R11, PT ;  /* 0x0000000b0700720c */ /* 0x040fe20003f04070 */
[----:B------:R-:W-:Y:S01]  /*60d0*/  @!P3 IMAD.IADD R14, R14, 0x1, -R7 ;  /* 0x000000010e0eb824 */ /* 0x000fe200078e0a07 */
[----:B------:R-:W-:Y:S02]  /*60e0*/  ISETP.GT.U32.AND P3, PT, R7, R10, PT ;  /* 0x0000000a0700720c */ /* 0x000fe40003f64070 */
[----:B---3--:R-:W-:Y:S02]  /*60f0*/  ISETP.GE.AND P5, PT, R21, RZ, PT ;  /* 0x000000ff1500720c */ /* 0x008fe40003fa6270 */
[----:B------:R-:W3:Y:S01]  /*6100*/  LDL.LU R21, [R1+0x3c8c] ;  /* 0x003c8c0001157983 */ /* 0x000ee20000300800 */
[----:B--2---:R-:W-:-:S03]  /*6110*/  ISETP.GE.AND P6, PT, R22, RZ, PT ;  /* 0x000000ff1600720c */ /* 0x004fc60003fc6270 */
[----:B------:R-:W2:Y:S07]  /*6120*/  LDL.LU R22, [R1+0x3c88] ;  /* 0x003c880001167983 */ /* 0x000eae0000300800 */
[----:B------:R-:W-:Y:S01]  /*6130*/  @!P5 IMAD.MOV R16, RZ, RZ, -R16 ;  /* 0x000000ffff10d224 */ /* 0x000fe200078e0a10 */
[----:B------:R-:W-:Y:S02]  /*6140*/  ISETP.GE.AND P5, PT, R4, RZ, PT ;  /* 0x000000ff0400720c */ /* 0x000fe40003fa6270 */
[----:B------:R-:W2:Y:S01]  /*6150*/  LDL.LU R4, [R1+0x3c84] ;  /* 0x003c840001047983 */ /* 0x000ea20000300800 */
[--C-:B------:R-:W-:Y:S01]  /*6160*/  @!P0 IMAD.IADD R11, R11, 0x1, -R7.reuse ;  /* 0x000000010b0b8824 */ /* 0x100fe200078e0a07 */
[----:B----4-:R-:W-:Y:S01]  /*6170*/  ISETP.GE.AND P0, PT, R29, RZ, PT ;  /* 0x000000ff1d00720c */ /* 0x010fe20003f06270 */
[----:B------:R-:W-:-:S02]  /*6180*/  @!P4 IMAD.IADD R12, R12, 0x1, -R7 ;  /* 0x000000010c0cc824 */ /* 0x000fc400078e0a07 */
[----:B------:R-:W-:Y:S01]  /*6190*/  @!P3 IMAD.IADD R10, R10, 0x1, -R7 ;  /* 0x000000010a0ab824 */ /* 0x000fe200078e0a07 */
[----:B-----5:R-:W-:Y:S02]  /*61a0*/  ISETP.GE.AND P4, PT, R25, RZ, PT ;  /* 0x000000ff1900720c */ /* 0x020fe40003f86270 */
[----:B------:R-:W-:Y:S01]  /*61b0*/  ISETP.GE.AND P3, PT, R28, RZ, PT ;  /* 0x000000ff1c00720c */ /* 0x000fe20003f66270 */
[----:B------:R-:W-:-:S06]  /*61c0*/  IMAD.MOV.U32 R28, RZ, RZ, R14 ;  /* 0x000000ffff1c7224 */ /* 0x000fcc00078e000e */
[----:B------:R-:W-:Y:S01]  /*61d0*/  @!P0 IMAD.MOV R28, RZ, RZ, -R28 ;  /* 0x000000ffff1c8224 */ /* 0x000fe200078e0a1c */
[----:B------:R-:W-:Y:S01]  /*61e0*/  ISETP.GT.U32.AND P0, PT, R2, R8, PT ;  /* 0x000000080200720c */ /* 0x000fe20003f04070 */
[----:B------:R-:W-:-:S04]  /*61f0*/  IMAD.MOV.U32 R25, RZ, RZ, R15 ;  /* 0x000000ffff197224 */ /* 0x000fc800078e000f */
[----:B------:R-:W-:Y:S01]  /*6200*/  @!P4 IMAD.MOV R25, RZ, RZ, -R25 ;  /* 0x000000ffff19c224 */ /* 0x000fe200078e0a19 */
[----:B------:R-:W-:Y:S02]  /*6210*/  ISETP.GE.AND P4, PT, R23, RZ, PT ;  /* 0x000000ff1700720c */ /* 0x000fe40003f86270 */
[----:B------:R-:W4:Y:S01]  /*6220*/  LDL.LU R23, [R1+0x3c80] ;  /* 0x003c800001177983 */ /* 0x000f220000300800 */
[----:B------:R-:W-:Y:S01]  /*6230*/  @!P3 IMAD.MOV R12, RZ, RZ, -R12 ;  /* 0x000000ffff0cb224 */ /* 0x000fe200078e0a0c */
[----:B------:R-:W-:Y:S01]  /*6240*/  ISETP.GE.AND P3, PT, R24, RZ, PT ;  /* 0x000000ff1800720c */ /* 0x000fe20003f66270 */
[----:B------:R-:W-:Y:S02]  /*6250*/  @!P6 IMAD.MOV R13, RZ, RZ, -R13 ;  /* 0x000000ffff0de224 */ /* 0x000fe400078e0a0d */
[----:B------:R-:W-:Y:S01]  /*6260*/  @!P0 IMAD.IADD R8, R8, 0x1, -R2 ;  /* 0x0000000108088824 */ /* 0x000fe200078e0a02 */
[C---:B------:R-:W-:Y:S01]  /*6270*/  ISETP.GT.U32.AND P0, PT, R2.reuse, R27, PT ;  /* 0x0000001b0200720c */ /* 0x040fe20003f04070 */
[----:B------:R-:W-:Y:S01]  /*6280*/  @!P5 IMAD.MOV R11, RZ, RZ, -R11 ;  /* 0x000000ffff0bd224 */ /* 0x000fe200078e0a0b */
[----:B------:R-:W-:Y:S01]  /*6290*/  ISETP.GT.U32.AND P6, PT, R2, R26, PT ;  /* 0x0000001a0200720c */ /* 0x000fe20003fc4070 */
[----:B------:R-:W5:Y:S02]  /*62a0*/  LDL.LU R24, [R1+0x3c7c] ;  /* 0x003c7c0001187983 */ /* 0x000f640000300800 */
[----:B------:R-:W-:-:S04]  /*62b0*/  @!P4 IMAD.MOV R10, RZ, RZ, -R10 ;  /* 0x000000ffff0ac224 */ /* 0x000fc800078e0a0a */
[----:B------:R-:W-:-:S04]  /*62c0*/  @!P3 IMAD.MOV R9, RZ, RZ, -R9 ;  /* 0x000000ffff09b224 */ /* 0x000fc800078e0a09 */
[--C-:B------:R-:W-:Y:S01]  /*62d0*/  @!P0 IMAD.IADD R27, R27, 0x1, -R2.reuse ;  /* 0x000000011b1b8824 */ /* 0x100fe200078e0a02 */
[----:B------:R-:W-:Y:S01]  /*62e0*/  ISETP.GT.U32.AND P0, PT, R2, R3, PT ;  /* 0x000000030200720c */ /* 0x000fe20003f04070 */
[----:B------:R-:W-:Y:S01]  /*62f0*/  @!P6 IMAD.IADD R26, R26, 0x1, -R2 ;  /* 0x000000011a1ae824 */ /* 0x000fe200078e0a02 */
[----:B------:R-:W-:-:S11]  /*6300*/  ISETP.GT.U32.AND P4, PT, R2, R8, PT ;  /* 0x000000080200720c */ /* 0x000fd60003f84070 */
[--C-:B------:R-:W-:Y:S01]  /*6310*/  @!P0 IMAD.IADD R3, R3, 0x1, -R2.reuse ;  /* 0x0000000103038824 */ /* 0x100fe200078e0a02 */
[----:B------:R-:W-:Y:S01]  /*6320*/  ISETP.GE.AND P0, PT, R5, RZ, PT ;  /* 0x000000ff0500720c */ /* 0x000fe20003f06270 */
[----:B------:R-:W-:-:S12]  /*6330*/  @!P4 IMAD.IADD R8, R8, 0x1, -R2 ;  /* 0x000000010808c824 */ /* 0x000fd800078e0a02 */
[----:B------:R-:W-:Y:S01]  /*6340*/  @!P0 IMAD.MOV R8, RZ, RZ, -R8 ;  /* 0x000000ffff088224 */ /* 0x000fe200078e0a08 */
[----:B------:R-:W-:-:S13]  /*6350*/  ISETP.GT.U32.AND P6, PT, R2, R27, PT ;  /* 0x0000001b0200720c */ /* 0x000fda0003fc4070 */
[----:B------:R-:W-:Y:S01]  /*6360*/  @!P6 IMAD.IADD R27, R27, 0x1, -R2 ;  /* 0x000000011b1be824 */ /* 0x000fe200078e0a02 */
[C---:B------:R-:W-:Y:S02]  /*6370*/  ISETP.GT.U32.AND P3, PT, R2.reuse, R6, PT ;  /* 0x000000060200720c */ /* 0x040fe40003f64070 */
[----:B------:R-:W-:-:S11]  /*6380*/  ISETP.GT.U32.AND P4, PT, R2, R0, PT ;  /* 0x000000000200720c */ /* 0x000fd60003f84070 */
[----:B------:R-:W-:Y:S01]  /*6390*/  @!P3 IMAD.IADD R6, R6, 0x1, -R2 ;  /* 0x000000010606b824 */ /* 0x000fe200078e0a02 */
[----:B---3--:R-:W-:-:S05]  /*63a0*/  IABS R7, R21 ;  /* 0x0000001500077213 */ /* 0x008fca0000000000 */
[----:B------:R-:W-:-:S04]  /*63b0*/  IMAD.HI.U32 R15, R18, R7, RZ ;  /* 0x00000007120f7227 */ /* 0x000fc800078e00ff */
[----:B------:R-:W-:-:S04]  /*63c0*/  IMAD.MOV R15, RZ, RZ, -R15 ;  /* 0x000000ffff0f7224 */ /* 0x000fc800078e0a0f */
[----:B------:R-:W-:Y:S01]  /*63d0*/  IMAD R7, R2, R15, R7 ;  /* 0x0000000f02077224 */ /* 0x000fe200078e0207 */
[----:B--2---:R-:W-:Y:S02]  /*63e0*/  ISETP.NE.AND P5, PT, R4, RZ, PT ;  /* 0x000000ff0400720c */ /* 0x004fe40003fa5270 */
[----:B------:R-:W-:-:S04]  /*63f0*/  LOP3.LUT R15, RZ, R4, RZ, 0x33, !PT ;  /* 0x00000004ff0f7212 */ /* 0x000fc800078e33ff */
[C---:B------:R-:W-:Y:S02]  /*6400*/  SEL R29, R15.reuse, R16, !P5 ;  /* 0x000000100f1d7207 */ /* 0x040fe40006800000 */
[C---:B------:R-:W-:Y:S02]  /*6410*/  SEL R25, R15.reuse, R25, !P5 ;  /* 0x000000190f197207 */ /* 0x040fe40006800000 */
[C---:B------:R-:W-:Y:S02]  /*6420*/  SEL R16, R15.reuse, R28, !P5 ;  /* 0x0000001c0f107207 */ /* 0x040fe40006800000 */
[C---:B------:R-:W-:Y:S02]  /*6430*/  SEL R13, R15.reuse, R13, !P5 ;  /* 0x0000000d0f0d7207 */ /* 0x040fe40006800000 */
[C---:B------:R-:W-:Y:S02]  /*6440*/  SEL R12, R15.reuse, R12, !P5 ;  /* 0x0000000c0f0c7207 */ /* 0x040fe40006800000 */
[----:B------:R-:W-:-:S02]  /*6450*/  SEL R11, R15, R11, !P5 ;  /* 0x0000000b0f0b7207 */ /* 0x000fc40006800000 */
[C---:B------:R-:W-:Y:S02]  /*6460*/  SEL R10, R15.reuse, R10, !P5 ;  /* 0x0000000a0f0a7207 */ /* 0x040fe40006800000 */
[----:B------:R-:W-:Y:S02]  /*6470*/  SEL R9, R15, R9, !P5 ;  /* 0x000000090f097207 */ /* 0x000fe40006800000 */
[----:B------:R-:W-:Y:S01]  /*6480*/  ISETP.GT.U32.AND P5, PT, R2, R26, PT ;  /* 0x0000001a0200720c */ /* 0x000fe20003fa4070 */
[----:B------:R-:W-:Y:S04]  /*6490*/  STL [R1+0x290], R29 ;  /* 0x0002901d01007387 */ /* 0x000fe80000100800 */
[----:B------:R-:W-:Y:S04]  /*64a0*/  STL [R1+0x28c], R25 ;  /* 0x00028c1901007387 */ /* 0x000fe80000100800 */
[----:B------:R-:W-:Y:S04]  /*64b0*/  STL [R1+0x288], R16 ;  /* 0x0002881001007387 */ /* 0x000fe80000100800 */
[----:B------:R-:W-:Y:S01]  /*64c0*/  @!P5 IMAD.IADD R26, R26, 0x1, -R2 ;  /* 0x000000011a1ad824 */ /* 0x000fe200078e0a02 */
[----:B------:R0:W-:Y:S03]  /*64d0*/  STL [R1+0x284], R13 ;  /* 0x0002840d01007387 */ /* 0x0001e60000100800 */
[----:B------:R-:W-:Y:S01]  /*64e0*/  IMAD.MOV.U32 R5, RZ, RZ, R26 ;  /* 0x000000ffff057224 */ /* 0x000fe200078e001a */
[----:B------:R-:W-:Y:S03]  /*64f0*/  STL [R1+0x280], R12 ;  /* 0x0002800c01007387 */ /* 0x000fe60000100800 */
[----:B------:R-:W-:Y:S01]  /*6500*/  @!P2 IMAD.MOV R5, RZ, RZ, -R5 ;  /* 0x000000ffff05a224 */ /* 0x000fe200078e0a05 */
[----:B------:R-:W-:Y:S04]  /*6510*/  STL [R1+0x27c], R11 ;  /* 0x00027c0b01007387 */ /* 0x000fe80000100800 */
[----:B0-----:R-:W2:Y:S04]  /*6520*/  LDL.LU R13, [R1] ;  /* 0x00000000010d7983 */ /* 0x001ea80000300800 */
[----:B------:R-:W-:Y:S04]  /*6530*/  STL [R1+0x278], R10 ;  /* 0x0002780a01007387 */ /* 0x000fe80000100800 */
[----:B------:R-:W-:Y:S04]  /*6540*/  STL [R1+0x274], R9 ;  /* 0x0002740901007387 */ /* 0x000fe80000100800 */
[----:B------:R-:W3:Y:S04]  /*6550*/  LDL.LU R28, [R1+0x4] ;  /* 0x00000400011c7983 */ /* 0x000ee80000300800 */
[----:B------:R0:W-:Y:S04]  /*6560*/  STL [R1+0x204], R8 ;  /* 0x0002040801007387 */ /* 0x0001e80000100800 */
[----:B------:R1:W-:Y:S04]  /*6570*/  STL [R1+0x20c], R5 ;  /* 0x00020c0501007387 */ /* 0x0003e80000100800 */
[----:B------:R-:W2:Y:S01]  /*6580*/  LDL.LU R25, [R1+0x2c] ;  /* 0x00002c0001197983 */ /* 0x000ea20000300800 */
[----:B0-----:R-:W-:-:S04]  /*6590*/  IMAD.MOV.U32 R8, RZ, RZ, R27 ;  /* 0x000000ffff087224 */ /* 0x001fc800078e001b */
[----:B------:R-:W-:-:S05]  /*65a0*/  @!P1 IMAD.MOV R8, RZ, RZ, -R8 ;  /* 0x000000ffff089224 */ /* 0x000fca00078e0a08 */
[----:B------:R-:W-:Y:S04]  /*65b0*/  STL [R1+0x208], R8 ;  /* 0x0002080801007387 */ /* 0x000fe80000100800 */
[----:B------:R-:W3:Y:S04]  /*65c0*/  LDL.LU R16, [R1+0x30] ;  /* 0x0000300001107983 */ /* 0x000ee80000300800 */
[----:B------:R-:W3:Y:S01]  /*65d0*/  LDL.LU R29, [R1+0x34] ;  /* 0x00003400011d7983 */ /* 0x000ee20000300800 */
[C---:B------:R-:W-:Y:S02]  /*65e0*/  ISETP.GT.U32.AND P6, PT, R2.reuse, R6, PT ;  /* 0x000000060200720c */ /* 0x040fe40003fc4070 */
[----:B------:R-:W-:Y:S01]  /*65f0*/  ISETP.GT.U32.AND P5, PT, R2, R7, PT ;  /* 0x000000070200720c */ /* 0x000fe20003fa4070 */
[----:B------:R-:W-:Y:S01]  /*6600*/  @!P4 IMAD.IADD R0, R0, 0x1, -R2 ;  /* 0x000000010000c824 */ /* 0x000fe200078e0a02 */
[----:B------:R-:W-:-:S09]  /*6610*/  ISETP.GE.AND P4, PT, R17, RZ, PT ;  /* 0x000000ff1100720c */ /* 0x000fd20003f86270 */
[--C-:B------:R-:W-:Y:S01]  /*6620*/  @!P6 IMAD.IADD R6, R6, 0x1, -R2.reuse ;  /* 0x000000010606e824 */ /* 0x100fe200078e0a02 */
[----:B------:R-:W-:Y:S01]  /*6630*/  ISETP.GT.U32.AND P6, PT, R2, R3, PT ;  /* 0x000000030200720c */ /* 0x000fe20003fc4070 */
[----:B------:R-:W-:Y:S01]  /*6640*/  @!P5 IMAD.IADD R7, R7, 0x1, -R2 ;  /* 0x000000010707d824 */ /* 0x000fe200078e0a02 */
[----:B------:R-:W-:Y:S01]  /*6650*/  ISETP.GE.AND P5, PT, R19, RZ, PT ;  /* 0x000000ff1300720c */ /* 0x000fe20003fa6270 */
[----:B-1----:R-:W-:-:S04]  /*6660*/  IMAD.MOV.U32 R5, RZ, RZ, R6 ;  /* 0x000000ffff057224 */ /* 0x002fc800078e0006 */
[----:B------:R-:W-:-:S06]  /*6670*/  @!P4 IMAD.MOV R5, RZ, RZ, -R5 ;  /* 0x000000ffff05c224 */ /* 0x000fcc00078e0a05 */
[----:B------:R-:W-:Y:S01]  /*6680*/  @!P6 IMAD.IADD R3, R3, 0x1, -R2 ;  /* 0x000000010303e824 */ /* 0x000fe200078e0a02 */
[----:B------:R0:W-:Y:S03]  /*6690*/  STL [R1+0x200], R5 ;  /* 0x0002000501007387 */ /* 0x0001e60000100800 */
[----:B0-----:R-:W-:-:S04]  /*66a0*/  IMAD.MOV.U32 R5, RZ, RZ, R3 ;  /* 0x000000ffff057224 */ /* 0x001fc800078e0003 */
[----:B------:R-:W-:-:S05]  /*66b0*/  @!P5 IMAD.MOV R5, RZ, RZ, -R5 ;  /* 0x000000ffff05d224 */ /* 0x000fca00078e0a05 */
[----:B------:R0:W-:Y:S04]  /*66c0*/  STL [R1+0x1fc], R5 ;  /* 0x0001fc0501007387 */ /* 0x0001e80000100800 */
[----:B0-----:R-:W3:Y:S01]  /*66d0*/  LDL.LU R5, [R1+0x8] ;  /* 0x0000080001057983 */ /* 0x001ee20000300800 */
[----:B------:R-:W-:-:S05]  /*66e0*/  IABS R14, R22 ;  /* 0x00000016000e7213 */ /* 0x000fca0000000000 */
[----:B------:R-:W-:Y:S01]  /*66f0*/  IMAD.HI.U32 R4, R18, R14, RZ ;  /* 0x0000000e12047227 */ /* 0x000fe200078e00ff */
[----:B----4-:R-:W-:-:S03]  /*6700*/  IABS R9, R23 ;  /* 0x0000001700097213 */ /* 0x010fc60000000000 */
[----:B------:R-:W-:-:S04]  /*6710*/  IMAD.MOV R4, RZ, RZ, -R4 ;  /* 0x000000ffff047224 */ /* 0x000fc800078e0a04 */
[----:B------:R-:W-:Y:S02]  /*6720*/  IMAD R14, R2, R4, R14 ;  /* 0x00000004020e7224 */ /* 0x000fe400078e020e */
[----:B------:R-:W-:-:S03]  /*6730*/  IMAD.MOV.U32 R4, RZ, RZ, R9 ;  /* 0x000000ffff047224 */ /* 0x000fc600078e0009 */
[----:B------:R-:W-:Y:S01]  /*6740*/  ISETP.GT.U32.AND P3, PT, R2, R14, PT ;  /* 0x0000000e0200720c */ /* 0x000fe20003f64070 */
[----:B------:R-:W-:-:S04]  /*6750*/  IMAD.HI.U32 R11, R18, R4, RZ ;  /* 0x00000004120b7227 */ /* 0x000fc800078e00ff */
[----:B------:R-:W-:Y:S01]  /*6760*/  IMAD.MOV R11, RZ, RZ, -R11 ;  /* 0x000000ffff0b7224 */ /* 0x000fe200078e0a0b */
[----:B------:R-:W-:-:S03]  /*6770*/  ISETP.GT.U32.AND P0, PT, R2, R0, PT ;  /* 0x000000000200720c */ /* 0x000fc60003f04070 */
[----:B------:R-:W-:-:S04]  /*6780*/  IMAD R4, R2, R11, R4 ;  /* 0x0000000b02047224 */ /* 0x000fc800078e0204 */
[--C-:B------:R-:W-:Y:S01]  /*6790*/  @!P3 IMAD.IADD R14, R14, 0x1, -R2.reuse ;  /* 0x000000010e0eb824 */ /* 0x100fe200078e0a02 */
[C---:B------:R-:W-:Y:S02]  /*67a0*/  ISETP.GT.U32.AND P3, PT, R2.reuse, R7, PT ;  /* 0x000000070200720c */ /* 0x040fe40003f64070 */
[C---:B------:R-:W-:Y:S02]  /*67b0*/  ISETP.GT.U32.AND P1, PT, R2.reuse, R4, PT ;  /* 0x000000040200720c */ /* 0x040fe40003f24070 */
[----:B------:R-:W-:Y:S01]  /*67c0*/  ISETP.GT.U32.AND P2, PT, R2, R14, PT ;  /* 0x0000000e0200720c */ /* 0x000fe20003f44070 */
[----:B------:R-:W-:Y:S01]  /*67d0*/  @!P0 IMAD.IADD R0, R0, 0x1, -R2 ;  /* 0x0000000100008824 */ /* 0x000fe200078e0a02 */
[----:B-----5:R-:W-:Y:S02]  /*67e0*/  IABS R10, R24 ;  /* 0x00000018000a7213 */ /* 0x020fe40000000000 */
[----:B------:R-:W-:Y:S02]  /*67f0*/  ISETP.GE.AND P4, PT, R20, RZ, PT ;  /* 0x000000ff1400720c */ /* 0x000fe40003f86270 */
[----:B------:R-:W-:-:S03]  /*6800*/  ISETP.GE.AND P0, PT, R21, RZ, PT ;  /* 0x000000ff1500720c */ /* 0x000fc60003f06270 */
[--C-:B------:R-:W-:Y:S01]  /*6810*/  @!P3 IMAD.IADD R7, R7, 0x1, -R2.reuse ;  /* 0x000000010707b824 */ /* 0x100fe200078e0a02 */
[----:B------:R-:W-:Y:S01]  /*6820*/  ISETP.GE.AND P3, PT, R22, RZ, PT ;  /* 0x000000ff1600720c */ /* 0x000fe20003f66270 */
[----:B------:R-:W-:Y:S02]  /*6830*/  @!P1 IMAD.IADD R4, R4, 0x1, -R2 ;  /* 0x0000000104049824 */ /* 0x000fe400078e0a02 */
[----:B------:R-:W-:Y:S02]  /*6840*/  IMAD.MOV.U32 R9, RZ, RZ, R10 ;  /* 0x000000ffff097224 */ /* 0x000fe400078e000a */
[----:B------:R-:W-:Y:S01]  /*6850*/  @!P2 IMAD.IADD R14, R14, 0x1, -R2 ;  /* 0x000000010e0ea824 */ /* 0x000fe200078e0a02 */
[----:B------:R-:W-:Y:S01]  /*6860*/  ISETP.GT.U32.AND P5, PT, R2, R4, PT ;  /* 0x000000040200720c */ /* 0x000fe20003fa4070 */
[----:B------:R-:W-:-:S04]  /*6870*/  IMAD.HI.U32 R10, R18, R9, RZ ;  /* 0x00000009120a7227 */ /* 0x000fc800078e00ff */
[----:B------:R-:W-:Y:S02]  /*6880*/  IMAD.MOV.U32 R11, RZ, RZ, R0 ;  /* 0x000000ffff0b7224 */ /* 0x000fe400078e0000 */
[----:B------:R-:W-:Y:S02]  /*6890*/  IMAD.MOV.U32 R3, RZ, RZ, R14 ;  /* 0x000000ffff037224 */ /* 0x000fe400078e000e */
[----:B------:R-:W-:Y:S02]  /*68a0*/  IMAD.MOV R10, RZ, RZ, -R10 ;  /* 0x000000ffff0a7224 */ /* 0x000fe400078e0a0a */
[----:B------:R-:W-:Y:S02]  /*68b0*/  @!P4 IMAD.MOV R11, RZ, RZ, -R11 ;  /* 0x000000ffff0bc224 */ /* 0x000fe400078e0a0b */
[----:B------:R-:W-:Y:S02]  /*68c0*/  @!P0 IMAD.MOV R7, RZ, RZ, -R7 ;  /* 0x000000ffff078224 */ /* 0x000fe400078e0a07 */
[----:B------:R-:W-:Y:S01]  /*68d0*/  @!P3 IMAD.MOV R3, RZ, RZ, -R3 ;  /* 0x000000ffff03b224 */ /* 0x000fe200078e0a03 */
[----:B------:R-:W-:Y:S01]  /*68e0*/  STL [R1+0x1f8], R11 ;  /* 0x0001f80b01007387 */ /* 0x000fe20000100800 */
[----:B------:R-:W-:-:S03]  /*68f0*/  IMAD R9, R2, R10, R9 ;  /* 0x0000000a02097224 */ /* 0x000fc600078e0209 */
[----:B------:R-:W-:Y:S01]  /*6900*/  STL [R1+0x1f4], R7 ;  /* 0x0001f40701007387 */ /* 0x000fe20000100800 */
[----:B------:R-:W-:Y:S01]  /*6910*/  @!P5 IMAD.IADD R4, R4, 0x1, -R2 ;  /* 0x000000010404d824 */ /* 0x000fe200078e0a02 */
[----:B------:R-:W-:Y:S02]  /*6920*/  ISETP.GT.U32.AND P6, PT, R2, R9, PT ;  /* 0x000000090200720c */ /* 0x000fe40003fc4070 */
[----:B------:R-:W4:Y:S04]  /*6930*/  LDL.LU R19, [R1+0xc] ;  /* 0x00000c0001137983 */ /* 0x000f280000300800 */
[----:B------:R2:W-:Y:S01]  /*6940*/  STL [R1+0x1f0], R3 ;  /* 0x0001f00301007387 */ /* 0x0005e20000100800 */
[----:B------:R-:W-:-:S06]  /*6950*/  ISETP.GE.AND P2, PT, R23, RZ, PT ;  /* 0x000000ff1700720c */ /* 0x000fcc0003f46270 */
[----:B------:R-:W-:-:S05]  /*6960*/  @!P6 IMAD.IADD R9, R9, 0x1, -R2 ;  /* 0x000000010909e824 */ /* 0x000fca00078e0a02 */
[----:B------:R-:W-:Y:S02]  /*6970*/  ISETP.GT.U32.AND P4, PT, R2, R9, PT ;  /* 0x000000090200720c */ /* 0x000fe40003f84070 */
[----:B------:R-:W-:-:S11]  /*6980*/  @!P2 IMAD.MOV R4, RZ, RZ, -R4 ;  /* 0x000000ffff04a224 */ /* 0x000fd600078e0a04 */
[----:B------:R-:W-:Y:S01]  /*6990*/  @!P4 IMAD.IADD R9, R9, 0x1, -R2 ;  /* 0x000000010909c824 */ /* 0x000fe200078e0a02 */
[----:B------:R-:W-:Y:S02]  /*69a0*/  ISETP.GE.AND P1, PT, R24, RZ, PT ;  /* 0x000000ff1800720c */ /* 0x000fe40003f26270 */
[----:B--2---:R-:W-:Y:S02]  /*69b0*/  IABS R3, R25 ;  /* 0x0000001900037213 */ /* 0x004fe40000000000 */
[----:B------:R-:W-:Y:S02]  /*69c0*/  ISETP.GE.AND P5, PT, R25, RZ, PT ;  /* 0x000000ff1900720c */ /* 0x000fe40003fa6270 */
[----:B------:R-:W2:Y:S01]  /*69d0*/  LDL.LU R25, [R1+0x10] ;  /* 0x0000100001197983 */ /* 0x000ea20000300800 */
[----:B---3--:R-:W-:-:S05]  /*69e0*/  IABS R8, R28 ;  /* 0x0000001c00087213 */ /* 0x008fca0000000000 */
[----:B------:R-:W-:-:S04]  /*69f0*/  IMAD.HI.U32 R0, R18, R8, RZ ;  /* 0x0000000812007227 */ /* 0x000fc800078e00ff */
[----:B------:R-:W-:Y:S01]  /*6a00*/  IMAD.MOV R0, RZ, RZ, -R0 ;  /* 0x000000ffff007224 */ /* 0x000fe200078e0a00 */
[----:B------:R-:W-:Y:S01]  /*6a10*/  ISETP.GE.AND P4, PT, R16, RZ, PT ;  /* 0x000000ff1000720c */ /* 0x000fe20003f86270 */
[----:B------:R0:W-:Y:S02]  /*6a20*/  STL [R1+0x1e8], R4 ;  /* 0x0001e80401007387 */ /* 0x0001e40000100800 */
[----:B------:R-:W-:Y:S02]  /*6a30*/  IMAD R8, R2, R0, R8 ;  /* 0x0000000002087224 */ /* 0x000fe400078e0208 */
[----:B------:R-:W-:Y:S01]  /*6a40*/  IMAD.MOV.U32 R0, RZ, RZ, R3 ;  /* 0x000000ffff007224 */ /* 0x000fe200078e0003 */
[----:B------:R-:W-:Y:S02]  /*6a50*/  IABS R3, R16 ;  /* 0x0000001000037213 */ /* 0x000fe40000000000 */
[----:B------:R-:W3:Y:S01]  /*6a60*/  LDL.LU R16, [R1+0x14] ;  /* 0x0000140001107983 */ /* 0x000ee20000300800 */
[----:B------:R-:W-:-:S05]  /*6a70*/  IABS R10, R13 ;  /* 0x0000000d000a7213 */ /* 0x000fca0000000000 */
[----:B------:R-:W-:-:S04]  /*6a80*/  IMAD.HI.U32 R6, R18, R10, RZ ;  /* 0x0000000a12067227 */ /* 0x000fc800078e00ff */
[----:B------:R-:W-:-:S04]  /*6a90*/  IMAD.MOV R6, RZ, RZ, -R6 ;  /* 0x000000ffff067224 */ /* 0x000fc800078e0a06 */
[----:B------:R-:W-:Y:S02]  /*6aa0*/  IMAD R6, R2, R6, R10 ;  /* 0x0000000602067224 */ /* 0x000fe400078e020a */
[----:B------:R-:W-:Y:S01]  /*6ab0*/  IMAD.MOV.U32 R10, RZ, RZ, R9 ;  /* 0x000000ffff0a7224 */ /* 0x000fe200078e0009 */
[----:B0-----:R-:W-:-:S03]  /*6ac0*/  IABS R4, R29 ;  /* 0x0000001d00047213 */ /* 0x001fc60000000000 */
[----:B------:R-:W-:Y:S01]  /*6ad0*/  @!P1 IMAD.MOV R10, RZ, RZ, -R10 ;  /* 0x000000ffff0a9224 */ /* 0x000fe200078e0a0a */
[----:B------:R-:W-:Y:S02]  /*6ae0*/  ISETP.GE.AND P1, PT, R29, RZ, PT ;  /* 0x000000ff1d00720c */ /* 0x000fe40003f26270 */
[----:B------:R-:W5:Y:S01]  /*6af0*/  LDL.LU R29, [R1+0x20] ;  /* 0x00002000011d7983 */ /* 0x000f620000300800 */
[----:B------:R-:W-:Y:S01]  /*6b00*/  ISETP.GT.U32.AND P6, PT, R2, R6, PT ;  /* 0x000000060200720c */ /* 0x000fe20003fc4070 */
[----:B------:R-:W-:Y:S02]  /*6b10*/  IMAD.HI.U32 R7, R18, R0, RZ ;  /* 0x0000000012077227 */ /* 0x000fe400078e00ff */
[----:B------:R0:W-:Y:S04]  /*6b20*/  STL [R1+0x1e4], R10 ;  /* 0x0001e40a01007387 */ /* 0x0001e80000100800 */
[----:B------:R-:W5:Y:S06]  /*6b30*/  LDL.LU R17, [R1+0x24] ;  /* 0x0000240001117983 */ /* 0x000f6c0000300800 */
[----:B------:R-:W-:Y:S01]  /*6b40*/  @!P6 IMAD.IADD R6, R6, 0x1, -R2 ;  /* 0x000000010606e824 */ /* 0x000fe200078e0a02 */
[C---:B------:R-:W-:Y:S01]  /*6b50*/  ISETP.GT.U32.AND P6, PT, R2.reuse, R8, PT ;  /* 0x000000080200720c */ /* 0x040fe20003fc4070 */
[----:B------:R-:W-:Y:S01]  /*6b60*/  IMAD.MOV R9, RZ, RZ, -R7 ;  /* 0x000000ffff097224 */ /* 0x000fe200078e0a07 */
[----:B------:R-:W-:Y:S01]  /*6b70*/  ISETP.GE.AND P0, PT, R13, RZ, PT ;  /* 0x000000ff0d00720c */ /* 0x000fe20003f06270 */
[----:B------:R-:W5:Y:S01]  /*6b80*/  LDL.LU R15, [R1+0x28] ;  /* 0x00002800010f7983 */ /* 0x000f620000300800 */
[C---:B------:R-:W-:Y:S01]  /*6b90*/  ISETP.GT.U32.AND P2, PT, R2.reuse, R6, PT ;  /* 0x000000060200720c */ /* 0x040fe20003f44070 */
[----:B------:R-:W-:-:S08]  /*6ba0*/  IMAD R0, R2, R9, R0 ;  /* 0x0000000902007224 */ /* 0x000fd000078e0200 */
[----:B------:R-:W-:-:S04]  /*6bb0*/  @!P6 IMAD.IADD R8, R8, 0x1, -R2 ;  /* 0x000000010808e824 */ /* 0x000fc800078e0a02 */
[----:B------:R-:W-:Y:S01]  /*6bc0*/  @!P2 IMAD.IADD R6, R6, 0x1, -R2 ;  /* 0x000000010606a824 */ /* 0x000fe200078e0a02 */
[C---:B------:R-:W-:Y:S02]  /*6bd0*/  ISETP.GT.U32.AND P2, PT, R2.reuse, R0, PT ;  /* 0x000000000200720c */ /* 0x040fe40003f44070 */
[----:B------:R-:W-:Y:S02]  /*6be0*/  ISETP.GT.U32.AND P6, PT, R2, R8, PT ;  /* 0x000000080200720c */ /* 0x000fe40003fc4070 */
[----:B------:R-:W-:-:S09]  /*6bf0*/  ISETP.GE.AND P3, PT, R28, RZ, PT ;  /* 0x000000ff1c00720c */ /* 0x000fd20003f66270 */
[--C-:B------:R-:W-:Y:S02]  /*6c00*/  @!P2 IMAD.IADD R0, R0, 0x1, -R2.reuse ;  /* 0x000000010000a824 */ /* 0x100fe400078e0a02 */
[----:B------:R-:W-:-:S03]  /*6c10*/  @!P6 IMAD.IADD R8, R8, 0x1, -R2 ;  /* 0x000000010808e824 */ /* 0x000fc600078e0a02 */
[----:B------:R-:W-:Y:S01]  /*6c20*/  ISETP.GT.U32.AND P2, PT, R2, R0, PT ;  /* 0x000000000200720c */ /* 0x000fe20003f44070 */
[----:B------:R-:W-:Y:S02]  /*6c30*/  IMAD.MOV.U32 R20, RZ, RZ, R6 ;  /* 0x000000ffff147224 */ /* 0x000fe400078e0006 */
[----:B------:R-:W-:Y:S02]  /*6c40*/  IMAD.MOV.U32 R14, RZ, RZ, R8 ;  /* 0x000000ffff0e7224 */ /* 0x000fe400078e0008 */
[----:B------:R-:W-:Y:S02]  /*6c50*/  @!P0 IMAD.MOV R20, RZ, RZ, -R20 ;  /* 0x000000ffff148224 */ /* 0x000fe400078e0a14 */
[----:B------:R-:W-:Y:S01]  /*6c60*/  @!P3 IMAD.MOV R14, RZ, RZ, -R14 ;  /* 0x000000ffff0eb224 */ /* 0x000fe200078e0a0e */
[----:B------:R-:W-:Y:S02]  /*6c70*/  IABS R7, R5 ;  /* 0x0000000500077213 */ /* 0x000fe40000000000 */
[----:B------:R-:W-:Y:S03]  /*6c80*/  STL [R1+0x1dc], R20 ;  /* 0x0001dc1401007387 */ /* 0x000fe60000100800 */
[----:B------:R-:W-:Y:S01]  /*6c90*/  @!P2 IMAD.IADD R0, R0, 0x1, -R2 ;  /* 0x000000010000a824 */ /* 0x000fe200078e0a02 */
[----:B------:R-:W-:Y:S01]  /*6ca0*/  ISETP.GE.AND P2, PT, R5, RZ, PT ;  /* 0x000000ff0500720c */ /* 0x000fe20003f46270 */
[----:B------:R-:W-:Y:S04]  /*6cb0*/  STL [R1+0x1d8], R14 ;  /* 0x0001d80e01007387 */ /* 0x000fe80000100800 */
[----:B------:R-:W5:Y:S01]  /*6cc0*/  LDL.LU R5, [R1+0x38] ;  /* 0x0000380001057983 */ /* 0x000f620000300800 */
[----:B------:R-:W-:-:S03]  /*6cd0*/  IMAD.HI.U32 R12, R18, R3, RZ ;  /* 0x00000003120c7227 */ /* 0x000fc600078e00ff */
[----:B------:R-:W5:Y:S01]  /*6ce0*/  LDL.LU R28, [R1+0x3c] ;  /* 0x00003c00011c7983 */ /* 0x000f620000300800 */
[----:B------:R-:W-:Y:S02]  /*6cf0*/  IMAD.MOV R12, RZ, RZ, -R12 ;  /* 0x000000ffff0c7224 */ /* 0x000fe400078e0a0c */
[----:B0-----:R-:W-:-:S04]  /*6d00*/  IMAD.HI.U32 R10, R18, R4, RZ ;  /* 0x00000004120a7227 */ /* 0x001fc800078e00ff */
[----:B------:R-:W-:Y:S02]  /*6d10*/  IMAD R3, R2, R12, R3 ;  /* 0x0000000c02037224 */ /* 0x000fe400078e0203 */
[----:B------:R-:W-:-:S03]  /*6d20*/  IMAD.MOV R10, RZ, RZ, -R10 ;  /* 0x000000ffff0a7224 */ /* 0x000fc600078e0a0a */
[C---:B------:R-:W-:Y:S01]  /*6d30*/  ISETP.GT.U32.AND P6, PT, R2.reuse, R3, PT ;  /* 0x000000030200720c */ /* 0x040fe20003fc4070 */
[----:B------:R-:W-:-:S05]  /*6d40*/  IMAD R4, R2, R10, R4 ;  /* 0x0000000a02047224 */ /* 0x000fca00078e0204 */
[----:B------:R-:W-:-:S07]  /*6d50*/  ISETP.GT.U32.AND P0, PT, R2, R4, PT ;  /* 0x000000040200720c */ /* 0x000fce0003f04070 */
[----:B------:R-:W-:-:S06]  /*6d60*/  @!P6 IMAD.IADD R3, R3, 0x1, -R2 ;  /* 0x000000010303e824 */ /* 0x000fcc00078e0a02 */
[----:B------:R-:W-:Y:S01]  /*6d70*/  @!P0 IMAD.IADD R4, R4, 0x1, -R2 ;  /* 0x0000000104048824 */ /* 0x000fe200078e0a02 */
[----:B------:R-:W-:Y:S02]  /*6d80*/  ISETP.GT.U32.AND P0, PT, R2, R3, PT ;  /* 0x000000030200720c */ /* 0x000fe40003f04070 */
[----:B----4-:R-:W-:-:S05]  /*6d90*/  IABS R9, R19 ;  /* 0x0000001300097213 */ /* 0x010fca0000000000 */
[----:B------:R-:W-:-:S04]  /*6da0*/  IMAD.HI.U32 R13, R18, R9, RZ ;  /* 0x00000009120d7227 */ /* 0x000fc800078e00ff */
[----:B------:R-:W-:Y:S02]  /*6db0*/  IMAD.MOV R13, RZ, RZ, -R13 ;  /* 0x000000ffff0d7224 */ /* 0x000fe400078e0a0d */
[----:B------:R-:W-:Y:S02]  /*6dc0*/  @!P0 IMAD.IADD R3, R3, 0x1, -R2 ;  /* 0x0000000103038824 */ /* 0x000fe400078e0a02 */
[----:B------:R-:W-:Y:S02]  /*6dd0*/  IMAD R9, R2, R13, R9 ;  /* 0x0000000d02097224 */ /* 0x000fe400078e0209 */
[----:B------:R-:W-:-:S04]  /*6de0*/  IMAD.MOV.U32 R13, RZ, RZ, R0 ;  /* 0x000000ffff0d7224 */ /* 0x000fc800078e0000 */
[----:B------:R-:W-:Y:S02]  /*6df0*/  @!P5 IMAD.MOV R13, RZ, RZ, -R13 ;  /* 0x000000ffff0dd224 */ /* 0x000fe400078e0a0d */
[----:B------:R-:W-:-:S03]  /*6e00*/  IMAD.HI.U32 R11, R18, R7, RZ ;  /* 0x00000007120b7227 */ /* 0x000fc600078e00ff */
[----:B------:R0:W-:Y:S01]  /*6e10*/  STL [R1+0x1cc], R13 ;  /* 0x0001cc0d01007387 */ /* 0x0001e20000100800 */
[----:B------:R-:W-:-:S04]  /*6e20*/  IMAD.MOV R11, RZ, RZ, -R11 ;  /* 0x000000ffff0b7224 */ /* 0x000fc800078e0a0b */
[----:B------:R-:W-:-:S05]  /*6e30*/  IMAD R7, R2, R11, R7 ;  /* 0x0000000b02077224 */ /* 0x000fca00078e0207 */
[C---:B------:R-:W-:Y:S02]  /*6e40*/  ISETP.GT.U32.AND P3, PT, R2.reuse, R7, PT ;  /* 0x000000070200720c */ /* 0x040fe40003f64070 */
[----:B------:R-:W-:-:S11]  /*6e50*/  ISETP.GT.U32.AND P6, PT, R2, R9, PT ;  /* 0x000000090200720c */ /* 0x000fd60003fc4070 */
[--C-:B------:R-:W-:Y:S01]  /*6e60*/  @!P3 IMAD.IADD R7, R7, 0x1, -R2.reuse ;  /* 0x000000010707b824 */ /* 0x100fe200078e0a02 */
[----:B------:R-:W-:Y:S01]  /*6e70*/  ISETP.GT.U32.AND P3, PT, R2, R4, PT ;  /* 0x000000040200720c */ /* 0x000fe20003f64070 */
[----:B------:R-:W-:-:S03]  /*6e80*/  @!P6 IMAD.IADD R9, R9, 0x1, -R2 ;  /* 0x000000010909e824 */ /* 0x000fc600078e0a02 */
[C---:B------:R-:W-:Y:S02]  /*6e90*/  ISETP.GT.U32.AND P6, PT, R2.reuse, R7, PT ;  /* 0x000000070200720c */ /* 0x040fe40003fc4070 */
[----:B------:R-:W-:-:S07]  /*6ea0*/  ISETP.GT.U32.AND P5, PT, R2, R9, PT ;  /* 0x000000090200720c */ /* 0x000fce0003fa4070 */
[--C-:B------:R-:W-:Y:S01]  /*6eb0*/  @!P3 IMAD.IADD R4, R4, 0x1, -R2.reuse ;  /* 0x000000010404b824 */ /* 0x100fe200078e0a02 */
[----:B------:R-:W-:Y:S01]  /*6ec0*/  ISETP.GE.AND P3, PT, R19, RZ, PT ;  /* 0x000000ff1300720c */ /* 0x000fe20003f66270 */
[----:B------:R-:W-:Y:S02]  /*6ed0*/  IMAD.MOV.U32 R19, RZ, RZ, R3 ;  /* 0x000000ffff137224 */ /* 0x000fe400078e0003 */
[----:B------:R-:W-:Y:S02]  /*6ee0*/  @!P6 IMAD.IADD R7, R7, 0x1, -R2 ;  /* 0x000000010707e824 */ /* 0x000fe400078e0a02 */
[----:B------:R-:W-:Y:S02]  /*6ef0*/  @!P4 IMAD.MOV R19, RZ, RZ, -R19 ;  /* 0x000000ffff13c224 */ /* 0x000fe400078e0a13 */
[----:B------:R-:W-:Y:S01]  /*6f00*/  @!P1 IMAD.MOV R4, RZ, RZ, -R4 ;  /* 0x000000ffff049224 */ /* 0x000fe200078e0a04 */
[----:B--2---:R-:W-:-:S05]  /*6f10*/  IABS R12, R25 ;  /* 0x00000019000c7213 */ /* 0x004fca0000000000 */
[----:B------:R-:W-:-:S04]  /*6f20*/  IMAD.HI.U32 R6, R18, R12, RZ ;  /* 0x0000000c12067227 */ /* 0x000fc800078e00ff */
[----:B------:R-:W-:-:S04]  /*6f30*/  IMAD.MOV R6, RZ, RZ, -R6 ;  /* 0x000000ffff067224 */ /* 0x000fc800078e0a06 */
[----:B------:R-:W-:-:S05]  /*6f40*/  IMAD R12, R2, R6, R12 ;  /* 0x00000006020c7224 */ /* 0x000fca00078e020c */
[----:B------:R-:W-:Y:S02]  /*6f50*/  ISETP.GT.U32.AND P0, PT, R2, R12, PT ;  /* 0x0000000c0200720c */ /* 0x000fe40003f04070 */
[----:B---3--:R-:W-:-:S11]  /*6f60*/  IABS R6, R16 ;  /* 0x0000001000067213 */ /* 0x008fd60000000000 */
[--C-:B------:R-:W-:Y:S01]  /*6f70*/  @!P0 IMAD.IADD R12, R12, 0x1, -R2.reuse ;  /* 0x000000010c0c8824 */ /* 0x100fe200078e0a02 */
[----:B------:R-:W-:Y:S02]  /*6f80*/  ISETP.GE.AND P0, PT, R16, RZ, PT ;  /* 0x000000ff1000720c */ /* 0x000fe40003f06270 */
[----:B------:R-:W2:Y:S01]  /*6f90*/  LDL.LU R16, [R1+0x40] ;  /* 0x0000400001107983 */ /* 0x000ea20000300800 */
[----:B------:R-:W-:Y:S01]  /*6fa0*/  @!P5 IMAD.IADD R9, R9, 0x1, -R2 ;  /* 0x000000010909d824 */ /* 0x000fe200078e0a02 */
[----:B------:R-:W-:Y:S01]  /*6fb0*/  ISETP.GE.AND P5, PT, R25, RZ, PT ;  /* 0x000000ff1900720c */ /* 0x000fe20003fa6270 */
[----:B------:R-:W-:Y:S01]  /*6fc0*/  @!P2 IMAD.MOV R7, RZ, RZ, -R7 ;  /* 0x000000ffff07a224 */ /* 0x000fe200078e0a07 */
[----:B------:R-:W3:Y:S01]  /*6fd0*/  LDL.LU R25, [R1+0x44] ;  /* 0x0000440001197983 */ /* 0x000ee20000300800 */
[----:B------:R-:W-:-:S03]  /*6fe0*/  @!P3 IMAD.MOV R9, RZ, RZ, -R9 ;  /* 0x000000ffff09b224 */ /* 0x000fc600078e0a09 */
[----:B------:R-:W-:Y:S01]  /*6ff0*/  STL [R1+0x1c0], R19 ;  /* 0x0001c01301007387 */ /* 0x000fe20000100800 */
[----:B-----5:R-:W-:Y:S02]  /*7000*/  IABS R11, R29 ;  /* 0x0000001d000b7213 */ /* 0x020fe40000000000 */
[----:B------:R-:W-:Y:S01]  /*7010*/  ISETP.GE.AND P3, PT, R29, RZ, PT ;  /* 0x000000ff1d00720c */ /* 0x000fe20003f66270 */
[----:B------:R1:W-:Y:S04]  /*7020*/  STL [R1+0x1bc], R4 ;  /* 0x0001bc0401007387 */ /* 0x0003e80000100800 */
[----:B------:R4:W-:Y:S04]  /*7030*/  STL [R1+0x1b8], R7 ;  /* 0x0001b80701007387 */ /* 0x0009e80000100800 */
[----:B------:R-:W5:Y:S01]  /*7040*/  LDL.LU R29, [R1+0x48] ;  /* 0x00004800011d7983 */ /* 0x000f620000300800 */
[----:B------:R-:W-:-:S04]  /*7050*/  IMAD.HI.U32 R0, R18, R6, RZ ;  /* 0x0000000612007227 */ /* 0x000fc800078e00ff */
[----:B------:R-:W-:Y:S01]  /*7060*/  IMAD.MOV R0, RZ, RZ, -R0 ;  /* 0x000000ffff007224 */ /* 0x000fe200078e0a00 */
[----:B------:R-:W-:-:S03]  /*7070*/  IABS R10, R17 ;  /* 0x00000011000a7213 */ /* 0x000fc60000000000 */
[----:B------:R-:W-:Y:S02]  /*7080*/  IMAD R6, R2, R0, R6 ;  /* 0x0000000002067224 */ /* 0x000fe400078e0206 */
[----:B------:R-:W-:-:S03]  /*7090*/  IMAD.HI.U32 R0, R18, R11, RZ ;  /* 0x0000000b12007227 */ /* 0x000fc600078e00ff */
[----:B------:R-:W-:Y:S01]  /*70a0*/  ISETP.GT.U32.AND P6, PT, R2, R6, PT ;  /* 0x000000060200720c */ /* 0x000fe20003fc4070 */
[----:B0-----:R-:W-:-:S04]  /*70b0*/  IMAD.HI.U32 R13, R18, R10, RZ ;  /* 0x0000000a120d7227 */ /* 0x001fc800078e00ff */
[----:B------:R-:W-:Y:S02]  /*70c0*/  IMAD.MOV R0, RZ, RZ, -R0 ;  /* 0x000000ffff007224 */ /* 0x000fe400078e0a00 */
[----:B------:R-:W-:Y:S02]  /*70d0*/  IMAD.MOV R13, RZ, RZ, -R13 ;  /* 0x000000ffff0d7224 */ /* 0x000fe400078e0a0d */
[C---:B------:R-:W-:Y:S02]  /*70e0*/  IMAD R0, R2.reuse, R0, R11 ;  /* 0x0000000002007224 */ /* 0x040fe400078e020b */
[----:B------:R-:W-:-:S03]  /*70f0*/  IMAD R10, R2, R13, R10 ;  /* 0x0000000d020a7224 */ /* 0x000fc600078e020a */
[----:B------:R-:W-:Y:S01]  /*7100*/  ISETP.GT.U32.AND P4, PT, R2, R0, PT ;  /* 0x000000000200720c */ /* 0x000fe20003f84070 */
[----:B------:R-:W-:Y:S01]  /*7110*/  @!P6 IMAD.IADD R6, R6, 0x1, -R2 ;  /* 0x000000010606e824 */ /* 0x000fe200078e0a02 */
[C---:B------:R-:W-:Y:S02]  /*7120*/  ISETP.GT.U32.AND P2, PT, R2.reuse, R10, PT ;  /* 0x0000000a0200720c */ /* 0x040fe40003f44070 */
[C---:B------:R-:W-:Y:S02]  /*7130*/  ISETP.GT.U32.AND P6, PT, R2.reuse, R12, PT ;  /* 0x0000000c0200720c */ /* 0x040fe40003fc4070 */
[----:B------:R-:W-:Y:S02]  /*7140*/  ISETP.GT.U32.AND P1, PT, R2, R6, PT ;  /* 0x000000060200720c */ /* 0x000fe40003f24070 */
[----:B------:R-:W-:-:S05]  /*7150*/  IABS R8, R15 ;  /* 0x0000000f00087213 */ /* 0x000fca0000000000 */
[--C-:B------:R-:W-:Y:S02]  /*7160*/  @!P4 IMAD.IADD R0, R0, 0x1, -R2.reuse ;  /* 0x000000010000c824 */ /* 0x100fe400078e0a02 */
[--C-:B------:R-:W-:Y:S02]  /*7170*/  @!P2 IMAD.IADD R10, R10, 0x1, -R2.reuse ;  /* 0x000000010a0aa824 */ /* 0x100fe400078e0a02 */
[----:B------:R-:W-:Y:S01]  /*7180*/  @!P6 IMAD.IADD R12, R12, 0x1, -R2 ;  /* 0x000000010c0ce824 */ /* 0x000fe200078e0a02 */
[----:B------:R-:W-:Y:S01]  /*7190*/  ISETP.GT.U32.AND P2, PT, R2, R0, PT ;  /* 0x000000000200720c */ /* 0x000fe20003f44070 */
[----:B------:R-:W-:-:S04]  /*71a0*/  IMAD.HI.U32 R14, R18, R8, RZ ;  /* 0x00000008120e7227 */ /* 0x000fc800078e00ff */
[----:B------:R-:W-:Y:S02]  /*71b0*/  IMAD.MOV.U32 R11, RZ, RZ, R12 ;  /* 0x000000ffff0b7224 */ /* 0x000fe400078e000c */
[----:B------:R-:W-:Y:S02]  /*71c0*/  @!P1 IMAD.IADD R6, R6, 0x1, -R2 ;  /* 0x0000000106069824 */ /* 0x000fe400078e0a02 */
[----:B------:R-:W-:Y:S02]  /*71d0*/  @!P5 IMAD.MOV R11, RZ, RZ, -R11 ;  /* 0x000000ffff0bd224 */ /* 0x000fe400078e0a0b */
[----:B------:R-:W-:Y:S02]  /*71e0*/  IMAD.MOV R14, RZ, RZ, -R14 ;  /* 0x000000ffff0e7224 */ /* 0x000fe400078e0a0e */
[----:B------:R-:W-:Y:S01]  /*71f0*/  @!P0 IMAD.MOV R6, RZ, RZ, -R6 ;  /* 0x000000ffff068224 */ /* 0x000fe200078e0a06 */
[----:B------:R0:W-:Y:S01]  /*7200*/  STL [R1+0x1b4], R9 ;  /* 0x0001b40901007387 */ /* 0x0001e20000100800 */
[----:B------:R-:W-:Y:S01]  /*7210*/  ISETP.GE.AND P4, PT, R15, RZ, PT ;  /* 0x000000ff0f00720c */ /* 0x000fe20003f86270 */
[----:B------:R-:W-:-:S02]  /*7220*/  IMAD R14, R2, R14, R8 ;  /* 0x0000000e020e7224 */ /* 0x000fc400078e0208 */
[----:B------:R-:W5:Y:S01]  /*7230*/  LDL.LU R15, [R1+0x4c] ;  /* 0x00004c00010f7983 */ /* 0x000f620000300800 */
[----:B------:R-:W-:Y:S01]  /*7240*/  @!P2 IMAD.IADD R0, R0, 0x1, -R2 ;  /* 0x000000010000a824 */ /* 0x000fe200078e0a02 */
[----:B------:R-:W-:Y:S02]  /*7250*/  IABS R8, R5 ;  /* 0x0000000500087213 */ /* 0x000fe40000000000 */
[----:B------:R-:W-:Y:S01]  /*7260*/  STL [R1+0x1b0], R11 ;  /* 0x0001b00b01007387 */ /* 0x000fe20000100800 */
[----:B------:R-:W-:-:S03]  /*7270*/  ISETP.GE.AND P2, PT, R5, RZ, PT ;  /* 0x000000ff0500720c */ /* 0x000fc60003f46270 */
[----:B------:R2:W-:Y:S04]  /*7280*/  STL [R1+0x1ac], R6 ;  /* 0x0001ac0601007387 */ /* 0x0005e80000100800 */
[----:B------:R-:W5:Y:S01]  /*7290*/  LDL.LU R5, [R1+0x50] ;  /* 0x0000500001057983 */ /* 0x000f620000300800 */
[----:B-1----:R-:W-:-:S04]  /*72a0*/  IMAD.HI.U32 R4, R18, R8, RZ ;  /* 0x0000000812047227 */ /* 0x002fc800078e00ff */
[----:B------:R-:W-:-:S04]  /*72b0*/  IMAD.MOV R4, RZ, RZ, -R4 ;  /* 0x000000ffff047224 */ /* 0x000fc800078e0a04 */
[C---:B------:R-:W-:Y:S01]  /*72c0*/  IMAD R8, R2.reuse, R4, R8 ;  /* 0x0000000402087224 */ /* 0x040fe200078e0208 */
[----:B------:R-:W-:-:S04]  /*72d0*/  ISETP.GT.U32.AND P6, PT, R2, R14, PT ;  /* 0x0000000e0200720c */ /* 0x000fc80003fc4070 */
[C---:B------:R-:W-:Y:S02]  /*72e0*/  ISETP.GT.U32.AND P0, PT, R2.reuse, R8, PT ;  /* 0x000000080200720c */ /* 0x040fe40003f04070 */
[----:B------:R-:W-:Y:S02]  /*72f0*/  IABS R3, R28 ;  /* 0x0000001c00037213 */ /* 0x000fe40000000000 */
[----:B------:R-:W-:-:S05]  /*7300*/  ISETP.GT.U32.AND P5, PT, R2, R10, PT ;  /* 0x0000000a0200720c */ /* 0x000fca0003fa4070 */
[----:B------:R-:W-:-:S04]  /*7310*/  @!P6 IMAD.IADD R14, R14, 0x1, -R2 ;  /* 0x000000010e0ee824 */ /* 0x000fc800078e0a02 */
[----:B------:R-:W-:Y:S02]  /*7320*/  @!P0 IMAD.IADD R8, R8, 0x1, -R2 ;  /* 0x0000000108088824 */ /* 0x000fe400078e0a02 */
[----:B----4-:R-:W-:Y:S01]  /*7330*/  IMAD.HI.U32 R7, R18, R3, RZ ;  /* 0x0000000312077227 */ /* 0x010fe200078e00ff */
[----:B------:R-:W-:-:S03]  /*7340*/  ISETP.GT.U32.AND P6, PT, R2, R14, PT ;  /* 0x0000000e0200720c */ /* 0x000fc60003fc4070 */
[----:B0-----:R-:W-:-:S04]  /*7350*/  IMAD.MOV R9, RZ, RZ, -R7 ;  /* 0x000000ffff097224 */ /* 0x001fc800078e0a07 */
[----:B------:R-:W-:Y:S02]  /*7360*/  IMAD R3, R2, R9, R3 ;  /* 0x0000000902037224 */ /* 0x000fe400078e0203 */
[----:B------:R-:W-:-:S03]  /*7370*/  @!P5 IMAD.IADD R10, R10, 0x1, -R2 ;  /* 0x000000010a0ad824 */ /* 0x000fc600078e0a02 */
[----:B------:R-:W-:Y:S01]  /*7380*/  ISETP.GT.U32.AND P5, PT, R2, R3, PT ;  /* 0x000000030200720c */ /* 0x000fe20003fa4070 */
[----:B------:R-:W-:Y:S01]  /*7390*/  @!P6 IMAD.IADD R14, R14, 0x1, -R2 ;  /* 0x000000010e0ee824 */ /* 0x000fe200078e0a02 */
[----:B------:R-:W-:Y:S02]  /*73a0*/  ISETP.GE.AND P6, PT, R28, RZ, PT ;  /* 0x000000ff1c00720c */ /* 0x000fe40003fc6270 */
[----:B------:R-:W-:Y:S01]  /*73b0*/  ISETP.GE.AND P1, PT, R17, RZ, PT ;  /* 0x000000ff1100720c */ /* 0x000fe20003f26270 */
[----:B------:R-:W-:-:S08]  /*73c0*/  IMAD.MOV.U32 R12, RZ, RZ, R0 ;  /* 0x000000ffff0c7224 */ /* 0x000fd000078e0000 */
[----:B------:R-:W-:Y:S01]  /*73d0*/  @!P5 IMAD.IADD R3, R3, 0x1, -R2 ;  /* 0x000000010303d824 */ /* 0x000fe200078e0a02 */
[----:B------:R-:W-:Y:S01]  /*73e0*/  ISETP.GT.U32.AND P5, PT, R2, R8, PT ;  /* 0x000000080200720c */ /* 0x000fe20003fa4070 */
[----:B------:R-:W-:Y:S02]  /*73f0*/  @!P3 IMAD.MOV R12, RZ, RZ, -R12 ;  /* 0x000000ffff0cb224 */ /* 0x000fe400078e0a0c */
[----:B------:R-:W-:-:S10]  /*7400*/  @!P1 IMAD.MOV R10, RZ, RZ, -R10 ;  /* 0x000000ffff0a9224 */ /* 0x000fd400078e0a0a */
[----:B------:R-:W-:-:S04]  /*7410*/  @!P5 IMAD.IADD R8, R8, 0x1, -R2 ;  /* 0x000000010808d824 */ /* 0x000fc800078e0a02 */
[----:B------:R-:W-:Y:S01]  /*7420*/  @!P2 IMAD.MOV R8, RZ, RZ, -R8 ;  /* 0x000000ffff08a224 */ /* 0x000fe200078e0a08 */
[----:B------:R-:W-:-:S13]  /*7430*/  ISETP.GT.U32.AND P3, PT, R2, R3, PT ;  /* 0x000000030200720c */ /* 0x000fda0003f64070 */
[----:B------:R-:W-:Y:S01]  /*7440*/  @!P3 IMAD.IADD R3, R3, 0x1, -R2 ;  /* 0x000000010303b824 */ /* 0x000fe200078e0a02 */
[----:B--2---:R-:W-:Y:S02]  /*7450*/  IABS R4, R16 ;  /* 0x0000001000047213 */ /* 0x004fe40000000000 */
[----:B------:R-:W-:Y:S02]  /*7460*/  ISETP.GE.AND P0, PT, R16, RZ, PT ;  /* 0x000000ff1000720c */ /* 0x000fe40003f06270 */
[----:B------:R-:W2:Y:S04]  /*7470*/  LDL.LU R16, [R1+0x54] ;  /* 0x0000540001107983 */ /* 0x000ea80000300800 */
[----:B------:R-:W4:Y:S01]  /*7480*/  LDL.LU R28, [R1+0x58] ;  /* 0x00005800011c7983 */ /* 0x000f220000300800 */
[----:B------:R-:W-:-:S04]  /*7490*/  IMAD.HI.U32 R6, R18, R4, RZ ;  /* 0x0000000412067227 */ /* 0x000fc800078e00ff */
[----:B------:R-:W-:-:S04]  /*74a0*/  IMAD.MOV R6, RZ, RZ, -R6 ;  /* 0x000000ffff067224 */ /* 0x000fc800078e0a06 */
[C---:B------:R-:W-:Y:S01]  /*74b0*/  IMAD R4, R2.reuse, R6, R4 ;  /* 0x0000000602047224 */ /* 0x040fe200078e0204 */
[----:B------:R-:W-:Y:S04]  /*74c0*/  STL [R1+0x1a0], R12 ;  /* 0x0001a00c01007387 */ /* 0x000fe80000100800 */
[----:B------:R-:W-:Y:S01]  /*74d0*/  ISETP.GT.U32.AND P1, PT, R2, R4, PT ;  /* 0x000000040200720c */ /* 0x000fe20003f24070 */
[----:B------:R0:W-:Y:S01]  /*74e0*/  STL [R1+0x19c], R10 ;  /* 0x00019c0a01007387 */ /* 0x0001e20000100800 */
[----:B---3--:R-:W-:Y:S01]  /*74f0*/  IABS R7, R25 ;  /* 0x0000001900077213 */ /* 0x008fe20000000000 */
[----:B0-----:R-:W-:-:S04]  /*7500*/  IMAD.MOV.U32 R10, RZ, RZ, R14 ;  /* 0x000000ffff0a7224 */ /* 0x001fc800078e000e */
[----:B------:R-:W-:Y:S01]  /*7510*/  @!P4 IMAD.MOV R10, RZ, RZ, -R10 ;  /* 0x000000ffff0ac224 */ /* 0x000fe200078e0a0a */
[----:B------:R-:W-:-:S05]  /*7520*/  ISETP.GE.AND P5, PT, R25, RZ, PT ;  /* 0x000000ff1900720c */ /* 0x000fca0003fa6270 */
[----:B------:R-:W-:Y:S01]  /*7530*/  @!P1 IMAD.IADD R4, R4, 0x1, -R2 ;  /* 0x0000000104049824 */ /* 0x000fe200078e0a02 */
[----:B-----5:R-:W-:Y:S01]  /*7540*/  IABS R11, R29 ;  /* 0x0000001d000b7213 */ /* 0x020fe20000000000 */
[----:B------:R2:W-:Y:S01]  /*7550*/  STL [R1+0x198], R10 ;  /* 0x0001980a01007387 */ /* 0x0005e20000100800 */
[----:B------:R-:W-:-:S03]  /*7560*/  ISETP.GE.AND P1, PT, R29, RZ, PT ;  /* 0x000000ff1d00720c */ /* 0x000fc60003f26270 */
[----:B------:R-:W3:Y:S04]  /*7570*/  LDL.LU R25, [R1+0x5c] ;  /* 0x00005c0001197983 */ /* 0x000ee80000300800 */
[----:B------:R4:W-:Y:S04]  /*7580*/  STL [R1+0x194], R8 ;  /* 0x0001940801007387 */ /* 0x0009e80000100800 */
[----:B------:R-:W5:Y:S01]  /*7590*/  LDL.LU R29, [R1+0x60] ;  /* 0x00006000011d7983 */ /* 0x000f620000300800 */
[----:B------:R-:W-:-:S04]  /*75a0*/  IMAD.HI.U32 R0, R18, R11, RZ ;  /* 0x0000000b12007227 */ /* 0x000fc800078e00ff */
[----:B------:R-:W-:-:S04]  /*75b0*/  IMAD.MOV R0, RZ, RZ, -R0 ;  /* 0x000000ffff007224 */ /* 0x000fc800078e0a00 */
[----:B------:R-:W-:-:S05]  /*75c0*/  IMAD R11, R2, R0, R11 ;  /* 0x00000000020b7224 */ /* 0x000fca00078e020b */
[----:B------:R-:W-:Y:S01]  /*75d0*/  ISETP.GT.U32.AND P3, PT, R2, R11, PT ;  /* 0x0000000b0200720c */ /* 0x000fe20003f64070 */
[----:B------:R-:W-:-:S12]  /*75e0*/  IMAD.HI.U32 R9, R18, R7, RZ ;  /* 0x0000000712097227 */ /* 0x000fd800078e00ff */
[----:B------:R-:W-:-:S05]  /*75f0*/  @!P3 IMAD.IADD R11, R11, 0x1, -R2 ;  /* 0x000000010b0bb824 */ /* 0x000fca00078e0a02 */
[C---:B------:R-:W-:Y:S01]  /*7600*/  ISETP.GT.U32.AND P3, PT, R2.reuse, R11, PT ;  /* 0x0000000b0200720c */ /* 0x040fe20003f64070 */
[----:B------:R-:W-:Y:S02]  /*7610*/  IMAD.MOV R9, RZ, RZ, -R9 ;  /* 0x000000ffff097224 */ /* 0x000fe400078e0a09 */
[----:B------:R-:W-:Y:S02]  /*7620*/  @!P6 IMAD.MOV R3, RZ, RZ, -R3 ;  /* 0x000000ffff03e224 */ /* 0x000fe400078e0a03 */
[----:B------:R-:W-:-:S03]  /*7630*/  IMAD R7, R2, R9, R7 ;  /* 0x0000000902077224 */ /* 0x000fc600078e0207 */
[----:B------:R0:W-:Y:S01]  /*7640*/  STL [R1+0xd4], R3 ;  /* 0x0000d40301007387 */ /* 0x0001e20000100800 */
[----:B------:R-:W-:-:S04]  /*7650*/  IABS R9, R5 ;  /* 0x0000000500097213 */ /* 0x000fc80000000000 */
[----:B------:R-:W-:Y:S01]  /*7660*/  @!P3 IMAD.IADD R11, R11, 0x1, -R2 ;  /* 0x000000010b0bb824 */ /* 0x000fe200078e0a02 */
[----:B------:R-:W-:Y:S02]  /*7670*/  ISETP.GE.AND P3, PT, R5, RZ, PT ;  /* 0x000000ff0500720c */ /* 0x000fe40003f66270 */
[----:B------:R-:W3:Y:S01]  /*7680*/  LDL.LU R5, [R1+0x64] ;  /* 0x0000640001057983 */ /* 0x000ee20000300800 */
[----:B------:R-:W-:Y:S02]  /*7690*/  IABS R6, R15 ;  /* 0x0000000f00067213 */ /* 0x000fe40000000000 */
[----:B------:R-:W-:-:S03]  /*76a0*/  ISETP.GT.U32.AND P4, PT, R2, R7, PT ;  /* 0x000000070200720c */ /* 0x000fc60003f84070 */
[----:B------:R-:W-:-:S04]  /*76b0*/  IMAD.HI.U32 R0, R18, R6, RZ ;  /* 0x0000000612007227 */ /* 0x000fc800078e00ff */
[----:B------:R-:W-:-:S04]  /*76c0*/  IMAD.MOV R0, RZ, RZ, -R0 ;  /* 0x000000ffff007224 */ /* 0x000fc800078e0a00 */
[C---:B------:R-:W-:Y:S01]  /*76d0*/  IMAD R0, R2.reuse, R0, R6 ;  /* 0x0000000002007224 */ /* 0x040fe200078e0206 */
[----:B------:R-:W-:Y:S01]  /*76e0*/  ISETP.GT.U32.AND P2, PT, R2, R4, PT ;  /* 0x000000040200720c */ /* 0x000fe20003f44070 */
[----:B------:R-:W-:-:S03]  /*76f0*/  @!P4 IMAD.IADD R7, R7, 0x1, -R2 ;  /* 0x000000010707c824 */ /* 0x000fc600078e0a02 */
[C---:B------:R-:W-:Y:S02]  /*7700*/  ISETP.GT.U32.AND P6, PT, R2.reuse, R0, PT ;  /* 0x000000000200720c */ /* 0x040fe40003fc4070 */
[----:B------:R-:W-:-:S07]  /*7710*/  ISETP.GT.U32.AND P4, PT, R2, R7, PT ;  /* 0x000000070200720c */ /* 0x000fce0003f84070 */
[----:B------:R-:W-:-:S04]  /*7720*/  @!P2 IMAD.IADD R4, R4, 0x1, -R2 ;  /* 0x000000010404a824 */ /* 0x000fc800078e0a02 */
[--C-:B------:R-:W-:Y:S02]  /*7730*/  @!P6 IMAD.IADD R0, R0, 0x1, -R2.reuse ;  /* 0x000000010000e824 */ /* 0x100fe400078e0a02 */
[----:B------:R-:W-:-:S04]  /*7740*/  @!P4 IMAD.IADD R7, R7, 0x1, -R2 ;  /* 0x000000010707c824 */ /* 0x000fc800078e0a02 */
[----:B------:R-:W-:Y:S01]  /*7750*/  @!P5 IMAD.MOV R7, RZ, RZ, -R7 ;  /* 0x000000ffff07d224 */ /* 0x000fe200078e0a07 */
[----:B------:R-:W-:Y:S01]  /*7760*/  ISETP.GE.AND P2, PT, R15, RZ, PT ;  /* 0x000000ff0f00720c */ /* 0x000fe20003f46270 */
[----:B------:R-:W-:-:S04]  /*7770*/  IMAD.HI.U32 R6, R18, R9, RZ ;  /* 0x0000000912067227 */ /* 0x000fc800078e00ff */
[----:B------:R-:W-:-:S04]  /*7780*/  IMAD.MOV R6, RZ, RZ, -R6 ;  /* 0x000000ffff067224 */ /* 0x000fc800078e0a06 */
[----:B------:R-:W-:-:S05]  /*7790*/  IMAD R6, R2, R6, R9 ;  /* 0x0000000602067224 */ /* 0x000fca00078e0209 */
[----:B------:R-:W-:-:S13]  /*77a0*/  ISETP.GT.U32.AND P4, PT, R2, R6, PT ;  /* 0x000000060200720c */ /* 0x000fda0003f84070 */
[----:B------:R-:W-:Y:S01]  /*77b0*/  @!P4 IMAD.IADD R6, R6, 0x1, -R2 ;  /* 0x000000010606c824 */ /* 0x000fe200078e0a02 */
[----:B--2---:R-:W-:-:S05]  /*77c0*/  IABS R10, R16 ;  /* 0x00000010000a7213 */ /* 0x004fca0000000000 */
[----:B------:R-:W-:-:S04]  /*77d0*/  IMAD.HI.U32 R12, R18, R10, RZ ;  /* 0x0000000a120c7227 */ /* 0x000fc800078e00ff */
[----:B------:R-:W-:-:S04]  /*77e0*/  IMAD.MOV R12, RZ, RZ, -R12 ;  /* 0x000000ffff0c7224 */ /* 0x000fc800078e0a0c */
[----:B------:R-:W-:Y:S01]  /*77f0*/  IMAD R10, R2, R12, R10 ;  /* 0x0000000c020a7224 */ /* 0x000fe200078e020a */
[----:B----4-:R-:W-:-:S04]  /*7800*/  IABS R8, R28 ;  /* 0x0000001c00087213 */ /* 0x010fc80000000000 */
[----:B------:R-:W-:Y:S01]  /*7810*/  ISETP.GT.U32.AND P6, PT, R2, R10, PT ;  /* 0x0000000a0200720c */ /* 0x000fe20003fc4070 */
[----:B------:R-:W-:Y:S02]  /*7820*/  IMAD.MOV.U32 R12, RZ, RZ, R4 ;  /* 0x000000ffff0c7224 */ /* 0x000fe400078e0004 */
[----:B0-----:R-:W-:-:S04]  /*7830*/  IMAD.HI.U32 R3, R18, R8, RZ ;  /* 0x0000000812037227 */ /* 0x001fc800078e00ff */
[----:B------:R-:W-:Y:S01]  /*7840*/  @!P0 IMAD.MOV R12, RZ, RZ, -R12 ;  /* 0x000000ffff0c8224 */ /* 0x000fe200078e0a0c */
[----:B------:R-:W-:Y:S01]  /*7850*/  ISETP.GT.U32.AND P0, PT, R2, R0, PT ;  /* 0x000000000200720c */ /* 0x000fe20003f04070 */
[----:B------:R-:W-:-:S03]  /*7860*/  IMAD.MOV R3, RZ, RZ, -R3 ;  /* 0x000000ffff037224 */ /* 0x000fc600078e0a03 */
[----:B------:R-:W-:Y:S01]  /*7870*/  STL [R1+0x15c], R12 ;  /* 0x00015c0c01007387 */ /* 0x000fe20000100800 */
[----:B------:R-:W-:Y:S01]  /*7880*/  @!P6 IMAD.IADD R10, R10, 0x1, -R2 ;  /* 0x000000010a0ae824 */ /* 0x000fe200078e0a02 */
[----:B------:R-:W-:Y:S02]  /*7890*/  ISETP.GE.AND P6, PT, R16, RZ, PT ;  /* 0x000000ff1000720c */ /* 0x000fe40003fc6270 */
[----:B------:R5:W-:Y:S01]  /*78a0*/  STL [R1+0x168], R7 ;  /* 0x0001680701007387 */ /* 0x000be20000100800 */
[----:B------:R-:W-:-:S03]  /*78b0*/  IMAD R3, R2, R3, R8 ;  /* 0x0000000302037224 */ /* 0x000fc600078e0208 */
[----:B------:R-:W2:Y:S01]  /*78c0*/  LDL.LU R16, [R1+0x78] ;  /* 0x0000780001107983 */ /* 0x000ea20000300800 */
[----:B------:R-:W-:Y:S02]  /*78d0*/  IMAD.MOV.U32 R8, RZ, RZ, R11 ;  /* 0x000000ffff087224 */ /* 0x000fe400078e000b */
[----:B------:R-:W-:Y:S02]  /*78e0*/  @!P0 IMAD.IADD R0, R0, 0x1, -R2 ;  /* 0x0000000100008824 */ /* 0x000fe400078e0a02 */
[----:B------:R-:W-:Y:S01]  /*78f0*/  @!P1 IMAD.MOV R8, RZ, RZ, -R8 ;  /* 0x000000ffff089224 */ /* 0x000fe200078e0a08 */
[----:B------:R-:W-:-:S04]  /*7900*/  ISETP.GT.U32.AND P1, PT, R2, R10, PT ;  /* 0x0000000a0200720c */ /* 0x000fc80003f24070 */
[----:B------:R0:W-:Y:S01]  /*7910*/  STL [R1+0x184], R8 ;  /* 0x0001840801007387 */ /* 0x0001e20000100800 */
[----:B------:R-:W-:Y:S02]  /*7920*/  ISETP.GE.AND P0, PT, R28, RZ, PT ;  /* 0x000000ff1c00720c */ /* 0x000fe40003f06270 */
[----:B-----5:R-:W-:Y:S01]  /*7930*/  IABS R7, R29 ;  /* 0x0000001d00077213 */ /* 0x020fe20000000000 */
[----:B------:R-:W4:Y:S01]  /*7940*/  LDL.LU R28, [R1+0x7c] ;  /* 0x00007c00011c7983 */ /* 0x000f220000300800 */
[----:B0-----:R-:W-:-:S04]  /*7950*/  IMAD.MOV.U32 R8, RZ, RZ, R0 ;  /* 0x000000ffff087224 */ /* 0x001fc800078e0000 */
[----:B------:R-:W-:Y:S02]  /*7960*/  @!P2 IMAD.MOV R8, RZ, RZ, -R8 ;  /* 0x000000ffff08a224 */ /* 0x000fe400078e0a08 */
[----:B------:R-:W-:Y:S01]  /*7970*/  @!P1 IMAD.IADD R10, R10, 0x1, -R2 ;  /* 0x000000010a0a9824 */ /* 0x000fe200078e0a02 */
[----:B------:R-:W-:Y:S02]  /*7980*/  ISETP.GE.AND P1, PT, R29, RZ, PT ;  /* 0x000000ff1d00720c */ /* 0x000fe40003f26270 */
[----:B------:R3:W-:Y:S04]  /*7990*/  STL [R1+0x18c], R8 ;  /* 0x00018c0801007387 */ /* 0x0007e80000100800 */
[----:B------:R-:W5:Y:S01]  /*79a0*/  LDL.LU R29, [R1+0x80] ;  /* 0x00008000011d7983 */ /* 0x000f620000300800 */
[----:B------:R-:W-:-:S13]  /*79b0*/  ISETP.GT.U32.AND P4, PT, R2, R6, PT ;  /* 0x000000060200720c */ /* 0x000fda0003f84070 */
[----:B------:R-:W-:-:S04]  /*79c0*/  @!P4 IMAD.IADD R6, R6, 0x1, -R2 ;  /* 0x000000010606c824 */ /* 0x000fc800078e0a02 */
[----:B------:R-:W-:Y:S01]  /*79d0*/  @!P3 IMAD.MOV R6, RZ, RZ, -R6 ;  /* 0x000000ffff06b224 */ /* 0x000fe200078e0a06 */
[----:B---3--:R-:W-:Y:S02]  /*79e0*/  IABS R8, R5 ;  /* 0x0000000500087213 */ /* 0x008fe40000000000 */
[----:B------:R-:W-:Y:S02]  /*79f0*/  ISETP.GE.AND P3, PT, R5, RZ, PT ;  /* 0x000000ff0500720c */ /* 0x000fe40003f66270 */
[----:B------:R-:W3:Y:S01]  /*7a00*/  LDL.LU R5, [R1+0x68] ;  /* 0x0000680001057983 */ /* 0x000ee20000300800 */
[----:B------:R-:W-:Y:S02]  /*7a10*/  IABS R9, R25 ;  /* 0x0000001900097213 */ /* 0x000fe40000000000 */
[----:B------:R-:W-:-:S03]  /*7a20*/  ISETP.GT.U32.AND P5, PT, R2, R3, PT ;  /* 0x000000030200720c */ /* 0x000fc60003fa4070 */
[----:B------:R-:W-:-:S04]  /*7a30*/  IMAD.HI.U32 R4, R18, R9, RZ ;  /* 0x0000000912047227 */ /* 0x000fc800078e00ff */
[----:B------:R-:W-:-:S04]  /*7a40*/  IMAD.MOV R4, RZ, RZ, -R4 ;  /* 0x000000ffff047224 */ /* 0x000fc800078e0a04 */
[----:B------:R-:W-:Y:S02]  /*7a50*/  IMAD R4, R2, R4, R9 ;  /* 0x0000000402047224 */ /* 0x000fe400078e0209 */
[----:B------:R-:W-:-:S03]  /*7a60*/  @!P5 IMAD.IADD R3, R3, 0x1, -R2 ;  /* 0x000000010303d824 */ /* 0x000fc600078e0a02 */
[----:B------:R-:W-:Y:S01]  /*7a70*/  ISETP.GT.U32.AND P4, PT, R2, R4, PT ;  /* 0x000000040200720c */ /* 0x000fe20003f84070 */
[----:B------:R-:W-:Y:S01]  /*7a80*/  IMAD.HI.U32 R0, R18, R7, RZ ;  /* 0x0000000712007227 */ /* 0x000fe200078e00ff */
[----:B------:R-:W-:-:S03]  /*7a90*/  ISETP.GT.U32.AND P2, PT, R2, R3, PT ;  /* 0x000000030200720c */ /* 0x000fc60003f44070 */
[----:B------:R-:W-:-:S04]  /*7aa0*/  IMAD.MOV R0, RZ, RZ, -R0 ;  /* 0x000000ffff007224 */ /* 0x000fc800078e0a00 */
[----:B------:R-:W-:Y:S02]  /*7ab0*/  IMAD R7, R2, R0, R7 ;  /* 0x0000000002077224 */ /* 0x000fe400078e0207 */
[----:B------:R-:W-:Y:S01]  /*7ac0*/  IMAD.HI.U32 R0, R18, R8, RZ ;  /* 0x0000000812007227 */ /* 0x000fe200078e00ff */
[----:B------:R0:W-:Y:S03]  /*7ad0*/  STL [R1+0x190], R6 ;  /* 0x0001900601007387 */ /* 0x0001e60000100800 */
[----:B------:R-:W-:Y:S01]  /*7ae0*/  @!P4 IMAD.IADD R4, R4, 0x1, -R2 ;  /* 0x000000010404c824 */ /* 0x000fe200078e0a02 */
[----:B------:R-:W-:Y:S01]  /*7af0*/  ISETP.GE.AND P5, PT, R25, RZ, PT ;  /* 0x000000ff1900720c */ /* 0x000fe20003fa6270 */
[----:B------:R-:W-:Y:S01]  /*7b00*/  @!P6 IMAD.MOV R10, RZ, RZ, -R10 ;  /* 0x000000ffff0ae224 */ /* 0x000fe200078e0a0a */
[----:B------:R-:W3:Y:S02]  /*7b10*/  LDL.LU R25, [R1+0x6c] ;  /* 0x00006c0001197983 */ /* 0x000ee40000300800 */
[----:B------:R-:W-:Y:S01]  /*7b20*/  ISETP.GT.U32.AND P4, PT, R2, R4, PT ;  /* 0x000000040200720c */ /* 0x000fe20003f84070 */
[----:B0-----:R-:W-:-:S02]  /*7b30*/  IMAD.MOV R6, RZ, RZ, -R0 ;  /* 0x000000ffff067224 */ /* 0x001fc400078e0a00 */
[----:B------:R-:W-:-:S04]  /*7b40*/  @!P2 IMAD.IADD R3, R3, 0x1, -R2 ;  /* 0x000000010303a824 */ /* 0x000fc800078e0a02 */
[----:B------:R-:W-:-:S04]  /*7b50*/  IMAD.MOV.U32 R9, RZ, RZ, R3 ;  /* 0x000000ffff097224 */ /* 0x000fc800078e0003 */
[----:B------:R-:W-:Y:S02]  /*7b60*/  @!P0 IMAD.MOV R9, RZ, RZ, -R9 ;  /* 0x000000ffff098224 */ /* 0x000fe400078e0a09 */
[----:B------:R-:W-:Y:S01]  /*7b70*/  @!P4 IMAD.IADD R4, R4, 0x1, -R2 ;  /* 0x000000010404c824 */ /* 0x000fe200078e0a02 */
[C---:B------:R-:W-:Y:S01]  /*7b80*/  ISETP.GT.U32.AND P2, PT, R2.reuse, R7, PT ;  /* 0x000000070200720c */ /* 0x040fe20003f44070 */
[----:B------:R-:W-:-:S12]  /*7b90*/  IMAD R8, R2, R6, R8 ;  /* 0x0000000602087224 */ /* 0x000fd800078e0208 */
[----:B------:R-:W-:-:S05]  /*7ba0*/  @!P2 IMAD.IADD R7, R7, 0x1, -R2 ;  /* 0x000000010707a824 */ /* 0x000fca00078e0a02 */
[C---:B------:R-:W-:Y:S02]  /*7bb0*/  ISETP.GT.U32.AND P2, PT, R2.reuse, R7, PT ;  /* 0x000000070200720c */ /* 0x040fe40003f44070 */
[----:B------:R-:W-:-:S11]  /*7bc0*/  ISETP.GT.U32.AND P4, PT, R2, R8, PT ;  /* 0x000000080200720c */ /* 0x000fd60003f84070 */
[--C-:B------:R-:W-:Y:S02]  /*7bd0*/  @!P2 IMAD.IADD R7, R7, 0x1, -R2.reuse ;  /* 0x000000010707a824 */ /* 0x100fe400078e0a02 */
[----:B------:R-:W-:-:S05]  /*7be0*/  @!P4 IMAD.IADD R8, R8, 0x1, -R2 ;  /* 0x000000010808c824 */ /* 0x000fca00078e0a02 */
[----:B------:R-:W-:Y:S01]  /*7bf0*/  ISETP.GT.U32.AND P4, PT, R2, R8, PT ;  /* 0x000000080200720c */ /* 0x000fe20003f84070 */
[----:B------:R-:W-:-:S12]  /*7c00*/  IMAD.MOV.U32 R14, RZ, RZ, R7 ;  /* 0x000000ffff0e7224 */ /* 0x000fd800078e0007 */
[----:B------:R-:W-:-:S04]  /*7c10*/  @!P4 IMAD.IADD R8, R8, 0x1, -R2 ;  /* 0x000000010808c824 */ /* 0x000fc800078e0a02 */
[----:B------:R-:W-:Y:S02]  /*7c20*/  IMAD.MOV.U32 R13, RZ, RZ, R8 ;  /* 0x000000ffff0d7224 */ /* 0x000fe400078e0008 */
[----:B------:R-:W-:Y:S02]  /*7c30*/  @!P1 IMAD.MOV R14, RZ, RZ, -R14 ;  /* 0x000000ffff0e9224 */ /* 0x000fe400078e0a0e */
[----:B------:R-:W-:Y:S01]  /*7c40*/  @!P3 IMAD.MOV R13, RZ, RZ, -R13 ;  /* 0x000000ffff0db224 */ /* 0x000fe200078e0a0d */
[----:B--2---:R-:W-:Y:S02]  /*7c50*/  IABS R0, R16 ;  /* 0x0000001000007213 */ /* 0x004fe40000000000 */
[----:B------:R-:W-:Y:S02]  /*7c60*/  ISETP.GE.AND P6, PT, R16, RZ, PT ;  /* 0x000000ff1000720c */ /* 0x000fe40003fc6270 */
[----:B------:R-:W2:Y:S04]  /*7c70*/  LDL.LU R16, [R1+0x70] ;  /* 0x0000700001107983 */ /* 0x000ea80000300800 */
[----:B------:R-:W-:Y:S04]  /*7c80*/  STL [R1+0x188], R10 ;  /* 0x0001880a01007387 */ /* 0x000fe80000100800 */
[----:B------:R0:W-:Y:S02]  /*7c90*/  STL [R1+0x180], R9 ;  /* 0x0001800901007387 */ /* 0x0001e40000100800 */
[----:B0-----:R-:W-:-:S04]  /*7ca0*/  IMAD.MOV.U32 R9, RZ, RZ, R4 ;  /* 0x000000ffff097224 */ /* 0x001fc800078e0004 */
[----:B------:R-:W-:Y:S01]  /*7cb0*/  @!P5 IMAD.MOV R9, RZ, RZ, -R9 ;  /* 0x000000ffff09d224 */ /* 0x000fe200078e0a09 */
[----:B-----5:R-:W-:Y:S02]  /*7cc0*/  IABS R4, R29 ;  /* 0x0000001d00047213 */ /* 0x020fe40000000000 */
[----:B------:R-:W-:Y:S02]  /*7cd0*/  ISETP.GE.AND P5, PT, R29, RZ, PT ;  /* 0x000000ff1d00720c */ /* 0x000fe40003fa6270 */
[----:B------:R-:W5:Y:S04]  /*7ce0*/  LDL.LU R29, [R1+0x74] ;  /* 0x00007400011d7983 */ /* 0x000f680000300800 */
[----:B------:R-:W5:Y:S04]  /*7cf0*/  LDL.LU R22, [R1+0x84] ;  /* 0x0000840001167983 */ /* 0x000f680000300800 */
[----:B------:R-:W-:Y:S04]  /*7d00*/  STL [R1+0x17c], R9 ;  /* 0x00017c0901007387 */ /* 0x000fe80000100800 */
[----:B------:R-:W5:Y:S01]  /*7d10*/  LDL.LU R21, [R1+0x88] ;  /* 0x0000880001157983 */ /* 0x000f620000300800 */
[----:B------:R-:W-:-:S04]  /*7d20*/  IMAD.MOV.U32 R10, RZ, RZ, R0 ;  /* 0x000000ffff0a7224 */ /* 0x000fc800078e0000 */
[----:B------:R-:W-:-:S04]  /*7d30*/  IMAD.HI.U32 R0, R18, R10, RZ ;  /* 0x0000000a12007227 */ /* 0x000fc800078e00ff */
[----:B------:R-:W-:-:S04]  /*7d40*/  IMAD.MOV R6, RZ, RZ, -R0 ;  /* 0x000000ffff067224 */ /* 0x000fc800078e0a00 */
[----:B------:R-:W-:-:S05]  /*7d50*/  IMAD R10, R2, R6, R10 ;  /* 0x00000006020a7224 */ /* 0x000fca00078e020a */
[----:B------:R-:W-:-:S13]  /*7d60*/  ISETP.GT.U32.AND P2, PT, R2, R10, PT ;  /* 0x0000000a0200720c */ /* 0x000fda0003f44070 */
[----:B------:R-:W-:-:S05]  /*7d70*/  @!P2 IMAD.IADD R10, R10, 0x1, -R2 ;  /* 0x000000010a0aa824 */ /* 0x000fca00078e0a02 */
[----:B------:R-:W-:Y:S02]  /*7d80*/  ISETP.GT.U32.AND P2, PT, R2, R10, PT ;  /* 0x0000000a0200720c */ /* 0x000fe40003f44070 */
[----:B----4-:R-:W-:Y:S02]  /*7d90*/  IABS R3, R28 ;  /* 0x0000001c00037213 */ /* 0x010fe40000000000 */
[----:B---3--:R-:W-:-:S03]  /*7da0*/  ISETP.GE.AND P3, PT, R5, RZ, PT ;  /* 0x000000ff0500720c */ /* 0x008fc60003f66270 */
[----:B------:R-:W-:Y:S02]  /*7db0*/  IMAD.MOV.U32 R0, RZ, RZ, R3 ;  /* 0x000000ffff007224 */ /* 0x000fe400078e0003 */
[----:B------:R-:W-:Y:S01]  /*7dc0*/  IMAD.MOV.U32 R3, RZ, RZ, R4 ;  /* 0x000000ffff037224 */ /* 0x000fe200078e0004 */
[----:B------:R-:W-:-:S03]  /*7dd0*/  IABS R4, R5 ;  /* 0x0000000500047213 */ /* 0x000fc60000000000 */
[----:B------:R-:W-:-:S04]  /*7de0*/  @!P2 IMAD.IADD R10, R10, 0x1, -R2 ;  /* 0x000000010a0aa824 */ /* 0x000fc800078e0a02 */
[----:B------:R-:W-:Y:S01]  /*7df0*/  IMAD.MOV.U32 R5, RZ, RZ, R10 ;  /* 0x000000ffff057224 */ /* 0x000fe200078e000a */
[----:B------:R-:W-:Y:S03]  /*7e00*/  STL [R1+0x178], R14 ;  /* 0x0001780e01007387 */ /* 0x000fe60000100800 */
[----:B------:R-:W-:Y:S01]  /*7e10*/  @!P6 IMAD.MOV R5, RZ, RZ, -R5 ;  /* 0x000000ffff05e224 */ /* 0x000fe200078e0a05 */
[----:B------:R-:W3:Y:S01]  /*7e20*/  LDL.LU R20, [R1+0x8c] ;  /* 0x00008c0001147983 */ /* 0x000ee20000300800 */
[----:B------:R-:W-:-:S03]  /*7e30*/  ISETP.GE.AND P0, PT, R28, RZ, PT ;  /* 0x000000ff1c00720c */ /* 0x000fc60003f06270 */
[----:B------:R-:W-:Y:S04]  /*7e40*/  STL [R1+0x174], R13 ;  /* 0x0001740d01007387 */ /* 0x000fe80000100800 */
[----:B------:R-:W4:Y:S04]  /*7e50*/  LDL.LU R28, [R1+0x90] ;  /* 0x00009000011c7983 */ /* 0x000f280000300800 */
[----:B------:R0:W-:Y:S04]  /*7e60*/  STL [R1+0x170], R5 ;  /* 0x0001700501007387 */ /* 0x0001e80000100800 */
[----:B0-----:R-:W3:Y:S01]  /*7e70*/  LDL.LU R5, [R1+0x94] ;  /* 0x0000940001057983 */ /* 0x001ee20000300800 */
[----:B------:R-:W-:Y:S01]  /*7e80*/  IMAD.HI.U32 R12, R18, R0, RZ ;  /* 0x00000000120c7227 */ /* 0x000fe200078e00ff */
[----:B------:R-:W-:-:S02]  /*7e90*/  IABS R6, R25 ;  /* 0x0000001900067213 */ /* 0x000fc40000000000 */
[----:B------:R-:W3:Y:S01]  /*7ea0*/  LDL.LU R27, [R1+0x98] ;  /* 0x00009800011b7983 */ /* 0x000ee20000300800 */
[----:B------:R-:W-:Y:S02]  /*7eb0*/  IMAD.MOV R12, RZ, RZ, -R12 ;  /* 0x000000ffff0c7224 */ /* 0x000fe400078e0a0c */
[----:B------:R-:W-:Y:S01]  /*7ec0*/  IMAD.HI.U32 R11, R18, R3, RZ ;  /* 0x00000003120b7227 */ /* 0x000fe200078e00ff */
[----:B------:R-:W3:Y:S03]  /*7ed0*/  LDL.LU R26, [R1+0x9c] ;  /* 0x00009c00011a7983 */ /* 0x000ee60000300800 */
[----:B------:R-:W-:-:S05]  /*7ee0*/  IMAD R0, R2, R12, R0 ;  /* 0x0000000c02007224 */ /* 0x000fca00078e0200 */
[----:B------:R-:W-:-:S13]  /*7ef0*/  ISETP.GT.U32.AND P4, PT, R2, R0, PT ;  /* 0x000000000200720c */ /* 0x000fda0003f84070 */
[----:B------:R-:W-:-:S05]  /*7f00*/  @!P4 IMAD.IADD R0, R0, 0x1, -R2 ;  /* 0x000000010000c824 */ /* 0x000fca00078e0a02 */
[----:B------:R-:W-:Y:S01]  /*7f10*/  ISETP.GT.U32.AND P4, PT, R2, R0, PT ;  /* 0x000000000200720c */ /* 0x000fe20003f84070 */
[----:B------:R-:W-:-:S04]  /*7f20*/  IMAD.HI.U32 R12, R18, R6, RZ ;  /* 0x00000006120c7227 */ /* 0x000fc800078e00ff */
[----:B------:R-:W-:Y:S02]  /*7f30*/  IMAD.MOV R11, RZ, RZ, -R11 ;  /* 0x000000ffff0b7224 */ /* 0x000fe400078e0a0b */
[----:B------:R-:W-:-:S06]  /*7f40*/  IMAD.MOV R12, RZ, RZ, -R12 ;  /* 0x000000ffff0c7224 */ /* 0x000fcc00078e0a0c */
[----:B------:R-:W-:Y:S02]  /*7f50*/  @!P4 IMAD.IADD R0, R0, 0x1, -R2 ;  /* 0x000000010000c824 */ /* 0x000fe400078e0a02 */
[C---:B------:R-:W-:Y:S02]  /*7f60*/  IMAD R3, R2.reuse, R11, R3 ;  /* 0x0000000b02037224 */ /* 0x040fe400078e0203 */
[----:B------:R-:W-:Y:S02]  /*7f70*/  IMAD R6, R2, R12, R6 ;  /* 0x0000000c02067224 */ /* 0x000fe400078e0206 */
[----:B------:R-:W-:-:S04]  /*7f80*/  IMAD.HI.U32 R11, R18, R4, RZ ;  /* 0x00000004120b7227 */ /* 0x000fc800078e00ff */
[----:B------:R-:W-:-:S04]  /*7f90*/  IMAD.MOV R11, RZ, RZ, -R11 ;  /* 0x000000ffff0b7224 */ /* 0x000fc800078e0a0b */
[----:B------:R-:W-:-:S05]  /*7fa0*/  IMAD R4, R2, R11, R4 ;  /* 0x0000000b02047224 */ /* 0x000fca00078e0204 */
[C---:B------:R-:W-:Y:S02]  /*7fb0*/  ISETP.GT.U32.AND P2, PT, R2.reuse, R4, PT ;  /* 0x000000040200720c */ /* 0x040fe40003f44070 */
[C---:B------:R-:W-:Y:S02]  /*7fc0*/  ISETP.GT.U32.AND P1, PT, R2.reuse, R3, PT ;  /* 0x000000030200720c */ /* 0x040fe40003f24070 */
[----:B------:R-:W-:Y:S02]  /*7fd0*/  ISETP.GT.U32.AND P6, PT, R2, R6, PT ;  /* 0x000000060200720c */ /* 0x000fe40003fc4070 */
[----:B--2---:R-:W-:-:S05]  /*7fe0*/  IABS R9, R16 ;  /* 0x0000001000097213 */ /* 0x004fca0000000000 */
[----:B------:R-:W-:-:S04]  /*7ff0*/  IMAD.HI.U32 R7, R18, R9, RZ ;  /* 0x0000000912077227 */ /* 0x000fc800078e00ff */
[----:B------:R-:W-:-:S04]  /*8000*/  IMAD.MOV R7, RZ, RZ, -R7 ;  /* 0x000000ffff077224 */ /* 0x000fc800078e0a07 */
[----:B------:R-:W-:-:S05]  /*8010*/  IMAD R7, R2, R7, R9 ;  /* 0x0000000702077224 */ /* 0x000fca00078e0209 */
[----:B------:R-:W-:Y:S02]  /*8020*/  ISETP.GT.U32.AND P4, PT, R2, R7, PT ;  /* 0x000000070200720c */ /* 0x000fe40003f84070 */
[----:B-----5:R-:W-:-:S11]  /*8030*/  IABS R12, R29 ;  /* 0x0000001d000c7213 */ /* 0x020fd60000000000 */
[----:B------:R-:W-:Y:S02]  /*8040*/  @!P4 IMAD.IADD R7, R7, 0x1, -R2 ;  /* 0x000000010707c824 */ /* 0x000fe400078e0a02 */
[----:B------:R-:W-:-:S04]  /*8050*/  IMAD.HI.U32 R9, R18, R12, RZ ;  /* 0x0000000c12097227 */ /* 0x000fc800078e00ff */
[----:B------:R-:W-:Y:S01]  /*8060*/  IMAD.MOV R9, RZ, RZ, -R9 ;  /* 0x000000ffff097224 */ /* 0x000fe200078e0a09 */
[----:B------:R-:W-:-:S03]  /*8070*/  IABS R11, R21 ;  /* 0x00000015000b7213 */ /* 0x000fc60000000000 */
[C---:B------:R-:W-:Y:S01]  /*8080*/  IMAD R12, R2.reuse, R9, R12 ;  /* 0x00000009020c7224 */ /* 0x040fe200078e020c */
[----:B------:R-:W-:Y:S01]  /*8090*/  ISETP.GT.U32.AND P4, PT, R2, R7, PT ;  /* 0x000000070200720c */ /* 0x000fe20003f84070 */
[----:B------:R-:W-:-:S04]  /*80a0*/  IMAD.HI.U32 R9, R18, R11, RZ ;  /* 0x0000000b12097227 */ /* 0x000fc800078e00ff */
[----:B------:R-:W-:-:S04]  /*80b0*/  IMAD.MOV R9, RZ, RZ, -R9 ;  /* 0x000000ffff097224 */ /* 0x000fc800078e0a09 */
[----:B------:R-:W-:-:S04]  /*80c0*/  IMAD R11, R2, R9, R11 ;  /* 0x00000009020b7224 */ /* 0x000fc800078e020b */
[----:B------:R-:W-:Y:S01]  /*80d0*/  @!P4 IMAD.IADD R7, R7, 0x1, -R2 ;  /* 0x000000010707c824 */ /* 0x000fe200078e0a02 */
[----:B------:R-:W-:-:S13]  /*80e0*/  ISETP.GT.U32.AND P4, PT, R2, R11, PT ;  /* 0x0000000b0200720c */ /* 0x000fda0003f84070 */
[--C-:B------:R-:W-:Y:S01]  /*80f0*/  @!P4 IMAD.IADD R11, R11, 0x1, -R2.reuse ;  /* 0x000000010b0bc824 */ /* 0x100fe200078e0a02 */
[----:B------:R-:W-:Y:S02]  /*8100*/  ISETP.GE.AND P4, PT, R29, RZ, PT ;  /* 0x000000ff1d00720c */ /* 0x000fe40003f86270 */
[----:B------:R-:W2:Y:S01]  /*8110*/  LDL.LU R29, [R1+0xa0] ;  /* 0x0000a000011d7983 */ /* 0x000ea20000300800 */
[----:B------:R-:W-:-:S05]  /*8120*/  @!P2 IMAD.IADD R4, R4, 0x1, -R2 ;  /* 0x000000010404a824 */ /* 0x000fca00078e0a02 */
[----:B------:R-:W-:Y:S01]  /*8130*/  ISETP.GT.U32.AND P2, PT, R2, R4, PT ;  /* 0x000000040200720c */ /* 0x000fe20003f44070 */
[----:B------:R-:W-:Y:S01]  /*8140*/  @!P1 IMAD.IADD R3, R3, 0x1, -R2 ;  /* 0x0000000103039824 */ /* 0x000fe200078e0a02 */
[----:B------:R-:W-:-:S04]  /*8150*/  IABS R8, R22 ;  /* 0x0000001600087213 */ /* 0x000fc80000000000 */
[----:B------:R-:W-:Y:S01]  /*8160*/  ISETP.GT.U32.AND P1, PT, R2, R3, PT ;  /* 0x000000030200720c */ /* 0x000fe20003f24070 */
[----:B------:R-:W-:Y:S02]  /*8170*/  @!P6 IMAD.IADD R6, R6, 0x1, -R2 ;  /* 0x000000010606e824 */ /* 0x000fe400078e0a02 */
[----:B------:R-:W-:-:S04]  /*8180*/  IMAD.HI.U32 R10, R18, R8, RZ ;  /* 0x00000008120a7227 */ /* 0x000fc800078e00ff */
[----:B------:R-:W-:Y:S01]  /*8190*/  @!P2 IMAD.IADD R4, R4, 0x1, -R2 ;  /* 0x000000010404a824 */ /* 0x000fe200078e0a02 */
[C---:B------:R-:W-:Y:S01]  /*81a0*/  ISETP.GT.U32.AND P2, PT, R2.reuse, R12, PT ;  /* 0x0000000c0200720c */ /* 0x040fe20003f44070 */
[----:B------:R-:W-:Y:S01]  /*81b0*/  IMAD.MOV R10, RZ, RZ, -R10 ;  /* 0x000000ffff0a7224 */ /* 0x000fe200078e0a0a */
[C---:B------:R-:W-:Y:S01]  /*81c0*/  ISETP.GT.U32.AND P6, PT, R2.reuse, R6, PT ;  /* 0x000000060200720c */ /* 0x040fe20003fc4070 */
[----:B------:R-:W-:Y:S02]  /*81d0*/  @!P0 IMAD.MOV R0, RZ, RZ, -R0 ;  /* 0x000000ffff008224 */ /* 0x000fe400078e0a00 */
[----:B------:R-:W-:Y:S02]  /*81e0*/  IMAD R8, R2, R10, R8 ;  /* 0x0000000a02087224 */ /* 0x000fe400078e0208 */
[----:B------:R-:W-:Y:S01]  /*81f0*/  @!P1 IMAD.IADD R3, R3, 0x1, -R2 ;  /* 0x0000000103039824 */ /* 0x000fe200078e0a02 */
[----:B------:R-:W-:Y:S02]  /*8200*/  ISETP.GE.AND P1, PT, R25, RZ, PT ;  /* 0x000000ff1900720c */ /* 0x000fe40003f26270 */
[----:B------:R-:W5:Y:S01]  /*8210*/  LDL.LU R25, [R1+0xa4] ;  /* 0x0000a40001197983 */ /* 0x000f620000300800 */
[----:B----4-:R-:W-:-:S02]  /*8220*/  IABS R10, R28 ;  /* 0x0000001c000a7213 */ /* 0x010fc40000000000 */
[----:B------:R-:W-:Y:S01]  /*8230*/  @!P2 IMAD.IADD R12, R12, 0x1, -R2 ;  /* 0x000000010c0ca824 */ /* 0x000fe200078e0a02 */
[----:B------:R0:W-:Y:S01]  /*8240*/  STL [R1+0x16c], R0 ;  /* 0x00016c0001007387 */ /* 0x0001e20000100800 */
[----:B------:R-:W-:Y:S01]  /*8250*/  ISETP.GE.AND P2, PT, R16, RZ, PT ;  /* 0x000000ff1000720c */ /* 0x000fe20003f46270 */
[----:B------:R-:W-:Y:S01]  /*8260*/  IMAD.HI.U32 R16, R18, R10, RZ ;  /* 0x0000000a12107227 */ /* 0x000fe200078e00ff */
[----:B---3--:R-:W-:-:S03]  /*8270*/  IABS R9, R5 ;  /* 0x0000000500097213 */ /* 0x008fc60000000000 */
[----:B0-----:R-:W-:Y:S02]  /*8280*/  IMAD.MOV.U32 R0, RZ, RZ, R4 ;  /* 0x000000ffff007224 */ /* 0x001fe400078e0004 */
[----:B------:R-:W-:Y:S02]  /*8290*/  @!P5 IMAD.MOV R3, RZ, RZ, -R3 ;  /* 0x000000ffff03d224 */ /* 0x000fe400078e0a03 */
[----:B------:R-:W-:-:S04]  /*82a0*/  IMAD.HI.U32 R15, R18, R9, RZ ;  /* 0x00000009120f7227 */ /* 0x000fc800078e00ff */
[----:B------:R-:W-:Y:S02]  /*82b0*/  @!P3 IMAD.MOV R0, RZ, RZ, -R0 ;  /* 0x000000ffff00b224 */ /* 0x000fe400078e0a00 */
[----:B------:R-:W-:Y:S02]  /*82c0*/  @!P6 IMAD.IADD R6, R6, 0x1, -R2 ;  /* 0x000000010606e824 */ /* 0x000fe400078e0a02 */
[----:B------:R-:W-:Y:S02]  /*82d0*/  IMAD.MOV R16, RZ, RZ, -R16 ;  /* 0x000000ffff107224 */ /* 0x000fe400078e0a10 */
[----:B------:R-:W-:Y:S01]  /*82e0*/  IMAD.MOV R15, RZ, RZ, -R15 ;  /* 0x000000ffff0f7224 */ /* 0x000fe200078e0a0f */
[----:B------:R0:W-:Y:S01]  /*82f0*/  STL [R1+0x164], R3 ;  /* 0x0001640301007387 */ /* 0x0001e20000100800 */
[C---:B------:R-:W-:Y:S02]  /*8300*/  IMAD R10, R2.reuse, R16, R10 ;  /* 0x00000010020a7224 */ /* 0x040fe400078e020a */
[----:B------:R-:W-:Y:S01]  /*8310*/  IMAD R9, R2, R15, R9 ;  /* 0x0000000f02097224 */ /* 0x000fe200078e0209 */
[----:B------:R1:W-:Y:S01]  /*8320*/  STL [R1+0x160], R0 ;  /* 0x0001600001007387 */ /* 0x0003e20000100800 */
[----:B0-----:R-:W-:-:S02]  /*8330*/  IMAD.MOV.U32 R3, RZ, RZ, R6 ;  /* 0x000000ffff037224 */ /* 0x001fc400078e0006 */
[----:B-1----:R-:W-:Y:S02]  /*8340*/  IMAD.MOV.U32 R0, RZ, RZ, R7 ;  /* 0x000000ffff007224 */ /* 0x002fe400078e0007 */
[----:B------:R-:W-:Y:S01]  /*8350*/  @!P1 IMAD.MOV R3, RZ, RZ, -R3 ;  /* 0x000000ffff039224 */ /* 0x000fe200078e0a03 */
[C---:B------:R-:W-:Y:S01]  /*8360*/  ISETP.GT.U32.AND P1, PT, R2.reuse, R10, PT ;  /* 0x0000000a0200720c */ /* 0x040fe20003f24070 */
[----:B------:R-:W-:Y:S01]  /*8370*/  @!P2 IMAD.MOV R0, RZ, RZ, -R0 ;  /* 0x000000ffff00a224 */ /* 0x000fe200078e0a00 */
[----:B------:R-:W-:Y:S02]  /*8380*/  ISETP.GT.U32.AND P2, PT, R2, R9, PT ;  /* 0x000000090200720c */ /* 0x000fe40003f44070 */
[----:B------:R-:W-:Y:S04]  /*8390*/  STL [R1+0x158], R3 ;  /* 0x0001580301007387 */ /* 0x000fe80000100800 */
[----:B------:R-:W-:Y:S05]  /*83a0*/  STL [R1+0x154], R0 ;  /* 0x0001540001007387 */ /* 0x000fea0000100800 */
[--C-:B------:R-:W-:Y:S01]  /*83b0*/  @!P1 IMAD.IADD R10, R10, 0x1, -R2.reuse ;  /* 0x000000010a0a9824 */ /* 0x100fe200078e0a02 */
[----:B------:R-:W-:Y:S01]  /*83c0*/  ISETP.GE.AND P1, PT, R28, RZ, PT ;  /* 0x000000ff1c00720c */ /* 0x000fe20003f26270 */
[----:B------:R-:W-:Y:S01]  /*83d0*/  @!P2 IMAD.IADD R9, R9, 0x1, -R2 ;  /* 0x000000010909a824 */ /* 0x000fe200078e0a02 */
[----:B------:R-:W-:Y:S01]  /*83e0*/  ISETP.GE.AND P2, PT, R5, RZ, PT ;  /* 0x000000ff0500720c */ /* 0x000fe20003f46270 */
[----:B------:R-:W3:Y:S04]  /*83f0*/  LDL.LU R28, [R1+0xa8] ;  /* 0x0000a800011c7983 */ /* 0x000ee80000300800 */
[----:B------:R-:W4:Y:S01]  /*8400*/  LDL.LU R5, [R1+0xac] ;  /* 0x0000ac0001057983 */ /* 0x000f220000300800 */
[----:B------:R-:W-:-:S02]  /*8410*/  IABS R13, R20 ;  /* 0x00000014000d7213 */ /* 0x000fc40000000000 */
[----:B------:R-:W-:-:S03]  /*8420*/  ISETP.GT.U32.AND P6, PT, R2, R8, PT ;  /* 0x000000080200720c */ /* 0x000fc60003fc4070 */
[----:B------:R-:W-:-:S04]  /*8430*/  IMAD.HI.U32 R14, R18, R13, RZ ;  /* 0x0000000d120e7227 */ /* 0x000fc800078e00ff */
[----:B------:R-:W-:-:S04]  /*8440*/  IMAD.MOV R14, RZ, RZ, -R14 ;  /* 0x000000ffff0e7224 */ /* 0x000fc800078e0a0e */
[----:B------:R-:W-:Y:S02]  /*8450*/  IMAD R13, R2, R14, R13 ;  /* 0x0000000e020d7224 */ /* 0x000fe400078e020d */
[----:B------:R-:W-:-:S03]  /*8460*/  @!P6 IMAD.IADD R8, R8, 0x1, -R2 ;  /* 0x000000010808e824 */ /* 0x000fc600078e0a02 */
[C---:B------:R-:W-:Y:S02]  /*8470*/  ISETP.GT.U32.AND P6, PT, R2.reuse, R13, PT ;  /* 0x0000000d0200720c */ /* 0x040fe40003fc4070 */
[----:B------:R-:W-:-:S11]  /*8480*/  ISETP.GT.U32.AND P0, PT, R2, R12, PT ;  /* 0x0000000c0200720c */ /* 0x000fd60003f04070 */
[----:B------:R-:W-:Y:S01]  /*8490*/  @!P6 IMAD.IADD R13, R13, 0x1, -R2 ;  /* 0x000000010d0de824 */ /* 0x000fe200078e0a02 */
[----:B------:R-:W-:-:S04]  /*84a0*/  ISETP.GT.U32.AND P6, PT, R2, R8, PT ;  /* 0x000000080200720c */ /* 0x000fc80003fc4070 */
[C---:B------:R-:W-:Y:S02]  /*84b0*/  ISETP.GT.U32.AND P3, PT, R2.reuse, R13, PT ;  /* 0x0000000d0200720c */ /* 0x040fe40003f64070 */
[----:B------:R-:W-:Y:S01]  /*84c0*/  ISETP.GT.U32.AND P5, PT, R2, R11, PT ;  /* 0x0000000b0200720c */ /* 0x000fe20003fa4070 */
[----:B------:R-:W-:Y:S01]  /*84d0*/  @!P0 IMAD.IADD R12, R12, 0x1, -R2 ;  /* 0x000000010c0c8824 */ /* 0x000fe200078e0a02 */
[----:B------:R-:W-:-:S03]  /*84e0*/  ISETP.GE.AND P0, PT, R22, RZ, PT ;  /* 0x000000ff1600720c */ /* 0x000fc60003f06270 */
[----:B------:R-:W-:Y:S02]  /*84f0*/  IMAD.MOV.U32 R7, RZ, RZ, R12 ;  /* 0x000000ffff077224 */ /* 0x000fe400078e000c */
[----:B------:R-:W-:Y:S01]  /*8500*/  @!P6 IMAD.IADD R8, R8, 0x1, -R2 ;  /* 0x000000010808e824 */ /* 0x000fe200078e0a02 */
[----:B------:R-:W-:-:S03]  /*8510*/  ISETP.GE.AND P6, PT, R21, RZ, PT ;  /* 0x000000ff1500720c */ /* 0x000fc60003fc6270 */
[--C-:B------:R-:W-:Y:S01]  /*8520*/  @!P3 IMAD.IADD R13, R13, 0x1, -R2.reuse ;  /* 0x000000010d0db824 */ /* 0x100fe200078e0a02 */
[----:B------:R-:W-:Y:S01]  /*8530*/  ISETP.GE.AND P3, PT, R20, RZ, PT ;  /* 0x000000ff1400720c */ /* 0x000fe20003f66270 */
[----:B------:R-:W-:Y:S01]  /*8540*/  @!P4 IMAD.MOV R7, RZ, RZ, -R7 ;  /* 0x000000ffff07c224 */ /* 0x000fe200078e0a07 */
[----:B------:R-:W-:Y:S01]  /*8550*/  ISETP.GT.U32.AND P4, PT, R2, R9, PT ;  /* 0x000000090200720c */ /* 0x000fe20003f84070 */
[----:B------:R-:W-:Y:S02]  /*8560*/  @!P5 IMAD.IADD R11, R11, 0x1, -R2 ;  /* 0x000000010b0bd824 */ /* 0x000fe400078e0a02 */
[----:B------:R-:W-:Y:S01]  /*8570*/  IMAD.MOV.U32 R6, RZ, RZ, R8 ;  /* 0x000000ffff067224 */ /* 0x000fe200078e0008 */
[----:B------:R0:W-:Y:S01]  /*8580*/  STL [R1+0x150], R7 ;  /* 0x0001500701007387 */ /* 0x0001e20000100800 */
[----:B------:R-:W-:Y:S02]  /*8590*/  IMAD.MOV.U32 R8, RZ, RZ, R11 ;  /* 0x000000ffff087224 */ /* 0x000fe400078e000b */
[----:B------:R-:W-:-:S02]  /*85a0*/  @!P0 IMAD.MOV R6, RZ, RZ, -R6 ;  /* 0x000000ffff068224 */ /* 0x000fc400078e0a06 */
[----:B------:R-:W-:Y:S02]  /*85b0*/  @!P6 IMAD.MOV R8, RZ, RZ, -R8 ;  /* 0x000000ffff08e224 */ /* 0x000fe400078e0a08 */
[----:B0-----:R-:W-:Y:S01]  /*85c0*/  IMAD.MOV.U32 R7, RZ, RZ, R13 ;  /* 0x000000ffff077224 */ /* 0x001fe200078e000d */
[----:B------:R0:W-:Y:S03]  /*85d0*/  STL [R1+0x14c], R6 ;  /* 0x00014c0601007387 */ /* 0x0001e60000100800 */
[----:B------:R-:W-:Y:S01]  /*85e0*/  @!P3 IMAD.MOV R7, RZ, RZ, -R7 ;  /* 0x000000ffff07b224 */ /* 0x000fe200078e0a07 */
[----:B------:R-:W-:Y:S01]  /*85f0*/  STL [R1+0x148], R8 ;  /* 0x0001480801007387 */ /* 0x000fe20000100800 */
[----:B------:R-:W-:-:S03]  /*8600*/  @!P4 IMAD.IADD R9, R9, 0x1, -R2 ;  /* 0x000000010909c824 */ /* 0x000fc600078e0a02 */
[----:B------:R-:W-:Y:S01]  /*8610*/  STL [R1+0x144], R7 ;  /* 0x0001440701007387 */ /* 0x000fe20000100800 */
[----:B------:R-:W-:Y:S02]  /*8620*/  IABS R14, R27 ;  /* 0x0000001b000e7213 */ /* 0x000fe40000000000 */
[----:B------:R-:W-:-:S03]  /*8630*/  IABS R17, R26 ;  /* 0x0000001a00117213 */ /* 0x000fc60000000000 */
[----:B------:R-:W-:-:S04]  /*8640*/  IMAD.HI.U32 R19, R18, R14, RZ ;  /* 0x0000000e12137227 */ /* 0x000fc800078e00ff */
[----:B------:R-:W-:-:S04]  /*8650*/  IMAD.HI.U32 R0, R18, R17, RZ ;  /* 0x0000001112007227 */ /* 0x000fc800078e00ff */
[----:B------:R-:W-:Y:S02]  /*8660*/  IMAD.MOV R19, RZ, RZ, -R19 ;  /* 0x000000ffff137224 */ /* 0x000fe400078e0a13 */
[----:B------:R-:W-:Y:S02]  /*8670*/  IMAD.MOV R0, RZ, RZ, -R0 ;  /* 0x000000ffff007224 */ /* 0x000fe400078e0a00 */
[C---:B------:R-:W-:Y:S02]  /*8680*/  IMAD R14, R2.reuse, R19, R14 ;  /* 0x00000013020e7224 */ /* 0x040fe400078e020e */
[----:B------:R-:W-:-:S03]  /*8690*/  IMAD R0, R2, R0, R17 ;  /* 0x0000000002007224 */ /* 0x000fc600078e0211 */
[C---:B------:R-:W-:Y:S02]  /*86a0*/  ISETP.GT.U32.AND P5, PT, R2.reuse, R14, PT ;  /* 0x0000000e0200720c */ /* 0x040fe40003fa4070 */
[----:B------:R-:W-:Y:S02]  /*86b0*/  ISETP.GT.U32.AND P3, PT, R2, R0, PT ;  /* 0x000000000200720c */ /* 0x000fe40003f64070 */
[----:B------:R-:W-:-:S09]  /*86c0*/  ISETP.GE.AND P6, PT, R27, RZ, PT ;  /* 0x000000ff1b00720c */ /* 0x000fd20003fc6270 */
[--C-:B------:R-:W-:Y:S01]  /*86d0*/  @!P5 IMAD.IADD R14, R14, 0x1, -R2.reuse ;  /* 0x000000010e0ed824 */ /* 0x100fe200078e0a02 */
[----:B------:R-:W-:Y:S01]  /*86e0*/  ISETP.GT.U32.AND P5, PT, R2, R10, PT ;  /* 0x0000000a0200720c */ /* 0x000fe20003fa4070 */
[----:B------:R-:W-:-:S03]  /*86f0*/  @!P3 IMAD.IADD R0, R0, 0x1, -R2 ;  /* 0x000000010000b824 */ /* 0x000fc600078e0a02 */
[----:B------:R-:W-:Y:S02]  /*8700*/  ISETP.GT.U32.AND P0, PT, R2, R14, PT ;  /* 0x0000000e0200720c */ /* 0x000fe40003f04070 */
[----:B--2---:R-:W-:Y:S02]  /*8710*/  IABS R3, R29 ;  /* 0x0000001d00037213 */ /* 0x004fe40000000000 */
[----:B------:R-:W-:Y:S02]  /*8720*/  ISETP.GE.AND P4, PT, R29, RZ, PT ;  /* 0x000000ff1d00720c */ /* 0x000fe40003f86270 */
[----:B------:R-:W2:Y:S04]  /*8730*/  LDL.LU R29, [R1+0xb0] ;  /* 0x0000b000011d7983 */ /* 0x000ea80000300800 */
[----:B------:R-:W2:Y:S01]  /*8740*/  LDL.LU R27, [R1+0xb4] ;  /* 0x0000b400011b7983 */ /* 0x000ea20000300800 */
[----:B------:R-:W-:-:S02]  /*8750*/  @!P5 IMAD.IADD R10, R10, 0x1, -R2 ;  /* 0x000000010a0ad824 */ /* 0x000fc400078e0a02 */
[----:B------:R-:W-:Y:S02]  /*8760*/  @!P0 IMAD.IADD R14, R14, 0x1, -R2 ;  /* 0x000000010e0e8824 */ /* 0x000fe400078e0a02 */
[----:B------:R-:W-:Y:S01]  /*8770*/  @!P1 IMAD.MOV R10, RZ, RZ, -R10 ;  /* 0x000000ffff0a9224 */ /* 0x000fe200078e0a0a */
[----:B-----5:R-:W-:Y:S02]  /*8780*/  IABS R4, R25 ;  /* 0x0000001900047213 */ /* 0x020fe40000000000 */
[----:B------:R-:W-:Y:S02]  /*8790*/  ISETP.GE.AND P3, PT, R25, RZ, PT ;  /* 0x000000ff1900720c */ /* 0x000fe40003f66270 */
[----:B------:R-:W5:Y:S01]  /*87a0*/  LDL.LU R25, [R1+0xb8] ;  /* 0x0000b80001197983 */ /* 0x000f620000300800 */
[----:B------:R-:W-:Y:S01]  /*87b0*/  ISETP.GT.U32.AND P1, PT, R2, R0, PT ;  /* 0x000000000200720c */ /* 0x000fe20003f24070 */
[----:B------:R-:W-:Y:S02]  /*87c0*/  IMAD.MOV.U32 R11, RZ, RZ, R9 ;  /* 0x000000ffff0b7224 */ /* 0x000fe400078e0009 */
[----:B------:R1:W-:Y:S01]  /*87d0*/  STL [R1+0x140], R10 ;  /* 0x0001400a01007387 */ /* 0x0003e20000100800 */
[----:B0-----:R-:W-:-:S04]  /*87e0*/  IMAD.HI.U32 R6, R18, R3, RZ ;  /* 0x0000000312067227 */ /* 0x001fc800078e00ff */
[----:B------:R-:W-:Y:S02]  /*87f0*/  @!P2 IMAD.MOV R11, RZ, RZ, -R11 ;  /* 0x000000ffff0ba224 */ /* 0x000fe400078e0a0b */
[----:B-1----:R-:W-:Y:S02]  /*8800*/  IMAD.MOV.U32 R10, RZ, RZ, R14 ;  /* 0x000000ffff0a7224 */ /* 0x002fe400078e000e */
[----:B------:R-:W-:Y:S02]  /*8810*/  IMAD.MOV R6, RZ, RZ, -R6 ;  /* 0x000000ffff067224 */ /* 0x000fe400078e0a06 */
[----:B------:R-:W-:Y:S01]  /*8820*/  @!P6 IMAD.MOV R10, RZ, RZ, -R10 ;  /* 0x000000ffff0ae224 */ /* 0x000fe200078e0a0a */
[----:B------:R0:W-:Y:S01]  /*8830*/  STL [R1+0x130], R11 ;  /* 0x0001300b01007387 */ /* 0x0001e20000100800 */
[----:B------:R-:W-:Y:S02]  /*8840*/  IMAD R3, R2, R6, R3 ;  /* 0x0000000602037224 */ /* 0x000fe400078e0203 */
[----:B------:R-:W-:Y:S01]  /*8850*/  @!P1 IMAD.IADD R0, R0, 0x1, -R2 ;  /* 0x0000000100009824 */ /* 0x000fe200078e0a02 */
[----:B------:R-:W-:Y:S01]  /*8860*/  STL [R1+0x12c], R10 ;  /* 0x00012c0a01007387 */ /* 0x000fe20000100800 */
[----:B----4-:R-:W-:-:S02]  /*8870*/  IABS R6, R5 ;  /* 0x0000000500067213 */ /* 0x010fc40000000000 */
[----:B------:R-:W-:Y:S02]  /*8880*/  ISETP.GE.AND P1, PT, R5, RZ, PT ;  /* 0x000000ff0500720c */ /* 0x000fe40003f26270 */
[----:B------:R-:W4:Y:S01]  /*8890*/  LDL.LU R5, [R1+0xbc] ;  /* 0x0000bc0001057983 */ /* 0x000f220000300800 */
[----:B------:R-:W-:Y:S02]  /*88a0*/  ISETP.GT.U32.AND P0, PT, R2, R3, PT ;  /* 0x000000030200720c */ /* 0x000fe40003f04070 */
[----:B------:R-:W-:Y:S01]  /*88b0*/  ISETP.GE.AND P5, PT, R26, RZ, PT ;  /* 0x000000ff1a00720c */ /* 0x000fe20003fa6270 */
[----:B0-----:R-:W-:Y:S01]  /*88c0*/  IMAD.MOV.U32 R11, RZ, RZ, R0 ;  /* 0x000000ffff0b7224 */ /* 0x001fe200078e0000 */
[----:B------:R-:W4:Y:S09]  /*88d0*/  LDL.LU R26, [R1+0xc0] ;  /* 0x0000c000011a7983 */ /* 0x000f320000300800 */
[----:B------:R-:W-:-:S05]  /*88e0*/  @!P0 IMAD.IADD R3, R3, 0x1, -R2 ;  /* 0x0000000103038824 */ /* 0x000fca00078e0a02 */
[----:B------:R-:W-:Y:S01]  /*88f0*/  ISETP.GT.U32.AND P0, PT, R2, R3, PT ;  /* 0x000000030200720c */ /* 0x000fe20003f04070 */
[----:B------:R-:W-:-:S05]  /*8900*/  @!P5 IMAD.MOV R11, RZ, RZ, -R11 ;  /* 0x000000ffff0bd224 */ /* 0x000fca00078e0a0b */
[----:B------:R0:W-:Y:S07]  /*8910*/  STL [R1+0x128], R11 ;  /* 0x0001280b01007387 */ /* 0x0001ee0000100800 */
[----:B------:R-:W-:-:S04]  /*8920*/  @!P0 IMAD.IADD R3, R3, 0x1, -R2 ;  /* 0x0000000103038824 */ /* 0x000fc800078e0a02 */
[----:B0-----:R-:W-:-:S04]  /*8930*/  IMAD.MOV.U32 R11, RZ, RZ, R3 ;  /* 0x000000ffff0b7224 */ /* 0x001fc800078e0003 */
[----:B------:R-:W-:Y:S02]  /*8940*/  @!P4 IMAD.MOV R11, RZ, RZ, -R11 ;  /* 0x000000ffff0bc224 */ /* 0x000fe400078e0a0b */
[----:B------:R-:W-:-:S04]  /*8950*/  IMAD.HI.U32 R8, R18, R4, RZ ;  /* 0x0000000412087227 */ /* 0x000fc800078e00ff */
[----:B------:R-:W-:Y:S01]  /*8960*/  IMAD.MOV R8, RZ, RZ, -R8 ;  /* 0x000000ffff087224 */ /* 0x000fe200078e0a08 */
[----:B---3--:R-:W-:-:S03]  /*8970*/  IABS R7, R28 ;  /* 0x0000001c00077213 */ /* 0x008fc60000000000 */
[----:B------:R-:W-:Y:S02]  /*8980*/  IMAD R4, R2, R8, R4 ;  /* 0x0000000802047224 */ /* 0x000fe400078e0204 */
[----:B------:R-:W-:-:S03]  /*8990*/  IMAD.HI.U32 R9, R18, R6, RZ ;  /* 0x0000000612097227 */ /* 0x000fc600078e00ff */
[----:B------:R-:W-:Y:S01]  /*89a0*/  ISETP.GT.U32.AND P6, PT, R2, R4, PT ;  /* 0x000000040200720c */ /* 0x000fe20003fc4070 */
[----:B------:R-:W-:-:S04]  /*89b0*/  IMAD.HI.U32 R8, R18, R7, RZ ;  /* 0x0000000712087227 */ /* 0x000fc800078e00ff */
[----:B------:R-:W-:Y:S02]  /*89c0*/  IMAD.MOV R9, RZ, RZ, -R9 ;  /* 0x000000ffff097224 */ /* 0x000fe400078e0a09 */
[----:B------:R-:W-:Y:S01]  /*89d0*/  IMAD.MOV R8, RZ, RZ, -R8 ;  /* 0x000000ffff087224 */ /* 0x000fe200078e0a08 */
[----:B------:R-:W-:Y:S01]  /*89e0*/  ISETP.GE.AND P2, PT, R28, RZ, PT ;  /* 0x000000ff1c00720c */ /* 0x000fe20003f46270 */
[C---:B------:R-:W-:Y:S02]  /*89f0*/  IMAD R6, R2.reuse, R9, R6 ;  /* 0x0000000902067224 */ /* 0x040fe400078e0206 */
[----:B------:R-:W-:Y:S02]  /*8a00*/  IMAD R7, R2, R8, R7 ;  /* 0x0000000802077224 */ /* 0x000fe400078e0207 */
[----:B------:R-:W-:Y:S01]  /*8a10*/  @!P6 IMAD.IADD R4, R4, 0x1, -R2 ;  /* 0x000000010404e824 */ /* 0x000fe200078e0a02 */
[C---:B------:R-:W-:Y:S02]  /*8a20*/  ISETP.GT.U32.AND P6, PT, R2.reuse, R6, PT ;  /* 0x000000060200720c */ /* 0x040fe40003fc4070 */
[----:B------:R-:W-:-:S02]  /*8a30*/  ISETP.GT.U32.AND P0, PT, R2, R7, PT ;  /* 0x000000070200720c */ /* 0x000fc40003f04070 */
[----:B------:R-:W-:-:S09]  /*8a40*/  ISETP.GT.U32.AND P5, PT, R2, R4, PT ;  /* 0x000000040200720c */ /* 0x000fd20003fa4070 */
[--C-:B------:R-:W-:Y:S02]  /*8a50*/  @!P6 IMAD.IADD R6, R6, 0x1, -R2.reuse ;  /* 0x000000010606e824 */ /* 0x100fe400078e0a02 */
[----:B------:R-:W-:-:S03]  /*8a60*/  @!P0 IMAD.IADD R7, R7, 0x1, -R2 ;  /* 0x0000000107078824 */ /* 0x000fc600078e0a02 */
[C---:B------:R-:W-:Y:S02]  /*8a70*/  ISETP.GT.U32.AND P6, PT, R2.reuse, R6, PT ;  /* 0x000000060200720c */ /* 0x040fe40003fc4070 */
[----:B------:R-:W-:Y:S01]  /*8a80*/  ISETP.GT.U32.AND P0, PT, R2, R7, PT ;  /* 0x000000070200720c */ /* 0x000fe20003f04070 */
[----:B------:R-:W-:-:S10]  /*8a90*/  @!P5 IMAD.IADD R4, R4, 0x1, -R2 ;  /* 0x000000010404d824 */ /* 0x000fd400078e0a02 */
[--C-:B------:R-:W-:Y:S02]  /*8aa0*/  @!P6 IMAD.IADD R6, R6, 0x1, -R2.reuse ;  /* 0x000000010606e824 */ /* 0x100fe400078e0a02 */
[----:B------:R-:W-:Y:S01]  /*8ab0*/  @!P0 IMAD.IADD R7, R7, 0x1, -R2 ;  /* 0x0000000107078824 */ /* 0x000fe200078e0a02 */
[----:B--2---:R-:W-:Y:S02]  /*8ac0*/  IABS R10, R29 ;  /* 0x0000001d000a7213 */ /* 0x004fe40000000000 */
[----:B------:R-:W-:Y:S02]  /*8ad0*/  ISETP.GE.AND P4, PT, R29, RZ, PT ;  /* 0x000000ff1d00720c */ /* 0x000fe40003f86270 */
[----:B------:R-:W2:Y:S04]  /*8ae0*/  LDL.LU R29, [R1+0xc4] ;  /* 0x0000c400011d7983 */ /* 0x000ea80000300800 */
[----:B------:R0:W-:Y:S04]  /*8af0*/  STL [R1+0x124], R11 ;  /* 0x0001240b01007387 */ /* 0x0001e80000100800 */
[----:B------:R-:W3:Y:S01]  /*8b00*/  LDL.LU R28, [R1+0xc8] ;  /* 0x0000c800011c7983 */ /* 0x000ee20000300800 */
[----:B------:R-:W-:Y:S01]  /*8b10*/  IMAD.MOV.U32 R8, RZ, RZ, R10 ;  /* 0x000000ffff087224 */ /* 0x000fe200078e000a */
[----:B------:R-:W-:-:S03]  /*8b20*/  IABS R9, R27 ;  /* 0x0000001b00097213 */ /* 0x000fc60000000000 */
[----:B------:R-:W-:-:S04]  /*8b30*/  IMAD.HI.U32 R0, R18, R8, RZ ;  /* 0x0000000812007227 */ /* 0x000fc800078e00ff */
[----:B------:R-:W-:Y:S02]  /*8b40*/  IMAD.MOV R10, RZ, RZ, -R0 ;  /* 0x000000ffff0a7224 */ /* 0x000fe400078e0a00 */
[----:B------:R-:W-:Y:S01]  /*8b50*/  IMAD.HI.U32 R0, R18, R9, RZ ;  /* 0x0000000912007227 */ /* 0x000fe200078e00ff */
[----:B-----5:R-:W-:-:S03]  /*8b60*/  IABS R3, R25 ;  /* 0x0000001900037213 */ /* 0x020fc60000000000 */
[----:B------:R-:W-:Y:S02]  /*8b70*/  IMAD R8, R2, R10, R8 ;  /* 0x0000000a02087224 */ /* 0x000fe400078e0208 */
[----:B------:R-:W-:-:S04]  /*8b80*/  IMAD.HI.U32 R10, R18, R3, RZ ;  /* 0x00000003120a7227 */ /* 0x000fc800078e00ff */
[----:B------:R-:W-:Y:S02]  /*8b90*/  IMAD.MOV R0, RZ, RZ, -R0 ;  /* 0x000000ffff007224 */ /* 0x000fe400078e0a00 */
[----:B------:R-:W-:Y:S02]  /*8ba0*/  IMAD.MOV R10, RZ, RZ, -R10 ;  /* 0x000000ffff0a7224 */ /* 0x000fe400078e0a0a */
[C---:B------:R-:W-:Y:S02]  /*8bb0*/  IMAD R9, R2.reuse, R0, R9 ;  /* 0x0000000002097224 */ /* 0x040fe400078e0209 */
[----:B0-----:R-:W-:Y:S02]  /*8bc0*/  IMAD.MOV.U32 R11, RZ, RZ, R4 ;  /* 0x000000ffff0b7224 */ /* 0x001fe400078e0004 */
[C---:B------:R-:W-:Y:S02]  /*8bd0*/  IMAD R3, R2.reuse, R10, R3 ;  /* 0x0000000a02037224 */ /* 0x040fe400078e0203 */
[----:B------:R-:W-:Y:S01]  /*8be0*/  @!P3 IMAD.MOV R11, RZ, RZ, -R11 ;  /* 0x000000ffff0bb224 */ /* 0x000fe200078e0a0b */
[----:B------:R-:W-:-:S02]  /*8bf0*/  ISETP.GT.U32.AND P3, PT, R2, R9, PT ;  /* 0x000000090200720c */ /* 0x000fc40003f64070 */
[----:B------:R-:W-:Y:S02]  /*8c00*/  ISETP.GT.U32.AND P6, PT, R2, R3, PT ;  /* 0x000000030200720c */ /* 0x000fe40003fc4070 */
[----:B------:R0:W-:Y:S02]  /*8c10*/  STL [R1+0x120], R11 ;  /* 0x0001200b01007387 */ /* 0x0001e40000100800 */
[----:B0-----:R-:W-:-:S04]  /*8c20*/  IMAD.MOV.U32 R11, RZ, RZ, R7 ;  /* 0x000000ffff0b7224 */ /* 0x001fc800078e0007 */
[----:B------:R-:W-:-:S03]  /*8c30*/  @!P2 IMAD.MOV R11, RZ, RZ, -R11 ;  /* 0x000000ffff0ba224 */ /* 0x000fc600078e0a0b */
[--C-:B------:R-:W-:Y:S01]  /*8c40*/  @!P3 IMAD.IADD R9, R9, 0x1, -R2.reuse ;  /* 0x000000010909b824 */ /* 0x100fe200078e0a02 */
[----:B------:R-:W-:Y:S01]  /*8c50*/  ISETP.GE.AND P3, PT, R25, RZ, PT ;  /* 0x000000ff1900720c */ /* 0x000fe20003f66270 */
[----:B------:R-:W-:Y:S01]  /*8c60*/  @!P6 IMAD.IADD R3, R3, 0x1, -R2 ;  /* 0x000000010303e824 */ /* 0x000fe200078e0a02 */
[----:B------:R-:W-:Y:S04]  /*8c70*/  STL [R1+0x11c], R11 ;  /* 0x00011c0b01007387 */ /* 0x000fe80000100800 */
[----:B------:R-:W5:Y:S01]  /*8c80*/  LDL.LU R25, [R1+0xcc] ;  /* 0x0000cc0001197983 */ /* 0x000f620000300800 */
[----:B----4-:R-:W-:Y:S02]  /*8c90*/  IABS R0, R5 ;  /* 0x0000000500007213 */ /* 0x010fe40000000000 */
[----:B------:R-:W-:-:S02]  /*8ca0*/  ISETP.GE.AND P6, PT, R5, RZ, PT ;  /* 0x000000ff0500720c */ /* 0x000fc40003fc6270 */
[----:B------:R-:W4:Y:S01]  /*8cb0*/  LDL.LU R5, [R1+0xd0] ;  /* 0x0000d00001057983 */ /* 0x000f220000300800 */
[----:B------:R-:W-:Y:S01]  /*8cc0*/  ISETP.GT.U32.AND P5, PT, R2, R8, PT ;  /* 0x000000080200720c */ /* 0x000fe20003fa4070 */
[----:B------:R-:W-:-:S12]  /*8cd0*/  @!P1 IMAD.MOV R6, RZ, RZ, -R6 ;  /* 0x000000ffff069224 */ /* 0x000fd800078e0a06 */
[----:B------:R-:W-:-:S05]  /*8ce0*/  @!P5 IMAD.IADD R8, R8, 0x1, -R2 ;  /* 0x000000010808d824 */ /* 0x000fca00078e0a02 */
[----:B------:R-:W-:Y:S01]  /*8cf0*/  ISETP.GT.U32.AND P5, PT, R2, R8, PT ;  /* 0x000000080200720c */ /* 0x000fe20003fa4070 */
[----:B------:R-:W-:Y:S01]  /*8d00*/  IMAD.HI.U32 R4, R18, R0, RZ ;  /* 0x0000000012047227 */ /* 0x000fe200078e00ff */
[----:B------:R-:W-:-:S03]  /*8d10*/  ISETP.GT.U32.AND P1, PT, R2, R3, PT ;  /* 0x000000030200720c */ /* 0x000fc60003f24070 */
[----:B------:R-:W-:Y:S01]  /*8d20*/  IMAD.MOV R7, RZ, RZ, -R4 ;  /* 0x000000ffff077224 */ /* 0x000fe200078e0a04 */
[----:B------:R-:W-:-:S03]  /*8d30*/  ISETP.GT.U32.AND P2, PT, R2, R9, PT ;  /* 0x000000090200720c */ /* 0x000fc60003f44070 */
[----:B------:R-:W-:-:S04]  /*8d40*/  IMAD R0, R2, R7, R0 ;  /* 0x0000000702007224 */ /* 0x000fc800078e0200 */
[----:B------:R-:W-:Y:S01]  /*8d50*/  @!P5 IMAD.IADD R8, R8, 0x1, -R2 ;  /* 0x000000010808d824 */ /* 0x000fe200078e0a02 */
[----:B------:R-:W-:-:S03]  /*8d60*/  ISETP.GE.AND P0, PT, R27, RZ, PT ;  /* 0x000000ff1b00720c */ /* 0x000fc60003f06270 */
[----:B------:R-:W-:Y:S01]  /*8d70*/  @!P4 IMAD.MOV R8, RZ, RZ, -R8 ;  /* 0x000000ffff08c224 */ /* 0x000fe200078e0a08 */
[----:B------:R-:W-:Y:S01]  /*8d80*/  ISETP.GT.U32.AND P5, PT, R2, R0, PT ;  /* 0x000000000200720c */ /* 0x000fe20003fa4070 */
[----:B------:R-:W-:Y:S01]  /*8d90*/  STL [R1+0x118], R6 ;  /* 0x0001180601007387 */ /* 0x000fe20000100800 */
[----:B------:R-:W-:-:S03]  /*8da0*/  @!P1 IMAD.IADD R3, R3, 0x1, -R2 ;  /* 0x0000000103039824 */ /* 0x000fc600078e0a02 */
[----:B------:R-:W-:Y:S01]  /*8db0*/  STL [R1+0x114], R8 ;  /* 0x0001140801007387 */ /* 0x000fe20000100800 */
[----:B------:R-:W-:-:S04]  /*8dc0*/  @!P2 IMAD.IADD R9, R9, 0x1, -R2 ;  /* 0x000000010909a824 */ /* 0x000fc800078e0a02 */
[----:B------:R-:W-:Y:S01]  /*8dd0*/  @!P0 IMAD.MOV R9, RZ, RZ, -R9 ;  /* 0x000000ffff098224 */ /* 0x000fe200078e0a09 */
[----:B------:R-:W-:Y:S02]  /*8de0*/  IABS R16, R26 ;  /* 0x0000001a00107213 */ /* 0x000fe40000000000 */
[----:B------:R-:W-:-:S03]  /*8df0*/  @!P5 IMAD.IADD R0, R0, 0x1, -R2 ;  /* 0x000000010000d824 */ /* 0x000fc600078e0a02 */
[----:B------:R-:W-:Y:S02]  /*8e00*/  IMAD.HI.U32 R4, R18, R16, RZ ;  /* 0x0000001012047227 */ /* 0x000fe400078e00ff */
[----:B------:R-:W-:Y:S02]  /*8e10*/  ISETP.GT.U32.AND P5, PT, R2, R0, PT ;  /* 0x000000000200720c */ /* 0x000fe40003fa4070 */
[----:B------:R-:W-:-:S04]  /*8e20*/  IMAD.MOV R4, RZ, RZ, -R4 ;  /* 0x000000ffff047224 */ /* 0x000fc800078e0a04 */
[----:B------:R-:W-:-:S05]  /*8e30*/  IMAD R16, R2, R4, R16 ;  /* 0x0000000402107224 */ /* 0x000fca00078e0210 */
[----:B------:R-:W-:Y:S02]  /*8e40*/  ISETP.GT.U32.AND P2, PT, R2, R16, PT ;  /* 0x000000100200720c */ /* 0x000fe40003f44070 */
[----:B------:R-:W-:Y:S02]  /*8e50*/  @!P5 IMAD.IADD R0, R0, 0x1, -R2 ;  /* 0x000000010000d824 */ /* 0x000fe400078e0a02 */
[----:B------:R-:W-:Y:S01]  /*8e60*/  @!P3 IMAD.MOV R3, RZ, RZ, -R3 ;  /* 0x000000ffff03b224 */ /* 0x000fe200078e0a03 */
[----:B------:R-:W-:-:S08]  /*8e70*/  ISETP.GE.AND P4, PT, R26, RZ, PT ;  /* 0x000000ff1a00720c */ /* 0x000fd00003f86270 */
[----:B------:R-:W-:-:S05]  /*8e80*/  @!P2 IMAD.IADD R16, R16, 0x1, -R2 ;  /* 0x000000011010a824 */ /* 0x000fca00078e0a02 */
[----:B------:R-:W-:-:S13]  /*8e90*/  ISETP.GT.U32.AND P0, PT, R2, R16, PT ;  /* 0x000000100200720c */ /* 0x000fda0003f04070 */
[----:B------:R-:W-:Y:S01]  /*8ea0*/  @!P0 IMAD.IADD R16, R16, 0x1, -R2 ;  /* 0x0000000110108824 */ /* 0x000fe200078e0a02 */
[----:B--2---:R-:W-:Y:S02]  /*8eb0*/  IABS R7, R29 ;  /* 0x0000001d00077213 */ /* 0x004fe40000000000 */
[----:B------:R-:W-:Y:S02]  /*8ec0*/  ISETP.GE.AND P1, PT, R29, RZ, PT ;  /* 0x000000ff1d00720c */ /* 0x000fe40003f26270 */
[----:B------:R-:W2:Y:S04]  /*8ed0*/  LDL.LU R29, [R1+0xd8] ;  /* 0x0000d800011d7983 */ /* 0x000ea80000300800 */
[----:B------:R-:W2:Y:S04]  /*8ee0*/  LDL.LU R22, [R1+0xdc] ;  /* 0x0000dc0001167983 */ /* 0x000ea80000300800 */
[----:B------:R0:W-:Y:S04]  /*8ef0*/  STL [R1+0x134], R9 ;  /* 0x0001340901007387 */ /* 0x0001e80000100800 */
[----:B------:R-:W2:Y:S01]  /*8f00*/  LDL.LU R21, [R1+0xe0] ;  /* 0x0000e00001157983 */ /* 0x000ea20000300800 */
[----:B0-----:R-:W-:-:S04]  /*8f10*/  IMAD.MOV.U32 R9, RZ, RZ, R0 ;  /* 0x000000ffff097224 */ /* 0x001fc800078e0000 */
[----:B------:R-:W-:Y:S01]  /*8f20*/  @!P6 IMAD.MOV R9, RZ, RZ, -R9 ;  /* 0x000000ffff09e224 */ /* 0x000fe200078e0a09 */
[----:B------:R0:W-:Y:S01]  /*8f30*/  STL [R1+0x138], R3 ;  /* 0x0001380301007387 */ /* 0x0001e20000100800 */
[----:B---3--:R-:W-:-:S03]  /*8f40*/  IABS R6, R28 ;  /* 0x0000001c00067213 */ /* 0x008fc60000000000 */
[----:B------:R2:W-:Y:S01]  /*8f50*/  STL [R1+0x13c], R9 ;  /* 0x00013c0901007387 */ /* 0x0005e20000100800 */
[----:B------:R-:W-:-:S03]  /*8f60*/  ISETP.GE.AND P2, PT, R28, RZ, PT ;  /* 0x000000ff1c00720c */ /* 0x000fc60003f46270 */
[----:B------:R-:W3:Y:S04]  /*8f70*/  LDL.LU R26, [R1+0xe4] ;  /* 0x0000e400011a7983 */ /* 0x000ee80000300800 */
[----:B------:R-:W3:Y:S04]  /*8f80*/  LDL.LU R20, [R1+0xe8] ;  /* 0x0000e80001147983 */ /* 0x000ee80000300800 */
[----:B------:R-:W3:Y:S04]  /*8f90*/  LDL.LU R28, [R1+0xec] ;  /* 0x0000ec00011c7983 */ /* 0x000ee80000300800 */
[----:B------:R-:W3:Y:S01]  /*8fa0*/  LDL.LU R27, [R1+0xf0] ;  /* 0x0000f000011b7983 */ /* 0x000ee20000300800 */
[----:B----4-:R-:W-:-:S02]  /*8fb0*/  IABS R12, R5 ;  /* 0x00000005000c7213 */ /* 0x010fc40000000000 */
[----:B------:R-:W-:Y:S02]  /*8fc0*/  ISETP.GE.AND P0, PT, R5, RZ, PT ;  /* 0x000000ff0500720c */ /* 0x000fe40003f06270 */
[----:B------:R-:W4:Y:S01]  /*8fd0*/  LDL.LU R5, [R1+0x1a4] ;  /* 0x0001a40001057983 */ /* 0x000f220000300800 */
[----:B------:R-:W-:-:S04]  /*8fe0*/  IMAD.HI.U32 R8, R18, R7, RZ ;  /* 0x0000000712087227 */ /* 0x000fc800078e00ff */
[----:B------:R-:W-:-:S04]  /*8ff0*/  IMAD.MOV R8, RZ, RZ, -R8 ;  /* 0x000000ffff087224 */ /* 0x000fc800078e0a08 */
[----:B------:R-:W-:-:S05]  /*9000*/  IMAD R7, R2, R8, R7 ;  /* 0x0000000802077224 */ /* 0x000fca00078e0207 */
[----:B------:R-:W-:Y:S01]  /*9010*/  ISETP.GT.U32.AND P5, PT, R2, R7, PT ;  /* 0x000000070200720c */ /* 0x000fe20003fa4070 */
[----:B------:R-:W-:-:S04]  /*9020*/  IMAD.HI.U32 R4, R18, R6, RZ ;  /* 0x0000000612047227 */ /* 0x000fc800078e00ff */
[----:B------:R-:W-:Y:S01]  /*9030*/  IMAD.MOV R4, RZ, RZ, -R4 ;  /* 0x000000ffff047224 */ /* 0x000fe200078e0a04 */
[----:B-----5:R-:W-:-:S03]  /*9040*/  IABS R14, R25 ;  /* 0x00000019000e7213 */ /* 0x020fc60000000000 */
[----:B------:R-:W-:-:S04]  /*9050*/  IMAD R6, R2, R4, R6 ;  /* 0x0000000402067224 */ /* 0x000fc800078e0206 */
[----:B------:R-:W-:Y:S01]  /*9060*/  @!P5 IMAD.IADD R7, R7, 0x1, -R2 ;  /* 0x000000010707d824 */ /* 0x000fe200078e0a02 */
[----:B------:R-:W-:Y:S01]  /*9070*/  ISETP.GT.U32.AND P6, PT, R2, R6, PT ;  /* 0x000000060200720c */ /* 0x000fe20003fc4070 */
[----:B------:R-:W-:-:S03]  /*9080*/  IMAD.HI.U32 R0, R18, R14, RZ ;  /* 0x0000000e12007227 */ /* 0x000fc600078e00ff */
[----:B------:R-:W-:Y:S01]  /*9090*/  ISETP.GT.U32.AND P5, PT, R2, R7, PT ;  /* 0x000000070200720c */ /* 0x000fe20003fa4070 */
[----:B------:R-:W-:-:S04]  /*90a0*/  IMAD.MOV R0, RZ, RZ, -R0 ;  /* 0x000000ffff007224 */ /* 0x000fc800078e0a00 */
[----:B------:R-:W-:-:S04]  /*90b0*/  IMAD R14, R2, R0, R14 ;  /* 0x00000000020e7224 */ /* 0x000fc800078e020e */
[----:B------:R-:W-:Y:S02]  /*90c0*/  @!P6 IMAD.IADD R6, R6, 0x1, -R2 ;  /* 0x000000010606e824 */ /* 0x000fe400078e0a02 */
[----:B0-----:R-:W-:-:S04]  /*90d0*/  IMAD.HI.U32 R3, R18, R12, RZ ;  /* 0x0000000c12037227 */ /* 0x001fc800078e00ff */
[----:B------:R-:W-:Y:S01]  /*90e0*/  @!P5 IMAD.IADD R7, R7, 0x1, -R2 ;  /* 0x000000010707d824 */ /* 0x000fe200078e0a02 */
[C---:B------:R-:W-:Y:S02]  /*90f0*/  ISETP.GT.U32.AND P5, PT, R2.reuse, R14, PT ;  /* 0x0000000e0200720c */ /* 0x040fe40003fa4070 */
[----:B------:R-:W-:Y:S01]  /*9100*/  ISETP.GT.U32.AND P6, PT, R2, R6, PT ;  /* 0x000000060200720c */ /* 0x000fe20003fc4070 */
[----:B------:R-:W-:-:S04]  /*9110*/  IMAD.MOV R3, RZ, RZ, -R3 ;  /* 0x000000ffff037224 */ /* 0x000fc800078e0a03 */
[----:B------:R-:W-:-:S06]  /*9120*/  IMAD R12, R2, R3, R12 ;  /* 0x00000003020c7224 */ /* 0x000fcc00078e020c */
[--C-:B------:R-:W-:Y:S02]  /*9130*/  @!P5 IMAD.IADD R14, R14, 0x1, -R2.reuse ;  /* 0x000000010e0ed824 */ /* 0x100fe400078e0a02 */
[----:B------:R-:W-:Y:S01]  /*9140*/  @!P6 IMAD.IADD R6, R6, 0x1, -R2 ;  /* 0x000000010606e824 */ /* 0x000fe200078e0a02 */
[----:B------:R-:W-:-:S13]  /*9150*/  ISETP.GT.U32.AND P6, PT, R2, R12, PT ;  /* 0x0000000c0200720c */ /* 0x000fda0003fc4070 */
[----:B------:R-:W-:Y:S01]  /*9160*/  @!P6 IMAD.IADD R12, R12, 0x1, -R2 ;  /* 0x000000010c0ce824 */ /* 0x000fe200078e0a02 */
[----:B------:R-:W-:Y:S01]  /*9170*/  ISETP.GE.AND P3, PT, R25, RZ, PT ;  /* 0x000000ff1900720c */ /* 0x000fe20003f66270 */
[----:B------:R-:W-:Y:S01]  /*9180*/  @!P4 IMAD.MOV R16, RZ, RZ, -R16 ;  /* 0x000000ffff10c224 */ /* 0x000fe200078e0a10 */
[----:B------:R-:W5:Y:S01]  /*9190*/  LDL.LU R25, [R1+0x1a8] ;  /* 0x0001a80001197983 */ /* 0x000f620000300800 */
[----:B------:R-:W-:Y:S01]  /*91a0*/  ISETP.GT.U32.AND P4, PT, R2, R14, PT ;  /* 0x0000000e0200720c */ /* 0x000fe20003f84070 */
[----:B------:R-:W-:Y:S02]  /*91b0*/  @!P2 IMAD.MOV R6, RZ, RZ, -R6 ;  /* 0x000000ffff06a224 */ /* 0x000fe400078e0a06 */
[----:B------:R-:W-:Y:S01]  /*91c0*/  @!P1 IMAD.MOV R7, RZ, RZ, -R7 ;  /* 0x000000ffff079224 */ /* 0x000fe200078e0a07 */
[----:B------:R-:W-:Y:S09]  /*91d0*/  STL [R1+0x110], R16 ;  /* 0x0001101001007387 */ /* 0x000ff20000100800 */
[----:B------:R-:W-:Y:S01]  /*91e0*/  @!P4 IMAD.IADD R14, R14, 0x1, -R2 ;  /* 0x000000010e0ec824 */ /* 0x000fe200078e0a02 */
[----:B------:R4:W-:Y:S04]  /*91f0*/  STL [R1+0x10c], R7 ;  /* 0x00010c0701007387 */ /* 0x0009e80000100800 */
[----:B------:R5:W-:Y:S01]  /*9200*/  STL [R1+0x108], R6 ;  /* 0x0001080601007387 */ /* 0x000be20000100800 */
[----:B------:R-:W-:Y:S01]  /*9210*/  @!P3 IMAD.MOV R14, RZ, RZ, -R14 ;  /* 0x000000ffff0eb224 */ /* 0x000fe200078e0a0e */
[----:B--2---:R-:W-:-:S02]  /*9220*/  IABS R9, R29 ;  /* 0x0000001d00097213 */ /* 0x004fc40000000000 */
[----:B------:R-:W-:-:S03]  /*9230*/  IABS R4, R22 ;  /* 0x0000001600047213 */ /* 0x000fc60000000000 */
[----:B------:R-:W-:-:S04]  /*9240*/  IMAD.HI.U32 R8, R18, R9, RZ ;  /* 0x0000000912087227 */ /* 0x000fc800078e00ff */
[----:B------:R-:W-:Y:S02]  /*9250*/  IMAD.MOV R8, RZ, RZ, -R8 ;  /* 0x000000ffff087224 */ /* 0x000fe400078e0a08 */
[----:B------:R-:W-:Y:S01]  /*9260*/  IMAD.HI.U32 R0, R18, R4, RZ ;  /* 0x0000000412007227 */ /* 0x000fe200078e00ff */
[----:B------:R-:W-:-:S03]  /*9270*/  IABS R3, R21 ;  /* 0x0000001500037213 */ /* 0x000fc60000000000 */
[----:B------:R-:W-:Y:S02]  /*9280*/  IMAD R9, R2, R8, R9 ;  /* 0x0000000802097224 */ /* 0x000fe400078e0209 */
[----:B------:R-:W-:-:S03]  /*9290*/  IMAD.MOV R0, RZ, RZ, -R0 ;  /* 0x000000ffff007224 */ /* 0x000fc600078e0a00 */
[C---:B------:R-:W-:Y:S01]  /*92a0*/  ISETP.GT.U32.AND P5, PT, R2.reuse, R9, PT ;  /* 0x000000090200720c */ /* 0x040fe20003fa4070 */
[----:B------:R-:W-:Y:S02]  /*92b0*/  IMAD R4, R2, R0, R4 ;  /* 0x0000000002047224 */ /* 0x000fe400078e0204 */
[----:B------:R-:W-:-:S04]  /*92c0*/  IMAD.HI.U32 R0, R18, R3, RZ ;  /* 0x0000000312007227 */ /* 0x000fc800078e00ff */
[----:B------:R-:W-:-:S04]  /*92d0*/  IMAD.MOV R0, RZ, RZ, -R0 ;  /* 0x000000ffff007224 */ /* 0x000fc800078e0a00 */
[----:B------:R-:W-:Y:S02]  /*92e0*/  IMAD R3, R2, R0, R3 ;  /* 0x0000000002037224 */ /* 0x000fe400078e0203 */
[----:B------:R-:W-:-:S03]  /*92f0*/  @!P5 IMAD.IADD R9, R9, 0x1, -R2 ;  /* 0x000000010909d824 */ /* 0x000fc600078e0a02 */
[C---:B------:R-:W-:Y:S02]  /*9300*/  ISETP.GT.U32.AND P5, PT, R2.reuse, R3, PT ;  /* 0x000000030200720c */ /* 0x040fe40003fa4070 */
[----:B------:R-:W-:Y:S02]  /*9310*/  ISETP.GT.U32.AND P6, PT, R2, R4, PT ;  /* 0x000000040200720c */ /* 0x000fe40003fc4070 */
[----:B---3--:R-:W-:Y:S02]  /*9320*/  IABS R11, R26 ;  /* 0x0000001a000b7213 */ /* 0x008fe40000000000 */
[----:B------:R-:W-:Y:S02]  /*9330*/  IABS R10, R20 ;  /* 0x00000014000a7213 */ /* 0x000fe40000000000 */
[----:B------:R-:W-:Y:S01]  /*9340*/  IABS R0, R27 ;  /* 0x0000001b00007213 */ /* 0x000fe20000000000 */
[----:B------:R-:W-:-:S04]  /*9350*/  IMAD.HI.U32 R19, R18, R11, RZ ;  /* 0x0000000b12137227 */ /* 0x000fc800078e00ff */
[--C-:B------:R-:W-:Y:S02]  /*9360*/  @!P5 IMAD.IADD R3, R3, 0x1, -R2.reuse ;  /* 0x000000010303d824 */ /* 0x100fe400078e0a02 */
[----:B------:R-:W-:Y:S01]  /*9370*/  @!P6 IMAD.IADD R4, R4, 0x1, -R2 ;  /* 0x000000010404e824 */ /* 0x000fe200078e0a02 */
[----:B------:R-:W-:Y:S01]  /*9380*/  ISETP.GT.U32.AND P6, PT, R2, R12, PT ;  /* 0x0000000c0200720c */ /* 0x000fe20003fc4070 */
[----:B------:R-:W-:Y:S01]  /*9390*/  IMAD.HI.U32 R17, R18, R10, RZ ;  /* 0x0000000a12117227 */ /* 0x000fe200078e00ff */
[----:B------:R-:W-:-:S03]  /*93a0*/  ISETP.GT.U32.AND P2, PT, R2, R3, PT ;  /* 0x000000030200720c */ /* 0x000fc60003f44070 */
[----:B------:R-:W-:-:S04]  /*93b0*/  IMAD.HI.U32 R13, R18, R0, RZ ;  /* 0x00000000120d7227 */ /* 0x000fc800078e00ff */
[----:B------:R-:W-:Y:S02]  /*93c0*/  IMAD.MOV R19, RZ, RZ, -R19 ;  /* 0x000000ffff137224 */ /* 0x000fe400078e0a13 */
[----:B------:R-:W-:Y:S02]  /*93d0*/  IMAD.MOV R17, RZ, RZ, -R17 ;  /* 0x000000ffff117224 */ /* 0x000fe400078e0a11 */
[----:B------:R-:W-:Y:S01]  /*93e0*/  IMAD.MOV R13, RZ, RZ, -R13 ;  /* 0x000000ffff0d7224 */ /* 0x000fe200078e0a0d */
[----:B------:R-:W-:Y:S01]  /*93f0*/  IABS R8, R28 ;  /* 0x0000001c00087213 */ /* 0x000fe20000000000 */
[C---:B------:R-:W-:Y:S01]  /*9400*/  IMAD R11, R2.reuse, R19, R11 ;  /* 0x00000013020b7224 */ /* 0x040fe200078e020b */
[C---:B------:R-:W-:Y:S01]  /*9410*/  ISETP.GT.U32.AND P5, PT, R2.reuse, R4, PT ;  /* 0x000000040200720c */ /* 0x040fe20003fa4070 */
[C---:B------:R-:W-:Y:S02]  /*9420*/  IMAD R10, R2.reuse, R17, R10 ;  /* 0x00000011020a7224 */ /* 0x040fe400078e020a */
[C---:B------:R-:W-:Y:S01]  /*9430*/  IMAD R0, R2.reuse, R13, R0 ;  /* 0x0000000d02007224 */ /* 0x040fe200078e0200 */
[----:B------:R-:W-:Y:S01]  /*9440*/  ISETP.GT.U32.AND P1, PT, R2, R9, PT ;  /* 0x000000090200720c */ /* 0x000fe20003f24070 */
[----:B------:R-:W-:Y:S01]  /*9450*/  IMAD.HI.U32 R15, R18, R8, RZ ;  /* 0x00000008120f7227 */ /* 0x000fe200078e00ff */
[----:B------:R-:W-:-:S03]  /*9460*/  ISETP.GT.U32.AND P4, PT, R2, R11, PT ;  /* 0x0000000b0200720c */ /* 0x000fc60003f84070 */
[--C-:B------:R-:W-:Y:S01]  /*9470*/  @!P6 IMAD.IADD R12, R12, 0x1, -R2.reuse ;  /* 0x000000010c0ce824 */ /* 0x100fe200078e0a02 */
[C---:B------:R-:W-:Y:S01]  /*9480*/  ISETP.GT.U32.AND P6, PT, R2.reuse, R10, PT ;  /* 0x0000000a0200720c */ /* 0x040fe20003fc4070 */
[--C-:B------:R-:W-:Y:S01]  /*9490*/  @!P2 IMAD.IADD R3, R3, 0x1, -R2.reuse ;  /* 0x000000010303a824 */ /* 0x100fe200078e0a02 */
[----:B------:R-:W-:Y:S01]  /*94a0*/  ISETP.GT.U32.AND P2, PT, R2, R0, PT ;  /* 0x000000000200720c */ /* 0x000fe20003f44070 */
[----:B------:R-:W-:Y:S02]  /*94b0*/  IMAD.MOV R15, RZ, RZ, -R15 ;  /* 0x000000ffff0f7224 */ /* 0x000fe400078e0a0f */
[----:B------:R-:W-:Y:S01]  /*94c0*/  @!P5 IMAD.IADD R4, R4, 0x1, -R2 ;  /* 0x000000010404d824 */ /* 0x000fe200078e0a02 */
[----:B------:R-:W-:Y:S01]  /*94d0*/  ISETP.GE.AND P5, PT, R29, RZ, PT ;  /* 0x000000ff1d00720c */ /* 0x000fe20003fa6270 */
[----:B------:R-:W-:Y:S01]  /*94e0*/  IMAD R8, R2, R15, R8 ;  /* 0x0000000f02087224 */ /* 0x000fe200078e0208 */
[----:B------:R-:W2:Y:S01]  /*94f0*/  LDL.LU R29, [R1+0x1c4] ;  /* 0x0001c400011d7983 */ /* 0x000ea20000300800 */
[----:B------:R-:W-:-:S02]  /*9500*/  @!P1 IMAD.IADD R9, R9, 0x1, -R2 ;  /* 0x0000000109099824 */ /* 0x000fc400078e0a02 */
[--C-:B------:R-:W-:Y:S01]  /*9510*/  @!P4 IMAD.IADD R11, R11, 0x1, -R2.reuse ;  /* 0x000000010b0bc824 */ /* 0x100fe200078e0a02 */
[----:B------:R-:W-:Y:S01]  /*9520*/  ISETP.GT.U32.AND P1, PT, R2, R8, PT ;  /* 0x000000080200720c */ /* 0x000fe20003f24070 */
[--C-:B------:R-:W-:Y:S01]  /*9530*/  @!P6 IMAD.IADD R10, R10, 0x1, -R2.reuse ;  /* 0x000000010a0ae824 */ /* 0x100fe200078e0a02 */
[----:B------:R-:W-:Y:S01]  /*9540*/  ISETP.GE.AND P4, PT, R22, RZ, PT ;  /* 0x000000ff1600720c */ /* 0x000fe20003f86270 */
[----:B------:R-:W-:Y:S01]  /*9550*/  @!P2 IMAD.IADD R0, R0, 0x1, -R2 ;  /* 0x000000010000a824 */ /* 0x000fe200078e0a02 */
[----:B------:R-:W-:Y:S01]  /*9560*/  ISETP.GE.AND P6, PT, R21, RZ, PT ;  /* 0x000000ff1500720c */ /* 0x000fe20003fc6270 */
[----:B------:R-:W-:Y:S01]  /*9570*/  @!P0 IMAD.MOV R12, RZ, RZ, -R12 ;  /* 0x000000ffff0c8224 */ /* 0x000fe200078e0a0c */
[C---:B------:R-:W-:Y:S02]  /*9580*/  ISETP.GT.U32.AND P0, PT, R2.reuse, R10, PT ;  /* 0x0000000a0200720c */ /* 0x040fe40003f04070 */
[----:B------:R-:W-:Y:S01]  /*9590*/  ISETP.GT.U32.AND P3, PT, R2, R0, PT ;  /* 0x000000000200720c */ /* 0x000fe20003f64070 */
[----:B------:R-:W-:-:S04]  /*95a0*/  @!P5 IMAD.MOV R9, RZ, RZ, -R9 ;  /* 0x000000ffff09d224 */ /* 0x000fc800078e0a09 */
[----:B------:R-:W-:Y:S01]  /*95b0*/  @!P1 IMAD.IADD R8, R8, 0x1, -R2 ;  /* 0x0000000108089824 */ /* 0x000fe200078e0a02 */
[----:B------:R-:W-:Y:S01]  /*95c0*/  ISETP.GE.AND P1, PT, R26, RZ, PT ;  /* 0x000000ff1a00720c */ /* 0x000fe20003f26270 */
[----:B------:R-:W-:Y:S01]  /*95d0*/  @!P4 IMAD.MOV R4, RZ, RZ, -R4 ;  /* 0x000000ffff04c224 */ /* 0x000fe200078e0a04 */
[----:B------:R-:W3:Y:S01]  /*95e0*/  LDL.LU R26, [R1+0x1c8] ;  /* 0x0001c800011a7983 */ /* 0x000ee20000300800 */
[----:B------:R-:W-:-:S03]  /*95f0*/  @!P6 IMAD.MOV R3, RZ, RZ, -R3 ;  /* 0x000000ffff03e224 */ /* 0x000fc600078e0a03 */
[----:B------:R-:W-:Y:S01]  /*9600*/  STL [R1+0x104], R14 ;  /* 0x0001040e01007387 */ /* 0x000fe20000100800 */
[----:B------:R-:W-:-:S03]  /*9610*/  @!P0 IMAD.IADD R10, R10, 0x1, -R2 ;  /* 0x000000010a0a8824 */ /* 0x000fc600078e0a02 */
[----:B------:R-:W-:Y:S01]  /*9620*/  STL [R1+0x100], R12 ;  /* 0x0001000c01007387 */ /* 0x000fe20000100800 */
[----:B------:R-:W-:Y:S01]  /*9630*/  ISETP.GE.AND P0, PT, R28, RZ, PT ;  /* 0x000000ff1c00720c */ /* 0x000fe20003f06270 */
[----:B------:R-:W-:Y:S02]  /*9640*/  @!P3 IMAD.IADD R0, R0, 0x1, -R2 ;  /* 0x000000010000b824 */ /* 0x000fe400078e0a02 */
[----:B------:R-:W-:Y:S01]  /*9650*/  STL [R1+0xfc], R9 ;  /* 0x0000fc0901007387 */ /* 0x000fe20000100800 */
[----:B----4-:R-:W-:-:S03]  /*9660*/  IABS R7, R5 ;  /* 0x0000000500077213 */ /* 0x010fc60000000000 */
[----:B------:R2:W-:Y:S01]  /*9670*/  STL [R1+0xf8], R4 ;  /* 0x0000f80401007387 */ /* 0x0005e20000100800 */
[----:B------:R-:W-:-:S03]  /*9680*/  ISETP.GE.AND P3, PT, R5, RZ, PT ;  /* 0x000000ff0500720c */ /* 0x000fc60003f66270 */
[----:B------:R3:W-:Y:S04]  /*9690*/  STL [R1+0xf4], R3 ;  /* 0x0000f40301007387 */ /* 0x0007e80000100800 */
[----:B------:R-:W4:Y:S04]  /*96a0*/  LDL.LU R28, [R1+0x1d0] ;  /* 0x0001d000011c7983 */ /* 0x000f280000300800 */
[----:B------:R-:W3:Y:S01]  /*96b0*/  LDL.LU R5, [R1+0x1e0] ;  /* 0x0001e00001057983 */ /* 0x000ee20000300800 */
[----:B------:R-:W-:Y:S01]  /*96c0*/  ISETP.GT.U32.AND P2, PT, R2, R11, PT ;  /* 0x0000000b0200720c */ /* 0x000fe20003f44070 */
[----:B------:R-:W-:Y:S01]  /*96d0*/  IMAD.HI.U32 R15, R18, R7, RZ ;  /* 0x00000007120f7227 */ /* 0x000fe200078e00ff */
[----:B------:R-:W-:-:S03]  /*96e0*/  ISETP.GT.U32.AND P5, PT, R2, R8, PT ;  /* 0x000000080200720c */ /* 0x000fc60003fa4070 */
[----:B------:R-:W-:-:S08]  /*96f0*/  IMAD.MOV R15, RZ, RZ, -R15 ;  /* 0x000000ffff0f7224 */ /* 0x000fd000078e0a0f */
[----:B------:R-:W-:Y:S02]  /*9700*/  @!P2 IMAD.IADD R11, R11, 0x1, -R2 ;  /* 0x000000010b0ba824 */ /* 0x000fe400078e0a02 */
[----:B------:R-:W-:Y:S01]  /*9710*/  IMAD R7, R2, R15, R7 ;  /* 0x0000000f02077224 */ /* 0x000fe200078e0207 */
[----:B------:R-:W-:Y:S02]  /*9720*/  ISETP.GE.AND P6, PT, R20, RZ, PT ;  /* 0x000000ff1400720c */ /* 0x000fe40003fc6270 */
[----:B-----5:R-:W-:-:S05]  /*9730*/  IABS R6, R25 ;  /* 0x0000001900067213 */ /* 0x020fca0000000000 */
[----:B------:R-:W-:-:S04]  /*9740*/  IMAD.HI.U32 R13, R18, R6, RZ ;  /* 0x00000006120d7227 */ /* 0x000fc800078e00ff */
[----:B------:R-:W-:-:S04]  /*9750*/  IMAD.MOV R13, RZ, RZ, -R13 ;  /* 0x000000ffff0d7224 */ /* 0x000fc800078e0a0d */
[----:B------:R-:W-:-:S05]  /*9760*/  IMAD R6, R2, R13, R6 ;  /* 0x0000000d02067224 */ /* 0x000fca00078e0206 */
[----:B------:R-:W-:Y:S01]  /*9770*/  ISETP.GT.U32.AND P2, PT, R2, R6, PT ;  /* 0x000000060200720c */ /* 0x000fe20003f44070 */
[----:B------:R-:W-:Y:S01]  /*9780*/  @!P5 IMAD.IADD R8, R8, 0x1, -R2 ;  /* 0x000000010808d824 */ /* 0x000fe200078e0a02 */
[----:B------:R-:W-:Y:S02]  /*9790*/  ISETP.GT.U32.AND P4, PT, R2, R7, PT ;  /* 0x000000070200720c */ /* 0x000fe40003f84070 */
[----:B------:R-:W-:-:S09]  /*97a0*/  ISETP.GE.AND P5, PT, R27, RZ, PT ;  /* 0x000000ff1b00720c */ /* 0x000fd20003fa6270 */
[----:B------:R-:W-:-:S05]  /*97b0*/  @!P2 IMAD.IADD R6, R6, 0x1, -R2 ;  /* 0x000000010606a824 */ /* 0x000fca00078e0a02 */
[----:B------:R-:W-:Y:S01]  /*97c0*/  ISETP.GT.U32.AND P2, PT, R2, R6, PT ;  /* 0x000000060200720c */ /* 0x000fe20003f44070 */
[----:B------:R-:W-:Y:S02]  /*97d0*/  @!P1 IMAD.MOV R11, RZ, RZ, -R11 ;  /* 0x000000ffff0b9224 */ /* 0x000fe400078e0a0b */
[----:B------:R-:W-:Y:S02]  /*97e0*/  @!P6 IMAD.MOV R10, RZ, RZ, -R10 ;  /* 0x000000ffff0ae224 */ /* 0x000fe400078e0a0a */
[----:B------:R-:W-:Y:S01]  /*97f0*/  @!P4 IMAD.IADD R7, R7, 0x1, -R2 ;  /* 0x000000010707c824 */ /* 0x000fe200078e0a02 */
[----:B------:R-:W-:Y:S01]  /*9800*/  ISETP.GE.AND P4, PT, R25, RZ, PT ;  /* 0x000000ff1900720c */ /* 0x000fe20003f86270 */
[----:B------:R-:W-:Y:S01]  /*9810*/  @!P5 IMAD.MOV R0, RZ, RZ, -R0 ;  /* 0x000000ffff00d224 */ /* 0x000fe200078e0a00 */
[----:B------:R-:W5:Y:S04]  /*9820*/  LDL.LU R25, [R1+0x1d4] ;  /* 0x0001d40001197983 */ /* 0x000f680000300800 */
[----:B------:R-:W-:Y:S01]  /*9830*/  STL [R1+0xf0], R11 ;  /* 0x0000f00b01007387 */ /* 0x000fe20000100800 */
[----:B------:R-:W-:-:S03]  /*9840*/  @!P2 IMAD.IADD R6, R6, 0x1, -R2 ;  /* 0x000000010606a824 */ /* 0x000fc600078e0a02 */
[----:B------:R-:W-:Y:S01]  /*9850*/  STL [R1+0xec], R10 ;  /* 0x0000ec0a01007387 */ /* 0x000fe20000100800 */
[----:B--2---:R-:W-:-:S05]  /*9860*/  IABS R4, R29 ;  /* 0x0000001d00047213 */ /* 0x004fca0000000000 */
[----:B------:R-:W-:-:S04]  /*9870*/  IMAD.HI.U32 R9, R18, R4, RZ ;  /* 0x0000000412097227 */ /* 0x000fc800078e00ff */
[----:B------:R-:W-:-:S04]  /*9880*/  IMAD.MOV R9, RZ, RZ, -R9 ;  /* 0x000000ffff097224 */ /* 0x000fc800078e0a09 */
[----:B------:R-:W-:Y:S02]  /*9890*/  IMAD R4, R2, R9, R4 ;  /* 0x0000000902047224 */ /* 0x000fe400078e0204 */
[----:B------:R-:W-:Y:S01]  /*98a0*/  IMAD.MOV.U32 R9, RZ, RZ, R8 ;  /* 0x000000ffff097224 */ /* 0x000fe200078e0008 */
[----:B------:R-:W-:Y:S02]  /*98b0*/  ISETP.GE.AND P6, PT, R29, RZ, PT ;  /* 0x000000ff1d00720c */ /* 0x000fe40003fc6270 */
[----:B------:R-:W2:Y:S01]  /*98c0*/  LDL.LU R29, [R1+0x1ec] ;  /* 0x0001ec00011d7983 */ /* 0x000ea20000300800 */
[----:B------:R-:W-:-:S05]  /*98d0*/  @!P0 IMAD.MOV R9, RZ, RZ, -R9 ;  /* 0x000000ffff098224 */ /* 0x000fca00078e0a09 */
[----:B------:R0:W-:Y:S04]  /*98e0*/  STL [R1+0xe8], R9 ;  /* 0x0000e80901007387 */ /* 0x0001e80000100800 */
[----:B------:R4:W-:Y:S04]  /*98f0*/  STL [R1+0xe4], R0 ;  /* 0x0000e40001007387 */ /* 0x0009e80000100800 */
[----:B------:R-:W2:Y:S01]  /*9900*/  LDL.LU R14, [R1+0x210] ;  /* 0x00021000010e7983 */ /* 0x000ea20000300800 */
[----:B---3--:R-:W-:Y:S02]  /*9910*/  ISETP.GE.AND P2, PT, R5, RZ, PT ;  /* 0x000000ff0500720c */ /* 0x008fe40003f46270 */
[----:B------:R-:W-:-:S02]  /*9920*/  IABS R12, R5 ;  /* 0x00000005000c7213 */ /* 0x000fc40000000000 */
[----:B------:R-:W3:Y:S01]  /*9930*/  LDL R5, [R1+0x21c] ;  /* 0x00021c0001057983 */ /* 0x000ee20000100800 */
[C---:B------:R-:W-:Y:S02]  /*9940*/  ISETP.GT.U32.AND P1, PT, R2.reuse, R7, PT ;  /* 0x000000070200720c */ /* 0x040fe40003f24070 */
[----:B------:R-:W-:Y:S02]  /*9950*/  IABS R3, R26 ;  /* 0x0000001a00037213 */ /* 0x000fe40000000000 */
[----:B------:R-:W-:Y:S01]  /*9960*/  ISETP.GT.U32.AND P0, PT, R2, R4, PT ;  /* 0x000000040200720c */ /* 0x000fe20003f04070 */
[----:B0-----:R-:W-:Y:S01]  /*9970*/  IMAD.MOV.U32 R9, RZ, RZ, R6 ;  /* 0x000000ffff097224 */ /* 0x001fe200078e0006 */
[----:B----4-:R-:W-:Y:S01]  /*9980*/  IABS R0, R28 ;  /* 0x0000001c00007213 */ /* 0x010fe20000000000 */
[----:B------:R-:W-:Y:S01]  /*9990*/  IMAD.HI.U32 R8, R18, R3, RZ ;  /* 0x0000000312087227 */ /* 0x000fe200078e00ff */
[----:B------:R-:W-:Y:S01]  /*99a0*/  ISETP.GE.AND P5, PT, R26, RZ, PT ;  /* 0x000000ff1a00720c */ /* 0x000fe20003fa6270 */
[----:B------:R-:W4:Y:S02]  /*99b0*/  LDL.LU R20, [R1+0x214] ;  /* 0x0002140001147983 */ /* 0x000f240000300800 */
[----:B------:R-:W-:-:S02]  /*99c0*/  IMAD.MOV R8, RZ, RZ, -R8 ;  /* 0x000000ffff087224 */ /* 0x000fc400078e0a08 */
[--C-:B------:R-:W-:Y:S01]  /*99d0*/  @!P1 IMAD.IADD R7, R7, 0x1, -R2.reuse ;  /* 0x0000000107079824 */ /* 0x100fe200078e0a02 */
[----:B------:R-:W4:Y:S01]  /*99e0*/  LDL.LU R16, [R1+0x218] ;  /* 0x0002180001107983 */ /* 0x000f220000300800 */
[----:B------:R-:W-:Y:S02]  /*99f0*/  IMAD R3, R2, R8, R3 ;  /* 0x0000000802037224 */ /* 0x000fe400078e0203 */
[----:B------:R-:W-:Y:S02]  /*9a00*/  IMAD.MOV.U32 R11, RZ, RZ, R7 ;  /* 0x000000ffff0b7224 */ /* 0x000fe400078e0007 */
[----:B------:R-:W-:Y:S02]  /*9a10*/  @!P0 IMAD.IADD R4, R4, 0x1, -R2 ;  /* 0x0000000104048824 */ /* 0x000fe400078e0a02 */
[----:B------:R-:W-:Y:S01]  /*9a20*/  @!P3 IMAD.MOV R11, RZ, RZ, -R11 ;  /* 0x000000ffff0bb224 */ /* 0x000fe200078e0a0b */
[C---:B------:R-:W-:Y:S02]  /*9a30*/  ISETP.GT.U32.AND P3, PT, R2.reuse, R3, PT ;  /* 0x000000030200720c */ /* 0x040fe40003f64070 */
[----:B------:R-:W-:-:S11]  /*9a40*/  ISETP.GT.U32.AND P0, PT, R2, R4, PT ;  /* 0x000000040200720c */ /* 0x000fd60003f04070 */
[--C-:B------:R-:W-:Y:S02]  /*9a50*/  @!P3 IMAD.IADD R3, R3, 0x1, -R2.reuse ;  /* 0x000000010303b824 */ /* 0x100fe400078e0a02 */
[----:B------:R-:W-:-:S03]  /*9a60*/  @!P0 IMAD.IADD R4, R4, 0x1, -R2 ;  /* 0x0000000104048824 */ /* 0x000fc600078e0a02 */
[----:B------:R-:W-:Y:S01]  /*9a70*/  ISETP.GT.U32.AND P3, PT, R2, R3, PT ;  /* 0x000000030200720c */ /* 0x000fe20003f64070 */
[----:B------:R-:W-:Y:S02]  /*9a80*/  IMAD.MOV.U32 R15, RZ, RZ, R4 ;  /* 0x000000ffff0f7224 */ /* 0x000fe400078e0004 */
[----:B------:R-:W-:Y:S02]  /*9a90*/  @!P4 IMAD.MOV R9, RZ, RZ, -R9 ;  /* 0x000000ffff09c224 */ /* 0x000fe400078e0a09 */
[----:B------:R-:W-:Y:S01]  /*9aa0*/  IMAD.HI.U32 R8, R18, R0, RZ ;  /* 0x0000000012087227 */ /* 0x000fe200078e00ff */
[----:B------:R-:W-:Y:S03]  /*9ab0*/  STL [R1+0xe0], R11 ;  /* 0x0000e00b01007387 */ /* 0x000fe60000100800 */
[----:B------:R-:W-:Y:S01]  /*9ac0*/  @!P6 IMAD.MOV R15, RZ, RZ, -R15 ;  /* 0x000000ffff0fe224 */ /* 0x000fe200078e0a0f */
[----:B------:R2:W-:Y:S01]  /*9ad0*/  STL [R1+0xdc], R9 ;  /* 0x0000dc0901007387 */ /* 0x0005e20000100800 */
[----:B------:R-:W-:Y:S01]  /*9ae0*/  ISETP.GE.AND P1, PT, R28, RZ, PT ;  /* 0x000000ff1c00720c */ /* 0x000fe20003f26270 */
[----:B------:R-:W-:-:S02]  /*9af0*/  IMAD.MOV R8, RZ, RZ, -R8 ;  /* 0x000000ffff087224 */ /* 0x000fc400078e0a08 */
[----:B------:R-:W4:Y:S01]  /*9b00*/  LDL R26, [R1+0x220] ;  /* 0x00022000011a7983 */ /* 0x000f220000100800 */
[----:B------:R-:W-:-:S03]  /*9b10*/  @!P3 IMAD.IADD R3, R3, 0x1, -R2 ;  /* 0x000000010303b824 */ /* 0x000fc600078e0a02 */
[----:B------:R-:W-:Y:S01]  /*9b20*/  STL [R1+0xd8], R15 ;  /* 0x0000d80f01007387 */ /* 0x000fe20000100800 */
[----:B------:R-:W-:Y:S02]  /*9b30*/  IMAD R0, R2, R8, R0 ;  /* 0x0000000802007224 */ /* 0x000fe400078e0200 */
[----:B------:R-:W-:-:S04]  /*9b40*/  IMAD.MOV.U32 R8, RZ, RZ, R3 ;  /* 0x000000ffff087224 */ /* 0x000fc800078e0003 */
[----:B------:R-:W-:Y:S01]  /*9b50*/  @!P5 IMAD.MOV R8, RZ, RZ, -R8 ;  /* 0x000000ffff08d224 */ /* 0x000fe200078e0a08 */
[----:B-----5:R-:W-:Y:S02]  /*9b60*/  IABS R10, R25 ;  /* 0x00000019000a7213 */ /* 0x020fe40000000000 */
[----:B------:R-:W-:Y:S02]  /*9b70*/  ISETP.GE.AND P4, PT, R25, RZ, PT ;  /* 0x000000ff1900720c */ /* 0x000fe40003f86270 */
[----:B------:R-:W5:Y:S01]  /*9b80*/  LDL R25, [R1+0x228] ;  /* 0x0002280001197983 */ /* 0x000f620000100800 */
[----:B---3--:R-:W-:-:S03]  /*9b90*/  IABS R28, R5 ;  /* 0x00000005001c7213 */ /* 0x008fc60000000000 */
[----:B------:R-:W3:Y:S04]  /*9ba0*/  LDL R5, [R1+0x224] ;  /* 0x0002240001057983 */ /* 0x000ee80000100800 */
[----:B------:R0:W-:Y:S04]  /*9bb0*/  STL [R1+0xcc], R8 ;  /* 0x0000cc0801007387 */ /* 0x0001e80000100800 */
[----:B------:R-:W5:Y:S01]  /*9bc0*/  LDL R21, [R1+0x22c] ;  /* 0x00022c0001157983 */ /* 0x000f620000100800 */
[----:B------:R-:W-:Y:S01]  /*9bd0*/  ISETP.GT.U32.AND P6, PT, R2, R0, PT ;  /* 0x000000000200720c */ /* 0x000fe20003fc4070 */
[----:B------:R-:W-:Y:S01]  /*9be0*/  IMAD.HI.U32 R7, R18, R12, RZ ;  /* 0x0000000c12077227 */ /* 0x000fe200078e00ff */
[----:B--2---:R-:W-:Y:S01]  /*9bf0*/  IABS R9, R29 ;  /* 0x0000001d00097213 */ /* 0x004fe20000000000 */
[----:B------:R-:W2:Y:S01]  /*9c00*/  LDL R23, [R1+0x230] ;  /* 0x0002300001177983 */ /* 0x000ea20000100800 */
[----:B------:R-:W-:Y:S01]  /*9c10*/  IABS R11, R14 ;  /* 0x0000000e000b7213 */ /* 0x000fe20000000000 */
[----:B------:R-:W-:-:S08]  /*9c20*/  IMAD.MOV R7, RZ, RZ, -R7 ;  /* 0x000000ffff077224 */ /* 0x000fd000078e0a07 */
[----:B------:R-:W-:-:S05]  /*9c30*/  @!P6 IMAD.IADD R0, R0, 0x1, -R2 ;  /* 0x000000010000e824 */ /* 0x000fca00078e0a02 */
[C---:B------:R-:W-:Y:S01]  /*9c40*/  ISETP.GT.U32.AND P6, PT, R2.reuse, R0, PT ;  /* 0x000000000200720c */ /* 0x040fe20003fc4070 */
[----:B------:R-:W-:Y:S02]  /*9c50*/  IMAD R12, R2, R7, R12 ;  /* 0x00000007020c7224 */ /* 0x000fe400078e020c */
[----:B------:R-:W-:-:S04]  /*9c60*/  IMAD.HI.U32 R4, R18, R9, RZ ;  /* 0x0000000912047227 */ /* 0x000fc800078e00ff */
[----:B------:R-:W-:-:S04]  /*9c70*/  IMAD.HI.U32 R7, R18, R11, RZ ;  /* 0x0000000b12077227 */ /* 0x000fc800078e00ff */
[----:B------:R-:W-:Y:S02]  /*9c80*/  IMAD.MOV R4, RZ, RZ, -R4 ;  /* 0x000000ffff047224 */ /* 0x000fe400078e0a04 */
[----:B------:R-:W-:Y:S02]  /*9c90*/  IMAD.MOV R7, RZ, RZ, -R7 ;  /* 0x000000ffff077224 */ /* 0x000fe400078e0a07 */
[C---:B------:R-:W-:Y:S02]  /*9ca0*/  IMAD R9, R2.reuse, R4, R9 ;  /* 0x0000000402097224 */ /* 0x040fe400078e0209 */
[----:B------:R-:W-:Y:S02]  /*9cb0*/  IMAD R11, R2, R7, R11 ;  /* 0x00000007020b7224 */ /* 0x000fe400078e020b */
[----:B------:R-:W-:Y:S01]  /*9cc0*/  @!P6 IMAD.IADD R0, R0, 0x1, -R2 ;  /* 0x000000010000e824 */ /* 0x000fe200078e0a02 */
[----:B------:R-:W-:-:S03]  /*9cd0*/  ISETP.GT.U32.AND P6, PT, R2, R9, PT ;  /* 0x000000090200720c */ /* 0x000fc60003fc4070 */
[----:B------:R-:W-:Y:S01]  /*9ce0*/  @!P1 IMAD.MOV R0, RZ, RZ, -R0 ;  /* 0x000000ffff009224 */ /* 0x000fe200078e0a00 */
[----:B------:R-:W-:Y:S02]  /*9cf0*/  ISETP.GT.U32.AND P1, PT, R2, R11, PT ;  /* 0x0000000b0200720c */ /* 0x000fe40003f24070 */
[----:B----4-:R-:W-:-:S07]  /*9d00*/  IABS R27, R26 ;  /* 0x0000001a001b7213 */ /* 0x010fce0000000000 */
[----:B------:R-:W-:-:S04]  /*9d10*/  @!P6 IMAD.IADD R9, R9, 0x1, -R2 ;  /* 0x000000010909e824 */ /* 0x000fc800078e0a02 */
[----:B------:R-:W-:Y:S01]  /*9d20*/  @!P1 IMAD.IADD R11, R11, 0x1, -R2 ;  /* 0x000000010b0b9824 */ /* 0x000fe200078e0a02 */
[----:B------:R-:W-:-:S04]  /*9d30*/  ISETP.GT.U32.AND P6, PT, R2, R9, PT ;  /* 0x000000090200720c */ /* 0x000fc80003fc4070 */
[----:B------:R-:W-:-:S09]  /*9d40*/  ISETP.GT.U32.AND P1, PT, R2, R11, PT ;  /* 0x0000000b0200720c */ /* 0x000fd20003f24070 */
[----:B------:R-:W-:-:S04]  /*9d50*/  @!P6 IMAD.IADD R9, R9, 0x1, -R2 ;  /* 0x000000010909e824 */ /* 0x000fc800078e0a02 */
[----:B------:R-:W-:Y:S01]  /*9d60*/  @!P1 IMAD.IADD R11, R11, 0x1, -R2 ;  /* 0x000000010b0b9824 */ /* 0x000fe200078e0a02 */
[----:B---3--:R-:W-:Y:S02]  /*9d70*/  IABS R26, R5 ;  /* 0x00000005001a7213 */ /* 0x008fe40000000000 */
[----:B------:R-:W3:Y:S04]  /*9d80*/  LDL.LU R5, [R1+0x250] ;  /* 0x0002500001057983 */ /* 0x000ee80000300800 */
[----:B------:R1:W-:Y:S04]  /*9d90*/  STL [R1+0xc4], R0 ;  /* 0x0000c40001007387 */ /* 0x0003e80000100800 */
[----:B------:R-:W4:Y:S01]  /*9da0*/  LDL R22, [R1+0x234] ;  /* 0x0002340001167983 */ /* 0x000f220000100800 */
[----:B-----5:R-:W-:-:S03]  /*9db0*/  IABS R24, R21 ;  /* 0x0000001500187213 */ /* 0x020fc60000000000 */
[----:B------:R-:W5:Y:S04]  /*9dc0*/  LDL R21, [R1+0x238] ;  /* 0x0002380001157983 */ /* 0x000f680000100800 */
[----:B------:R2:W-:Y:S04]  /*9dd0*/  STL [R1+0x3c78], R9 ;  /* 0x003c780901007387 */ /* 0x0005e80000100800 */
[----:B------:R3:W-:Y:S04]  /*9de0*/  STL [R1+0x3c74], R11 ;  /* 0x003c740b01007387 */ /* 0x0007e80000100800 */
[----:B------:R-:W2:Y:S01]  /*9df0*/  LDL R19, [R1+0x23c] ;  /* 0x00023c0001137983 */ /* 0x000ea20000100800 */
[----:B------:R-:W-:Y:S01]  /*9e00*/  IMAD.HI.U32 R6, R18, R10, RZ ;  /* 0x0000000a12067227 */ /* 0x000fe200078e00ff */
[----:B------:R-:W-:-:S02]  /*9e10*/  ISETP.GT.U32.AND P3, PT, R2, R12, PT ;  /* 0x0000000c0200720c */ /* 0x000fc40003f64070 */
[----:B------:R-:W-:Y:S01]  /*9e20*/  ISETP.GE.AND P0, PT, R29, RZ, PT ;  /* 0x000000ff1d00720c */ /* 0x000fe20003f06270 */
[----:B------:R-:W-:Y:S01]  /*9e30*/  IMAD.MOV R6, RZ, RZ, -R6 ;  /* 0x000000ffff067224 */ /* 0x000fe200078e0a06 */
[----:B------:R-:W-:Y:S01]  /*9e40*/  IABS R13, R20 ;  /* 0x00000014000d7213 */ /* 0x000fe20000000000 */
[----:B------:R-:W-:Y:S01]  /*9e50*/  IMAD.HI.U32 R3, R18, R28, RZ ;  /* 0x0000001c12037227 */ /* 0x000fe200078e00ff */
[----:B------:R-:W-:Y:S01]  /*9e60*/  IABS R25, R25 ;  /* 0x0000001900197213 */ /* 0x000fe20000000000 */
[----:B0-----:R-:W3:Y:S02]  /*9e70*/  LDL R8, [R1+0x240] ;  /* 0x0002400001087983 */ /* 0x001ee40000100800 */
[----:B------:R-:W-:-:S05]  /*9e80*/  IMAD R10, R2, R6, R10 ;  /* 0x00000006020a7224 */ /* 0x000fca00078e020a */
[----:B------:R-:W-:Y:S01]  /*9e90*/  ISETP.GT.U32.AND P5, PT, R2, R10, PT ;  /* 0x0000000a0200720c */ /* 0x000fe20003fa4070 */
[----:B------:R-:W-:Y:S01]  /*9ea0*/  @!P3 IMAD.IADD R12, R12, 0x1, -R2 ;  /* 0x000000010c0cb824 */ /* 0x000fe200078e0a02 */
[----:B------:R-:W-:Y:S01]  /*9eb0*/  IABS R29, R16 ;  /* 0x00000010001d7213 */ /* 0x000fe20000000000 */
[----:B------:R-:W-:-:S03]  /*9ec0*/  IMAD.HI.U32 R6, R18, R13, RZ ;  /* 0x0000000d12067227 */ /* 0x000fc600078e00ff */
[----:B------:R-:W-:Y:S01]  /*9ed0*/  ISETP.GT.U32.AND P3, PT, R2, R12, PT ;  /* 0x0000000c0200720c */ /* 0x000fe20003f64070 */
[----:B------:R-:W-:-:S06]  /*9ee0*/  IMAD.HI.U32 R4, R18, R29, RZ ;  /* 0x0000001d12047227 */ /* 0x000fcc00078e00ff */
[----:B------:R-:W-:-:S05]  /*9ef0*/  @!P5 IMAD.IADD R10, R10, 0x1, -R2 ;  /* 0x000000010a0ad824 */ /* 0x000fca00078e0a02 */
[C---:B------:R-:W-:Y:S01]  /*9f00*/  ISETP.GT.U32.AND P5, PT, R2.reuse, R10, PT ;  /* 0x0000000a0200720c */ /* 0x040fe20003fa4070 */
[----:B------:R-:W-:Y:S02]  /*9f10*/  IMAD.MOV R6, RZ, RZ, -R6 ;  /* 0x000000ffff067224 */ /* 0x000fe400078e0a06 */
[----:B------:R-:W-:Y:S02]  /*9f20*/  IMAD.MOV R4, RZ, RZ, -R4 ;  /* 0x000000ffff047224 */ /* 0x000fe400078e0a04 */
[C---:B------:R-:W-:Y:S02]  /*9f30*/  IMAD R13, R2.reuse, R6, R13 ;  /* 0x00000006020d7224 */ /* 0x040fe400078e020d */
[----:B------:R-:W-:Y:S02]  /*9f40*/  IMAD R29, R2, R4, R29 ;  /* 0x00000004021d7224 */ /* 0x000fe400078e021d */
[----:B------:R-:W-:Y:S02]  /*9f50*/  IMAD.MOV R3, RZ, RZ, -R3 ;  /* 0x000000ffff037224 */ /* 0x000fe400078e0a03 */
[--C-:B------:R-:W-:Y:S01]  /*9f60*/  @!P3 IMAD.IADD R12, R12, 0x1, -R2.reuse ;  /* 0x000000010c0cb824 */ /* 0x100fe200078e0a02 */
[----:B------:R-:W-:Y:S01]  /*9f70*/  ISETP.GT.U32.AND P3, PT, R2, R13, PT ;  /* 0x0000000d0200720c */ /* 0x000fe20003f64070 */
[----:B------:R-:W-:Y:S01]  /*9f80*/  @!P5 IMAD.IADD R10, R10, 0x1, -R2 ;  /* 0x000000010a0ad824 */ /* 0x000fe200078e0a02 */
[C---:B------:R-:W-:Y:S01]  /*9f90*/  ISETP.GT.U32.AND P5, PT, R2.reuse, R29, PT ;  /* 0x0000001d0200720c */ /* 0x040fe20003fa4070 */
[----:B------:R-:W-:-:S05]  /*9fa0*/  IMAD R28, R2, R3, R28 ;  /* 0x00000003021c7224 */ /* 0x000fca00078e021c */
[----:B------:R-:W-:Y:S01]  /*9fb0*/  ISETP.GT.U32.AND P6, PT, R2, R28, PT ;  /* 0x0000001c0200720c */ /* 0x000fe20003fc4070 */
[----:B-1----:R-:W-:-:S04]  /*9fc0*/  IMAD.HI.U32 R0, R18, R27, RZ ;  /* 0x0000001b12007227 */ /* 0x002fc800078e00ff */
[--C-:B------:R-:W-:Y:S02]  /*9fd0*/  @!P3 IMAD.IADD R13, R13, 0x1, -R2.reuse ;  /* 0x000000010d0db824 */ /* 0x100fe400078e0a02 */
[----:B------:R-:W-:Y:S02]  /*9fe0*/  @!P5 IMAD.IADD R29, R29, 0x1, -R2 ;  /* 0x000000011d1dd824 */ /* 0x000fe400078e0a02 */
[----:B------:R-:W-:Y:S01]  /*9ff0*/  IMAD.MOV R0, RZ, RZ, -R0 ;  /* 0x000000ffff007224 */ /* 0x000fe200078e0a00 */
[C---:B------:R-:W-:Y:S02]  /*a000*/  ISETP.GT.U32.AND P3, PT, R2.reuse, R13, PT ;  /* 0x0000000d0200720c */ /* 0x040fe40003f64070 */
[C---:B------:R-:W-:Y:S01]  /*a010*/  ISETP.GT.U32.AND P5, PT, R2.reuse, R29, PT ;  /* 0x0000001d0200720c */ /* 0x040fe20003fa4070 */
[----:B------:R-:W-:Y:S02]  /*a020*/  IMAD R27, R2, R0, R27 ;  /* 0x00000000021b7224 */ /* 0x000fe400078e021b */
[----:B------:R-:W-:-:S04]  /*a030*/  IMAD.HI.U32 R0, R18, R25, RZ ;  /* 0x0000001912007227 */ /* 0x000fc800078e00ff */
[----:B------:R-:W-:Y:S02]  /*a040*/  @!P6 IMAD.IADD R28, R28, 0x1, -R2 ;  /* 0x000000011c1ce824 */ /* 0x000fe400078e0a02 */
[----:B------:R-:W-:-:S03]  /*a050*/  IMAD.MOV R0, RZ, RZ, -R0 ;  /* 0x000000ffff007224 */ /* 0x000fc600078e0a00 */
[C---:B------:R-:W-:Y:S01]  /*a060*/  ISETP.GT.U32.AND P6, PT, R2.reuse, R28, PT ;  /* 0x0000001c0200720c */ /* 0x040fe20003fc4070 */
[----:B------:R-:W-:Y:S02]  /*a070*/  IMAD R25, R2, R0, R25 ;  /* 0x0000000002197224 */ /* 0x000fe400078e0219 */
[----:B------:R-:W-:-:S04]  /*a080*/  IMAD.HI.U32 R0, R18, R24, RZ ;  /* 0x0000001812007227 */ /* 0x000fc800078e00ff */
[--C-:B------:R-:W-:Y:S02]  /*a090*/  @!P3 IMAD.IADD R13, R13, 0x1, -R2.reuse ;  /* 0x000000010d0db824 */ /* 0x100fe400078e0a02 */
[----:B------:R-:W-:Y:S02]  /*a0a0*/  @!P5 IMAD.IADD R29, R29, 0x1, -R2 ;  /* 0x000000011d1dd824 */ /* 0x000fe400078e0a02 */
[----:B------:R-:W-:Y:S01]  /*a0b0*/  IMAD.MOV R0, RZ, RZ, -R0 ;  /* 0x000000ffff007224 */ /* 0x000fe200078e0a00 */
[----:B------:R-:W-:Y:S01]  /*a0c0*/  STL [R1+0x3c68], R13 ;  /* 0x003c680d01007387 */ /* 0x000fe20000100800 */
[----:B------:R-:W-:Y:S02]  /*a0d0*/  @!P6 IMAD.IADD R28, R28, 0x1, -R2 ;  /* 0x000000011c1ce824 */ /* 0x000fe400078e0a02 */
[----:B------:R-:W-:Y:S01]  /*a0e0*/  IMAD R24, R2, R0, R24 ;  /* 0x0000000002187224 */ /* 0x000fe200078e0218 */
[----:B------:R-:W-:Y:S04]  /*a0f0*/  STL [R1+0x3c6c], R29 ;  /* 0x003c6c1d01007387 */ /* 0x000fe80000100800 */
[----:B------:R-:W3:Y:S01]  /*a100*/  LDL R15, [R1+0x244] ;  /* 0x00024400010f7983 */ /* 0x000ee20000100800 */
[----:B------:R-:W-:-:S03]  /*a110*/  IMAD.HI.U32 R3, R18, R26, RZ ;  /* 0x0000001a12037227 */ /* 0x000fc600078e00ff */
[----:B------:R-:W-:Y:S01]  /*a120*/  STL [R1+0x3c70], R28 ;  /* 0x003c701c01007387 */ /* 0x000fe20000100800 */
[----:B------:R-:W-:-:S03]  /*a130*/  IMAD.MOV R3, RZ, RZ, -R3 ;  /* 0x000000ffff037224 */ /* 0x000fc600078e0a03 */
[----:B------:R-:W3:Y:S01]  /*a140*/  LDL R17, [R1+0x248] ;  /* 0x0002480001117983 */ /* 0x000ee20000100800 */
[C---:B------:R-:W-:Y:S01]  /*a150*/  IMAD R26, R2.reuse, R3, R26 ;  /* 0x00000003021a7224 */ /* 0x040fe200078e021a */
[C---:B------:R-:W-:Y:S02]  /*a160*/  ISETP.GT.U32.AND P1, PT, R2.reuse, R27, PT ;  /* 0x0000001b0200720c */ /* 0x040fe40003f24070 */
[C---:B------:R-:W-:Y:S02]  /*a170*/  ISETP.GT.U32.AND P5, PT, R2.reuse, R25, PT ;  /* 0x000000190200720c */ /* 0x040fe40003fa4070 */
[----:B------:R-:W-:-:S09]  /*a180*/  ISETP.GT.U32.AND P3, PT, R2, R26, PT ;  /* 0x0000001a0200720c */ /* 0x000fd20003f64070 */
[--C-:B------:R-:W-:Y:S02]  /*a190*/  @!P1 IMAD.IADD R27, R27, 0x1, -R2.reuse ;  /* 0x000000011b1b9824 */ /* 0x100fe400078e0a02 */
[--C-:B------:R-:W-:Y:S02]  /*a1a0*/  @!P5 IMAD.IADD R25, R25, 0x1, -R2.reuse ;  /* 0x000000011919d824 */ /* 0x100fe400078e0a02 */
[----:B------:R-:W-:Y:S01]  /*a1b0*/  @!P3 IMAD.IADD R26, R26, 0x1, -R2 ;  /* 0x000000011a1ab824 */ /* 0x000fe200078e0a02 */
[C---:B------:R-:W-:Y:S02]  /*a1c0*/  ISETP.GT.U32.AND P1, PT, R2.reuse, R27, PT ;  /* 0x0000001b0200720c */ /* 0x040fe40003f24070 */
[C---:B------:R-:W-:Y:S02]  /*a1d0*/  ISETP.GT.U32.AND P5, PT, R2.reuse, R25, PT ;  /* 0x000000190200720c */ /* 0x040fe40003fa4070 */
[----:B------:R-:W-:-:S09]  /*a1e0*/  ISETP.GT.U32.AND P3, PT, R2, R26, PT ;  /* 0x0000001a0200720c */ /* 0x000fd20003f64070 */
[--C-:B------:R-:W-:Y:S02]  /*a1f0*/  @!P1 IMAD.IADD R27, R27, 0x1, -R2.reuse ;  /* 0x000000011b1b9824 */ /* 0x100fe400078e0a02 */
[--C-:B------:R-:W-:Y:S02]  /*a200*/  @!P5 IMAD.IADD R25, R25, 0x1, -R2.reuse ;  /* 0x000000011919d824 */ /* 0x100fe400078e0a02 */
[----:B------:R-:W-:Y:S01]  /*a210*/  @!P3 IMAD.IADD R26, R26, 0x1, -R2 ;  /* 0x000000011a1ab824 */ /* 0x000fe200078e0a02 */
[----:B----4-:R-:W-:-:S05]  /*a220*/  IABS R22, R22 ;  /* 0x0000001600167213 */ /* 0x010fca0000000000 */
[----:B------:R-:W-:-:S04]  /*a230*/  IMAD.HI.U32 R0, R18, R22, RZ ;  /* 0x0000001612007227 */ /* 0x000fc800078e00ff */
[----:B------:R-:W-:-:S04]  /*a240*/  IMAD.MOV R0, RZ, RZ, -R0 ;  /* 0x000000ffff007224 */ /* 0x000fc800078e0a00 */
[----:B------:R-:W-:Y:S01]  /*a250*/  IMAD R22, R2, R0, R22 ;  /* 0x0000000002167224 */ /* 0x000fe200078e0216 */
[----:B--2---:R-:W-:Y:S02]  /*a260*/  IABS R0, R19 ;  /* 0x0000001300007213 */ /* 0x004fe40000000000 */
[----:B------:R-:W2:Y:S04]  /*a270*/  LDL R19, [R1+0x24c] ;  /* 0x00024c0001137983 */ /* 0x000ea80000100800 */
[----:B------:R-:W-:Y:S04]  /*a280*/  STL [R1+0x3c60], R27 ;  /* 0x003c601b01007387 */ /* 0x000fe80000100800 */
[----:B------:R-:W-:Y:S04]  /*a290*/  STL [R1+0x3c5c], R26 ;  /* 0x003c5c1a01007387 */ /* 0x000fe80000100800 */
[----:B------:R-:W-:Y:S04]  /*a2a0*/  STL [R1+0x3c64], R25 ;  /* 0x003c641901007387 */ /* 0x000fe80000100800 */
[----:B------:R-:W4:Y:S01]  /*a2b0*/  LDL R9, [R1+0x3b68] ;  /* 0x003b680001097983 */ /* 0x000f220000100800 */
[----:B------:R-:W-:-:S05]  /*a2c0*/  IABS R23, R23 ;  /* 0x0000001700177213 */ /* 0x000fca0000000000 */
[----:B------:R-:W-:-:S04]  /*a2d0*/  IMAD.HI.U32 R3, R18, R23, RZ ;  /* 0x0000001712037227 */ /* 0x000fc800078e00ff */
[----:B------:R-:W-:-:S04]  /*a2e0*/  IMAD.MOV R3, RZ, RZ, -R3 ;  /* 0x000000ffff037224 */ /* 0x000fc800078e0a03 */
[C---:B------:R-:W-:Y:S01]  /*a2f0*/  IMAD R23, R2.reuse, R3, R23 ;  /* 0x0000000302177224 */ /* 0x040fe200078e0217 */
[----:B------:R-:W-:-:S04]  /*a300*/  ISETP.GT.U32.AND P3, PT, R2, R22, PT ;  /* 0x000000160200720c */ /* 0x000fc80003f64070 */
[C---:B------:R-:W-:Y:S02]  /*a310*/  ISETP.GT.U32.AND P1, PT, R2.reuse, R23, PT ;  /* 0x000000170200720c */ /* 0x040fe40003f24070 */
[----:B------:R-:W-:Y:S02]  /*a320*/  ISETP.GT.U32.AND P6, PT, R2, R24, PT ;  /* 0x000000180200720c */ /* 0x000fe40003fc4070 */
[----:B-----5:R-:W-:-:S05]  /*a330*/  IABS R21, R21 ;  /* 0x0000001500157213 */ /* 0x020fca0000000000 */
[----:B------:R-:W-:-:S04]  /*a340*/  @!P3 IMAD.IADD R22, R22, 0x1, -R2 ;  /* 0x000000011616b824 */ /* 0x000fc800078e0a02 */
[--C-:B------:R-:W-:Y:S01]  /*a350*/  @!P1 IMAD.IADD R23, R23, 0x1, -R2.reuse ;  /* 0x0000000117179824 */ /* 0x100fe200078e0a02 */
[----:B------:R-:W-:Y:S01]  /*a360*/  ISETP.GT.U32.AND P3, PT, R2, R22, PT ;  /* 0x000000160200720c */ /* 0x000fe20003f64070 */
[----:B------:R-:W-:-:S03]  /*a370*/  @!P6 IMAD.IADD R24, R24, 0x1, -R2 ;  /* 0x000000011818e824 */ /* 0x000fc600078e0a02 */
[----:B------:R-:W-:Y:S01]  /*a380*/  ISETP.GT.U32.AND P1, PT, R2, R23, PT ;  /* 0x000000170200720c */ /* 0x000fe20003f24070 */
[----:B------:R-:W-:Y:S01]  /*a390*/  IMAD.HI.U32 R4, R18, R21, RZ ;  /* 0x0000001512047227 */ /* 0x000fe200078e00ff */
[----:B------:R-:W-:Y:S02]  /*a3a0*/  ISETP.GT.U32.AND P6, PT, R2, R24, PT ;  /* 0x000000180200720c */ /* 0x000fe40003fc4070 */
[----:B---3--:R-:W-:Y:S01]  /*a3b0*/  IABS R3, R8 ;  /* 0x0000000800037213 */ /* 0x008fe20000000000 */
[----:B------:R-:W-:-:S04]  /*a3c0*/  IMAD.HI.U32 R7, R18, R0, RZ ;  /* 0x0000000012077227 */ /* 0x000fc800078e00ff */
[----:B------:R-:W-:Y:S02]  /*a3d0*/  IMAD.MOV R4, RZ, RZ, -R4 ;  /* 0x000000ffff047224 */ /* 0x000fe400078e0a04 */
[----:B------:R-:W-:Y:S02]  /*a3e0*/  IMAD.MOV R7, RZ, RZ, -R7 ;  /* 0x000000ffff077224 */ /* 0x000fe400078e0a07 */
[----:B------:R-:W-:Y:S02]  /*a3f0*/  IMAD R21, R2, R4, R21 ;  /* 0x0000000402157224 */ /* 0x000fe400078e0215 */
[----:B------:R-:W-:Y:S02]  /*a400*/  @!P1 IMAD.IADD R23, R23, 0x1, -R2 ;  /* 0x0000000117179824 */ /* 0x000fe400078e0a02 */
[----:B------:R-:W-:-:S04]  /*a410*/  IMAD.HI.U32 R4, R18, R3, RZ ;  /* 0x0000000312047227 */ /* 0x000fc800078e00ff */
[----:B------:R-:W-:Y:S01]  /*a420*/  @!P3 IMAD.IADD R22, R22, 0x1, -R2 ;  /* 0x000000011616b824 */ /* 0x000fe200078e0a02 */
[----:B------:R-:W-:Y:S01]  /*a430*/  STL [R1+0x3c50], R23 ;  /* 0x003c501701007387 */ /* 0x000fe20000100800 */
[----:B------:R-:W-:Y:S02]  /*a440*/  IMAD R0, R2, R7, R0 ;  /* 0x0000000702007224 */ /* 0x000fe400078e0200 */
[----:B------:R-:W-:Y:S01]  /*a450*/  IMAD.MOV R7, RZ, RZ, -R4 ;  /* 0x000000ffff077224 */ /* 0x000fe200078e0a04 */
[----:B------:R0:W-:Y:S01]  /*a460*/  STL [R1+0x3c54], R5 ;  /* 0x003c540501007387 */ /* 0x0001e20000100800 */
[----:B------:R-:W-:Y:S01]  /*a470*/  @!P6 IMAD.IADD R24, R24, 0x1, -R2 ;  /* 0x000000011818e824 */ /* 0x000fe200078e0a02 */
[C---:B------:R-:W-:Y:S02]  /*a480*/  ISETP.GT.U32.AND P6, PT, R2.reuse, R21, PT ;  /* 0x000000150200720c */ /* 0x040fe40003fc4070 */
[----:B------:R-:W-:Y:S01]  /*a490*/  STL [R1+0x3c58], R22 ;  /* 0x003c581601007387 */ /* 0x000fe20000100800 */
[----:B------:R-:W-:Y:S01]  /*a4a0*/  IMAD R3, R2, R7, R3 ;  /* 0x0000000702037224 */ /* 0x000fe200078e0203 */
[----:B------:R-:W-:-:S05]  /*a4b0*/  IABS R6, R15 ;  /* 0x0000000f00067213 */ /* 0x000fca0000000000 */
[----:B------:R-:W-:Y:S01]  /*a4c0*/  IMAD.MOV.U32 R4, RZ, RZ, R6 ;  /* 0x000000ffff047224 */ /* 0x000fe200078e0006 */
[----:B------:R-:W-:Y:S02]  /*a4d0*/  IABS R6, R17 ;  /* 0x0000001100067213 */ /* 0x000fe40000000000 */
[----:B------:R-:W3:Y:S01]  /*a4e0*/  LDL R17, [R1+0x3adc] ;  /* 0x003adc0001117983 */ /* 0x000ee20000100800 */
[----:B------:R-:W-:Y:S01]  /*a4f0*/  @!P6 IMAD.IADD R21, R21, 0x1, -R2 ;  /* 0x000000011515e824 */ /* 0x000fe200078e0a02 */
[----:B------:R-:W-:Y:S02]  /*a500*/  ISETP.GE.AND P6, PT, R20, RZ, PT ;  /* 0x000000ff1400720c */ /* 0x000fe40003fc6270 */
[----:B------:R-:W5:Y:S01]  /*a510*/  LDL R20, [R1+0x3ae8] ;  /* 0x003ae80001147983 */ /* 0x000f620000100800 */
[----:B------:R-:W-:Y:S01]  /*a520*/  IMAD.MOV.U32 R11, RZ, RZ, R12 ;  /* 0x000000ffff0b7224 */ /* 0x000fe200078e000c */
[----:B------:R-:W-:Y:S01]  /*a530*/  IABS R8, R5 ;  /* 0x0000000500087213 */ /* 0x000fe20000000000 */
[----:B0-----:R-:W-:-:S02]  /*a540*/  IMAD.MOV.U32 R5, RZ, RZ, R10 ;  /* 0x000000ffff057224 */ /* 0x001fc400078e000a */
[----:B------:R-:W-:Y:S02]  /*a550*/  @!P2 IMAD.MOV R11, RZ, RZ, -R11 ;  /* 0x000000ffff0ba224 */ /* 0x000fe400078e0a0b */
[----:B------:R-:W-:Y:S01]  /*a560*/  @!P4 IMAD.MOV R5, RZ, RZ, -R5 ;  /* 0x000000ffff05c224 */ /* 0x000fe200078e0a05 */
[----:B--2---:R-:W-:Y:S02]  /*a570*/  IABS R7, R19 ;  /* 0x0000001300077213 */ /* 0x004fe40000000000 */
[----:B------:R-:W2:Y:S04]  /*a580*/  LDL R19, [R1+0x3ae4] ;  /* 0x003ae40001137983 */ /* 0x000ea80000100800 */
[----:B------:R0:W-:Y:S04]  /*a590*/  STL [R1+0xc0], R11 ;  /* 0x0000c00b01007387 */ /* 0x0001e80000100800 */
[----:B------:R-:W2:Y:S04]  /*a5a0*/  LDL R13, [R1+0x3aec] ;  /* 0x003aec00010d7983 */ /* 0x000ea80000100800 */
[----:B------:R1:W-:Y:S01]  /*a5b0*/  STL [R1+0xb8], R5 ;  /* 0x0000b80501007387 */ /* 0x0003e20000100800 */
[----:B----4-:R-:W-:-:S03]  /*a5c0*/  IABS R12, R9 ;  /* 0x00000009000c7213 */ /* 0x010fc60000000000 */
[----:B0-----:R-:W4:Y:S04]  /*a5d0*/  LDL R11, [R1+0x3af0] ;  /* 0x003af000010b7983 */ /* 0x001f280000100800 */
[----:B------:R-:W4:Y:S04]  /*a5e0*/  LDL R9, [R1+0x3af4] ;  /* 0x003af40001097983 */ /* 0x000f280000100800 */
[----:B------:R-:W4:Y:S04]  /*a5f0*/  LDL R27, [R1+0x3b00] ;  /* 0x003b0000011b7983 */ /* 0x000f280000100800 */
[----:B------:R-:W4:Y:S04]  /*a600*/  LDL R28, [R1+0x3b04] ;  /* 0x003b0400011c7983 */ /* 0x000f280000100800 */
[----:B------:R-:W4:Y:S01]  /*a610*/  LDL R29, [R1+0x3b08] ;  /* 0x003b0800011d7983 */ /* 0x000f220000100800 */
[----:B------:R-:W-:-:S02]  /*a620*/  ISETP.GT.U32.AND P3, PT, R2, R3, PT ;  /* 0x000000030200720c */ /* 0x000fc40003f64070 */
[----:B------:R-:W-:Y:S01]  /*a630*/  ISETP.GE.AND P5, PT, R14, RZ, PT ;  /* 0x000000ff0e00720c */ /* 0x000fe20003fa6270 */
[----:B------:R-:W-:Y:S01]  /*a640*/  IMAD.HI.U32 R14, R18, R4, RZ ;  /* 0x00000004120e7227 */ /* 0x000fe200078e00ff */
[----:B------:R-:W-:Y:S01]  /*a650*/  ISETP.GT.U32.AND P2, PT, R2, R21, PT ;  /* 0x000000150200720c */ /* 0x000fe20003f44070 */
[----:B------:R-:W4:Y:S02]  /*a660*/  LDL R26, [R1+0x3afc] ;  /* 0x003afc00011a7983 */ /* 0x000f240000100800 */
[----:B------:R-:W-:-:S06]  /*a670*/  IMAD.MOV R14, RZ, RZ, -R14 ;  /* 0x000000ffff0e7224 */ /* 0x000fcc00078e0a0e */
[----:B------:R-:W-:Y:S02]  /*a680*/  @!P3 IMAD.IADD R3, R3, 0x1, -R2 ;  /* 0x000000010303b824 */ /* 0x000fe400078e0a02 */
[----:B------:R-:W-:Y:S02]  /*a690*/  IMAD R4, R2, R14, R4 ;  /* 0x0000000e02047224 */ /* 0x000fe400078e0204 */
[----:B------:R-:W-:Y:S01]  /*a6a0*/  IMAD.HI.U32 R15, R18, R6, RZ ;  /* 0x00000006120f7227 */ /* 0x000fe200078e00ff */
[----:B------:R-:W-:-:S03]  /*a6b0*/  ISETP.GT.U32.AND P4, PT, R2, R3, PT ;  /* 0x000000030200720c */ /* 0x000fc60003f84070 */
[----:B------:R-:W-:-:S04]  /*a6c0*/  IMAD.HI.U32 R14, R18, R7, RZ ;  /* 0x00000007120e7227 */ /* 0x000fc800078e00ff */
[----:B------:R-:W-:Y:S02]  /*a6d0*/  IMAD.MOV R15, RZ, RZ, -R15 ;  /* 0x000000ffff0f7224 */ /* 0x000fe400078e0a0f */
[----:B------:R-:W-:Y:S02]  /*a6e0*/  IMAD.MOV R14, RZ, RZ, -R14 ;  /* 0x000000ffff0e7224 */ /* 0x000fe400078e0a0e */
[C---:B------:R-:W-:Y:S02]  /*a6f0*/  IMAD R6, R2.reuse, R15, R6 ;  /* 0x0000000f02067224 */ /* 0x040fe400078e0206 */
[C---:B------:R-:W-:Y:S02]  /*a700*/  IMAD R7, R2.reuse, R14, R7 ;  /* 0x0000000e02077224 */ /* 0x040fe400078e0207 */
[--C-:B------:R-:W-:Y:S01]  /*a710*/  @!P2 IMAD.IADD R21, R21, 0x1, -R2.reuse ;  /* 0x000000011515a824 */ /* 0x100fe200078e0a02 */
[C---:B------:R-:W-:Y:S01]  /*a720*/  ISETP.GT.U32.AND P2, PT, R2.reuse, R6, PT ;  /* 0x000000060200720c */ /* 0x040fe20003f44070 */
[----:B------:R-:W-:Y:S01]  /*a730*/  @!P4 IMAD.IADD R3, R3, 0x1, -R2 ;  /* 0x000000010303c824 */ /* 0x000fe200078e0a02 */
[----:B------:R-:W-:Y:S01]  /*a740*/  ISETP.GT.U32.AND P4, PT, R2, R7, PT ;  /* 0x000000070200720c */ /* 0x000fe20003f84070 */
[----:B------:R-:W-:-:S10]  /*a750*/  IMAD.HI.U32 R15, R18, R12, RZ ;  /* 0x0000000c120f7227 */ /* 0x000fd400078e00ff */
[--C-:B------:R-:W-:Y:S02]  /*a760*/  @!P2 IMAD.IADD R6, R6, 0x1, -R2.reuse ;  /* 0x000000010606a824 */ /* 0x100fe400078e0a02 */
[----:B------:R-:W-:-:S03]  /*a770*/  @!P4 IMAD.IADD R7, R7, 0x1, -R2 ;  /* 0x000000010707c824 */ /* 0x000fc600078e0a02 */
[C---:B------:R-:W-:Y:S02]  /*a780*/  ISETP.GT.U32.AND P2, PT, R2.reuse, R6, PT ;  /* 0x000000060200720c */ /* 0x040fe40003f44070 */
[----:B------:R-:W-:Y:S01]  /*a790*/  ISETP.GT.U32.AND P4, PT, R2, R7, PT ;  /* 0x000000070200720c */ /* 0x000fe20003f84070 */
[----:B------:R-:W-:Y:S01]  /*a7a0*/  IMAD.HI.U32 R10, R18, R8, RZ ;  /* 0x00000008120a7227 */ /* 0x000fe200078e00ff */
[----:B------:R-:W-:-:S03]  /*a7b0*/  ISETP.GT.U32.AND P1, PT, R2, R0, PT ;  /* 0x000000000200720c */ /* 0x000fc60003f24070 */
[----:B------:R-:W-:Y:S01]  /*a7c0*/  IMAD.MOV R15, RZ, RZ, -R15 ;  /* 0x000000ffff0f7224 */ /* 0x000fe200078e0a0f */
[----:B---3--:R-:W-:Y:S01]  /*a7d0*/  IABS R17, R17 ;  /* 0x0000001100117213 */ /* 0x008fe20000000000 */
[----:B------:R-:W-:Y:S02]  /*a7e0*/  IMAD.MOV R10, RZ, RZ, -R10 ;  /* 0x000000ffff0a7224 */ /* 0x000fe400078e0a0a */
[C---:B-1----:R-:W-:Y:S02]  /*a7f0*/  IMAD R5, R2.reuse, R15, R12 ;  /* 0x0000000f02057224 */ /* 0x042fe400078e020c */
[----:B------:R-:W-:Y:S01]  /*a800*/  IMAD R8, R2, R10, R8 ;  /* 0x0000000a02087224 */ /* 0x000fe200078e0208 */
[----:B-----5:R-:W-:Y:S01]  /*a810*/  IABS R10, R20 ;  /* 0x00000014000a7213 */ /* 0x020fe20000000000 */
[--C-:B------:R-:W-:Y:S01]  /*a820*/  @!P2 IMAD.IADD R6, R6, 0x1, -R2.reuse ;  /* 0x000000010606a824 */ /* 0x100fe200078e0a02 */
[----:B------:R-:W3:Y:S01]  /*a830*/  LDL R20, [R1+0x3af8] ;  /* 0x003af80001147983 */ /* 0x000ee20000100800 */
[----:B------:R-:W-:Y:S01]  /*a840*/  ISETP.GT.U32.AND P2, PT, R2, R5, PT ;  /* 0x000000050200720c */ /* 0x000fe20003f44070 */
[----:B------:R-:W-:-:S02]  /*a850*/  @!P4 IMAD.IADD R7, R7, 0x1, -R2 ;  /* 0x000000010707c824 */ /* 0x000fc400078e0a02 */
[----:B------:R-:W-:-:S05]  /*a860*/  @!P1 IMAD.IADD R0, R0, 0x1, -R2 ;  /* 0x0000000100009824 */ /* 0x000fca00078e0a02 */
[----:B------:R-:W-:-:S05]  /*a870*/  ISETP.GT.U32.AND P3, PT, R2, R0, PT ;  /* 0x000000000200720c */ /* 0x000fca0003f64070 */
[----:B------:R-:W-:-:S05]  /*a880*/  @!P2 IMAD.IADD R5, R5, 0x1, -R2 ;  /* 0x000000010505a824 */ /* 0x000fca00078e0a02 */
[----:B------:R-:W-:Y:S01]  /*a890*/  ISETP.GT.U32.AND P2, PT, R2, R5, PT ;  /* 0x000000050200720c */ /* 0x000fe20003f44070 */
[----:B------:R-:W-:-:S04]  /*a8a0*/  IMAD.HI.U32 R12, R18, R10, RZ ;  /* 0x0000000a120c7227 */ /* 0x000fc800078e00ff */
[----:B------:R-:W-:Y:S01]  /*a8b0*/  @!P3 IMAD.IADD R0, R0, 0x1, -R2 ;  /* 0x000000010000b824 */ /* 0x000fe200078e0a02 */
[----:B------:R-:W-:Y:S01]  /*a8c0*/  ISETP.GE.AND P3, PT, R16, RZ, PT ;  /* 0x000000ff1000720c */ /* 0x000fe20003f66270 */
[----:B------:R-:W-:-:S06]  /*a8d0*/  IMAD.MOV R12, RZ, RZ, -R12 ;  /* 0x000000ffff0c7224 */ /* 0x000fcc00078e0a0c */
[----:B------:R-:W-:-:S05]  /*a8e0*/  @!P2 IMAD.IADD R5, R5, 0x1, -R2 ;  /* 0x000000010505a824 */ /* 0x000fca00078e0a02 */
[----:B------:R-:W-:Y:S01]  /*a8f0*/  STL [R1+0x54], R5 ;  /* 0x0000540501007387 */ /* 0x000fe20000100800 */
[----:B--2---:R-:W-:Y:S01]  /*a900*/  IABS R14, R19 ;  /* 0x00000013000e7213 */ /* 0x004fe20000000000 */
[----:B------:R-:W-:-:S04]  /*a910*/  IMAD.HI.U32 R19, R18, R17, RZ ;  /* 0x0000001112137227 */ /* 0x000fc800078e00ff */
[----:B------:R-:W-:-:S04]  /*a920*/  IMAD.MOV R19, RZ, RZ, -R19 ;  /* 0x000000ffff137224 */ /* 0x000fc800078e0a13 */
[----:B------:R-:W-:-:S05]  /*a930*/  IMAD R23, R2, R19, R17 ;  /* 0x0000001302177224 */ /* 0x000fca00078e0211 */
[----:B------:R-:W-:Y:S01]  /*a940*/  ISETP.GT.U32.AND P4, PT, R2, R23, PT ;  /* 0x000000170200720c */ /* 0x000fe20003f84070 */
[----:B------:R-:W-:-:S12]  /*a950*/  IMAD.HI.U32 R16, R18, R14, RZ ;  /* 0x0000000e12107227 */ /* 0x000fd800078e00ff */
[----:B------:R-:W-:-:S05]  /*a960*/  @!P4 IMAD.IADD R23, R23, 0x1, -R2 ;  /* 0x000000011717c824 */ /* 0x000fca00078e0a02 */
[C---:B------:R-:W-:Y:S01]  /*a970*/  ISETP.GT.U32.AND P4, PT, R2.reuse, R23, PT ;  /* 0x000000170200720c */ /* 0x040fe20003f84070 */
[----:B------:R-:W-:Y:S01]  /*a980*/  IMAD.MOV R16, RZ, RZ, -R16 ;  /* 0x000000ffff107224 */ /* 0x000fe200078e0a10 */
[----:B------:R-:W-:Y:S01]  /*a990*/  IABS R15, R13 ;  /* 0x0000000d000f7213 */ /* 0x000fe20000000000 */
[C---:B------:R-:W-:Y:S01]  /*a9a0*/  IMAD R13, R2.reuse, R12, R10 ;  /* 0x0000000c020d7224 */ /* 0x040fe200078e020a */
[----:B----4-:R-:W-:Y:S01]  /*a9b0*/  IABS R12, R9 ;  /* 0x00000009000c7213 */ /* 0x010fe20000000000 */
[----:B------:R-:W-:Y:S01]  /*a9c0*/  IMAD R25, R2, R16, R14 ;  /* 0x0000001002197224 */ /* 0x000fe200078e020e */
[----:B------:R-:W-:Y:S01]  /*a9d0*/  IABS R14, R11 ;  /* 0x0000000b000e7213 */ /* 0x000fe20000000000 */
[----:B------:R-:W-:-:S06]  /*a9e0*/  IMAD.HI.U32 R16, R18, R15, RZ ;  /* 0x0000000f12107227 */ /* 0x000fcc00078e00ff */
[----:B------:R-:W-:Y:S02]  /*a9f0*/  @!P4 IMAD.IADD R23, R23, 0x1, -R2 ;  /* 0x000000011717c824 */ /* 0x000fe400078e0a02 */
[----:B------:R-:W-:Y:S02]  /*aa00*/  IMAD.MOV R16, RZ, RZ, -R16 ;  /* 0x000000ffff107224 */ /* 0x000fe400078e0a10 */
[C---:B------:R-:W-:Y:S01]  /*aa10*/  IMAD.HI.U32 R17, R18.reuse, R14, RZ ;  /* 0x0000000e12117227 */ /* 0x040fe200078e00ff */
[----:B------:R0:W-:Y:S03]  /*aa20*/  STL [R1+0x50], R23 ;  /* 0x0000501701007387 */ /* 0x0001e60000100800 */
[----:B------:R-:W-:-:S04]  /*aa30*/  IMAD.HI.U32 R19, R18, R12, RZ ;  /* 0x0000000c12137227 */ /* 0x000fc800078e00ff */
[C---:B------:R-:W-:Y:S01]  /*aa40*/  IMAD R9, R2.reuse, R16, R15 ;  /* 0x0000001002097224 */ /* 0x040fe200078e020f */
[----:B0-----:R-:W2:Y:S01]  /*aa50*/  LDL R23, [R1+0x3b0c] ;  /* 0x003b0c0001177983 */ /* 0x001ea20000100800 */
[----:B------:R-:W-:Y:S02]  /*aa60*/  IMAD.MOV R15, RZ, RZ, -R17 ;  /* 0x000000ffff0f7224 */ /* 0x000fe400078e0a11 */
[----:B------:R-:W-:Y:S02]  /*aa70*/  IMAD.MOV R16, RZ, RZ, -R19 ;  /* 0x000000ffff107224 */ /* 0x000fe400078e0a13 */
[C---:B------:R-:W-:Y:S01]  /*aa80*/  IMAD R22, R2.reuse, R15, R14 ;  /* 0x0000000f02167224 */ /* 0x040fe200078e020e */
[----:B------:R-:W-:Y:S01]  /*aa90*/  IABS R14, R28 ;  /* 0x0000001c000e7213 */ /* 0x000fe20000000000 */
[----:B------:R-:W-:Y:S01]  /*aaa0*/  IMAD R11, R2, R16, R12 ;  /* 0x00000010020b7224 */ /* 0x000fe200078e020c */
[----:B------:R-:W-:Y:S01]  /*aab0*/  IABS R12, R27 ;  /* 0x0000001b000c7213 */ /* 0x000fe20000000000 */
[----:B------:R-:W4:Y:S01]  /*aac0*/  LDL R28, [R1+0x3b14] ;  /* 0x003b1400011c7983 */ /* 0x000f220000100800 */
[----:B------:R-:W-:-:S03]  /*aad0*/  IABS R15, R29 ;  /* 0x0000001d000f7213 */ /* 0x000fc60000000000 */
[----:B------:R-:W5:Y:S04]  /*aae0*/  LDL R27, [R1+0x3b10] ;  /* 0x003b1000011b7983 */ /* 0x000f680000100800 */
[----:B------:R-:W5:Y:S01]  /*aaf0*/  LDL R29, [R1+0x3b18] ;  /* 0x003b1800011d7983 */ /* 0x000f620000100800 */
[----:B------:R-:W-:-:S13]  /*ab00*/  ISETP.GT.U32.AND P1, PT, R2, R4, PT ;  /* 0x000000040200720c */ /* 0x000fda0003f24070 */
[----:B------:R-:W-:-:S05]  /*ab10*/  @!P1 IMAD.IADD R4, R4, 0x1, -R2 ;  /* 0x0000000104049824 */ /* 0x000fca00078e0a02 */
[----:B------:R-:W-:-:S13]  /*ab20*/  ISETP.GT.U32.AND P1, PT, R2, R4, PT ;  /* 0x000000040200720c */ /* 0x000fda0003f24070 */
[----:B------:R-:W-:Y:S01]  /*ab30*/  @!P1 IMAD.IADD R4, R4, 0x1, -R2 ;  /* 0x0000000104049824 */ /* 0x000fe200078e0a02 */
[----:B------:R-:W-:-:S13]  /*ab40*/  ISETP.GT.U32.AND P1, PT, R2, R8, PT ;  /* 0x000000080200720c */ /* 0x000fda0003f24070 */
[----:B------:R-:W-:-:S05]  /*ab50*/  @!P1 IMAD.IADD R8, R8, 0x1, -R2 ;  /* 0x0000000108089824 */ /* 0x000fca00078e0a02 */
[C---:B------:R-:W-:Y:S02]  /*ab60*/  ISETP.GT.U32.AND P1, PT, R2.reuse, R8, PT ;  /* 0x000000080200720c */ /* 0x040fe40003f24070 */
[----:B------:R-:W-:-:S11]  /*ab70*/  ISETP.GT.U32.AND P2, PT, R2, R13, PT ;  /* 0x0000000d0200720c */ /* 0x000fd60003f44070 */
[--C-:B------:R-:W-:Y:S01]  /*ab80*/  @!P1 IMAD.IADD R8, R8, 0x1, -R2.reuse ;  /* 0x0000000108089824 */ /* 0x100fe200078e0a02 */
[C---:B------:R-:W-:Y:S01]  /*ab90*/  ISETP.GT.U32.AND P1, PT, R2.reuse, R25, PT ;  /* 0x000000190200720c */ /* 0x040fe20003f24070 */
[----:B------:R-:W-:Y:S01]  /*aba0*/  @!P2 IMAD.IADD R13, R13, 0x1, -R2 ;  /* 0x000000010d0da824 */ /* 0x000fe200078e0a02 */
[----:B---3--:R-:W-:Y:S02]  /*abb0*/  IABS R10, R20 ;  /* 0x00000014000a7213 */ /* 0x008fe40000000000 */
[C---:B------:R-:W-:Y:S02]  /*abc0*/  ISETP.GT.U32.AND P4, PT, R2.reuse, R9, PT ;  /* 0x000000090200720c */ /* 0x040fe40003f84070 */
[----:B------:R-:W-:-:S07]  /*abd0*/  ISETP.GT.U32.AND P2, PT, R2, R13, PT ;  /* 0x0000000d0200720c */ /* 0x000fce0003f44070 */
[----:B------:R-:W-:-:S05]  /*abe0*/  @!P1 IMAD.IADD R25, R25, 0x1, -R2 ;  /* 0x0000000119199824 */ /* 0x000fca00078e0a02 */
[----:B------:R-:W-:Y:S01]  /*abf0*/  ISETP.GT.U32.AND P1, PT, R2, R25, PT ;  /* 0x000000190200720c */ /* 0x000fe20003f24070 */
[----:B------:R-:W-:-:S04]  /*ac00*/  IMAD.HI.U32 R20, R18, R10, RZ ;  /* 0x0000000a12147227 */ /* 0x000fc800078e00ff */
[----:B------:R-:W-:Y:S02]  /*ac10*/  IMAD.MOV R17, RZ, RZ, -R20 ;  /* 0x000000ffff117224 */ /* 0x000fe400078e0a14 */
[----:B------:R-:W-:Y:S02]  /*ac20*/  @!P4 IMAD.IADD R9, R9, 0x1, -R2 ;  /* 0x000000010909c824 */ /* 0x000fe400078e0a02 */
[C---:B------:R-:W-:Y:S01]  /*ac30*/  IMAD R5, R2.reuse, R17, R10 ;  /* 0x0000001102057224 */ /* 0x040fe200078e020a */
[----:B------:R-:W-:Y:S01]  /*ac40*/  IABS R10, R26 ;  /* 0x0000001a000a7213 */ /* 0x000fe20000000000 */
[--C-:B------:R-:W-:Y:S02]  /*ac50*/  @!P2 IMAD.IADD R13, R13, 0x1, -R2.reuse ;  /* 0x000000010d0da824 */ /* 0x100fe400078e0a02 */
[----:B------:R-:W-:Y:S01]  /*ac60*/  @!P1 IMAD.IADD R25, R25, 0x1, -R2 ;  /* 0x0000000119199824 */ /* 0x000fe200078e0a02 */
[C---:B------:R-:W-:Y:S02]  /*ac70*/  ISETP.GT.U32.AND P1, PT, R2.reuse, R22, PT ;  /* 0x000000160200720c */ /* 0x040fe40003f24070 */
[----:B------:R-:W-:Y:S01]  /*ac80*/  ISETP.GT.U32.AND P2, PT, R2, R11, PT ;  /* 0x0000000b0200720c */ /* 0x000fe20003f44070 */
[----:B------:R-:W-:Y:S01]  /*ac90*/  IMAD.HI.U32 R16, R18, R10, RZ ;  /* 0x0000000a12107227 */ /* 0x000fe200078e00ff */
[----:B------:R-:W-:-:S03]  /*aca0*/  ISETP.GT.U32.AND P4, PT, R2, R9, PT ;  /* 0x000000090200720c */ /* 0x000fc60003f84070 */
[----:B------:R-:W-:Y:S01]  /*acb0*/  IMAD.MOV R16, RZ, RZ, -R16 ;  /* 0x000000ffff107224 */ /* 0x000fe200078e0a10 */
[----:B------:R0:W-:Y:S05]  /*acc0*/  STL [R1+0x4c], R25 ;  /* 0x00004c1901007387 */ /* 0x0001ea0000100800 */
[--C-:B------:R-:W-:Y:S02]  /*acd0*/  @!P1 IMAD.IADD R22, R22, 0x1, -R2.reuse ;  /* 0x0000000116169824 */ /* 0x100fe400078e0a02 */
[----:B------:R-:W-:Y:S02]  /*ace0*/  @!P2 IMAD.IADD R11, R11, 0x1, -R2 ;  /* 0x000000010b0ba824 */ /* 0x000fe400078e0a02 */
[----:B0-----:R-:W-:-:S02]  /*acf0*/  IMAD R25, R2, R16, R10 ;  /* 0x0000001002197224 */ /* 0x001fc400078e020a */
[----:B------:R-:W-:Y:S01]  /*ad00*/  IMAD.MOV.U32 R10, RZ, RZ, R9 ;  /* 0x000000ffff0a7224 */ /* 0x000fe200078e0009 */
[C---:B------:R-:W-:Y:S02]  /*ad10*/  ISETP.GT.U32.AND P1, PT, R2.reuse, R22, PT ;  /* 0x000000160200720c */ /* 0x040fe40003f24070 */
[----:B------:R-:W-:Y:S01]  /*ad20*/  ISETP.GT.U32.AND P2, PT, R2, R11, PT ;  /* 0x0000000b0200720c */ /* 0x000fe20003f44070 */
[----:B------:R-:W-:Y:S01]  /*ad30*/  @!P4 IMAD.IADD R10, R10, 0x1, -R2 ;  /* 0x000000010a0ac824 */ /* 0x000fe200078e0a02 */
[----:B------:R-:W-:Y:S01]  /*ad40*/  STL [R1+0x44], R9 ;  /* 0x0000440901007387 */ /* 0x000fe20000100800 */
[----:B------:R-:W-:-:S03]  /*ad50*/  IMAD.HI.U32 R17, R18, R12, RZ ;  /* 0x0000000c12117227 */ /* 0x000fc600078e00ff */
[----:B------:R0:W-:Y:S01]  /*ad60*/  STL [R1+0x48], R13 ;  /* 0x0000480d01007387 */ /* 0x0001e20000100800 */
[----:B------:R-:W-:-:S03]  /*ad70*/  IMAD.HI.U32 R19, R18, R14, RZ ;  /* 0x0000000e12137227 */ /* 0x000fc600078e00ff */
[----:B------:R2:W-:Y:S01]  /*ad80*/  @!P4 STL [R1+0x44], R10 ;  /* 0x0000440a0100c387 */ /* 0x0005e20000100800 */
[----:B------:R-:W-:-:S04]  /*ad90*/  IMAD.HI.U32 R20, R18, R15, RZ ;  /* 0x0000000f12147227 */ /* 0x000fc800078e00ff */
[----:B------:R-:W-:Y:S02]  /*ada0*/  IMAD.MOV R17, RZ, RZ, -R17 ;  /* 0x000000ffff117224 */ /* 0x000fe400078e0a11 */
[----:B------:R-:W-:Y:S02]  /*adb0*/  IMAD.MOV R19, RZ, RZ, -R19 ;  /* 0x000000ffff137224 */ /* 0x000fe400078e0a13 */
[----:B------:R-:W-:Y:S02]  /*adc0*/  IMAD.MOV R20, RZ, RZ, -R20 ;  /* 0x000000ffff147224 */ /* 0x000fe400078e0a14 */
[--C-:B------:R-:W-:Y:S02]  /*add0*/  @!P1 IMAD.IADD R22, R22, 0x1, -R2.reuse ;  /* 0x0000000116169824 */ /* 0x100fe400078e0a02 */
[----:B------:R-:W-:Y:S02]  /*ade0*/  @!P2 IMAD.IADD R11, R11, 0x1, -R2 ;  /* 0x000000010b0ba824 */ /* 0x000fe400078e0a02 */
[----:B------:R-:W-:-:S02]  /*adf0*/  IMAD R26, R2, R17, R12 ;  /* 0x00000011021a7224 */ /* 0x000fc400078e020c */
[C---:B0-----:R-:W-:Y:S02]  /*ae00*/  IMAD R13, R2.reuse, R19, R14 ;  /* 0x00000013020d7224 */ /* 0x041fe400078e020e */
[----:B------:R-:W-:Y:S01]  /*ae10*/  IMAD R9, R2, R20, R15 ;  /* 0x0000001402097224 */ /* 0x000fe200078e020f */
[----:B--2---:R-:W-:-:S05]  /*ae20*/  IABS R10, R23 ;  /* 0x00000017000a7213 */ /* 0x004fca0000000000 */
[----:B------:R-:W-:-:S04]  /*ae30*/  IMAD.HI.U32 R16, R18, R10, RZ ;  /* 0x0000000a12107227 */ /* 0x000fc800078e00ff */
[----:B------:R-:W-:Y:S01]  /*ae40*/  IMAD.MOV R16, RZ, RZ, -R16 ;  /* 0x000000ffff107224 */ /* 0x000fe200078e0a10 */
[----:B----4-:R-:W-:Y:S02]  /*ae50*/  IABS R14, R28 ;  /* 0x0000001c000e7213 */ /* 0x010fe40000000000 */
[----:B------:R-:W2:Y:S01]  /*ae60*/  LDL R28, [R1+0x3b24] ;  /* 0x003b2400011c7983 */ /* 0x000ea20000100800 */
[----:B-----5:R-:W-:-:S03]  /*ae70*/  IABS R12, R27 ;  /* 0x0000001b000c7213 */ /* 0x020fc60000000000 */
[----:B------:R-:W3:Y:S01]  /*ae80*/  LDL R27, [R1+0x3b20] ;  /* 0x003b2000011b7983 */ /* 0x000ee20000100800 */
[----:B------:R-:W-:-:S03]  /*ae90*/  IABS R15, R29 ;  /* 0x0000001d000f7213 */ /* 0x000fc60000000000 */
[----:B------:R-:W4:Y:S04]  /*aea0*/  LDL R29, [R1+0x3b28] ;  /* 0x003b2800011d7983 */ /* 0x000f280000100800 */
[----:B------:R-:W-:Y:S04]  /*aeb0*/  STL [R1+0x40], R22 ;  /* 0x0000401601007387 */ /* 0x000fe80000100800 */
[----:B------:R0:W-:Y:S02]  /*aec0*/  STL [R1+0x3c], R11 ;  /* 0x00003c0b01007387 */ /* 0x0001e40000100800 */
[----:B0-----:R-:W-:-:S02]  /*aed0*/  IMAD R11, R2, R16, R10 ;  /* 0x00000010020b7224 */ /* 0x001fc400078e020a */
[----:B------:R-:W5:Y:S01]  /*aee0*/  LDL R16, [R1+0x3b1c] ;  /* 0x003b1c0001107983 */ /* 0x000f620000100800 */
[C---:B------:R-:W-:Y:S02]  /*aef0*/  ISETP.GT.U32.AND P4, PT, R2.reuse, R5, PT ;  /* 0x000000050200720c */ /* 0x040fe40003f84070 */
[----:B------:R-:W-:-:S11]  /*af00*/  ISETP.GT.U32.AND P1, PT, R2, R25, PT ;  /* 0x000000190200720c */ /* 0x000fd60003f24070 */
[--C-:B------:R-:W-:Y:S02]  /*af10*/  @!P4 IMAD.IADD R5, R5, 0x1, -R2.reuse ;  /* 0x000000010505c824 */ /* 0x100fe400078e0a02 */
[----:B------:R-:W-:-:S03]  /*af20*/  @!P1 IMAD.IADD R25, R25, 0x1, -R2 ;  /* 0x0000000119199824 */ /* 0x000fc600078e0a02 */
[C---:B------:R-:W-:Y:S02]  /*af30*/  ISETP.GT.U32.AND P4, PT, R2.reuse, R5, PT ;  /* 0x000000050200720c */ /* 0x040fe40003f84070 */
[C---:B------:R-:W-:Y:S02]  /*af40*/  ISETP.GT.U32.AND P1, PT, R2.reuse, R25, PT ;  /* 0x000000190200720c */ /* 0x040fe40003f24070 */
[----:B------:R-:W-:-:S09]  /*af50*/  ISETP.GT.U32.AND P2, PT, R2, R26, PT ;  /* 0x0000001a0200720c */ /* 0x000fd20003f44070 */
[--C-:B------:R-:W-:Y:S01]  /*af60*/  @!P4 IMAD.IADD R5, R5, 0x1, -R2.reuse ;  /* 0x000000010505c824 */ /* 0x100fe200078e0a02 */
[C---:B------:R-:W-:Y:S01]  /*af70*/  ISETP.GT.U32.AND P4, PT, R2.reuse, R13, PT ;  /* 0x0000000d0200720c */ /* 0x040fe20003f84070 */
[--C-:B------:R-:W-:Y:S01]  /*af80*/  @!P1 IMAD.IADD R25, R25, 0x1, -R2.reuse ;  /* 0x0000000119199824 */ /* 0x100fe200078e0a02 */
[----:B------:R-:W-:Y:S01]  /*af90*/  ISETP.GT.U32.AND P1, PT, R2, R9, PT ;  /* 0x000000090200720c */ /* 0x000fe20003f24070 */
[----:B------:R-:W-:Y:S02]  /*afa0*/  @!P2 IMAD.IADD R26, R26, 0x1, -R2 ;  /* 0x000000011a1aa824 */ /* 0x000fe400078e0a02 */
[----:B------:R-:W-:-:S03]  /*afb0*/  IMAD.HI.U32 R20, R18, R15, RZ ;  /* 0x0000000f12147227 */ /* 0x000fc600078e00ff */
[----:B------:R-:W-:Y:S01]  /*afc0*/  ISETP.GT.U32.AND P2, PT, R2, R26, PT ;  /* 0x0000001a0200720c */ /* 0x000fe20003f44070 */
[----:B------:R-:W-:-:S04]  /*afd0*/  IMAD.HI.U32 R17, R18, R14, RZ ;  /* 0x0000000e12117227 */ /* 0x000fc800078e00ff */
[--C-:B------:R-:W-:Y:S02]  /*afe0*/  @!P4 IMAD.IADD R13, R13, 0x1, -R2.reuse ;  /* 0x000000010d0dc824 */ /* 0x100fe400078e0a02 */
[----:B------:R-:W-:Y:S02]  /*aff0*/  @!P1 IMAD.IADD R9, R9, 0x1, -R2 ;  /* 0x0000000109099824 */ /* 0x000fe400078e0a02 */
[----:B------:R-:W-:Y:S01]  /*b000*/  IMAD.MOV R10, RZ, RZ, -R20 ;  /* 0x000000ffff0a7224 */ /* 0x000fe200078e0a14 */
[----:B------:R0:W-:Y:S01]  /*b010*/  STL [R1+0x38], R5 ;  /* 0x0000380501007387 */ /* 0x0001e20000100800 */
[C---:B------:R-:W-:Y:S01]  /*b020*/  ISETP.GT.U32.AND P4, PT, R2.reuse, R13, PT ;  /* 0x0000000d0200720c */ /* 0x040fe20003f84070 */
[----:B------:R-:W-:Y:S01]  /*b030*/  IMAD.MOV R17, RZ, RZ, -R17 ;  /* 0x000000ffff117224 */ /* 0x000fe200078e0a11 */
[----:B------:R-:W-:Y:S01]  /*b040*/  ISETP.GT.U32.AND P1, PT, R2, R9, PT ;  /* 0x000000090200720c */ /* 0x000fe20003f24070 */
[----:B------:R-:W-:-:S04]  /*b050*/  IMAD.HI.U32 R19, R18, R12, RZ ;  /* 0x0000000c12137227 */ /* 0x000fc800078e00ff */
[C---:B0-----:R-:W-:Y:S02]  /*b060*/  IMAD R5, R2.reuse, R10, R15 ;  /* 0x0000000a02057224 */ /* 0x041fe400078e020f */
[----:B------:R-:W-:Y:S02]  /*b070*/  IMAD R22, R2, R17, R14 ;  /* 0x0000001102167224 */ /* 0x000fe400078e020e */
[----:B------:R-:W-:Y:S02]  /*b080*/  IMAD.MOV R19, RZ, RZ, -R19 ;  /* 0x000000ffff137224 */ /* 0x000fe400078e0a13 */
[----:B------:R-:W-:Y:S02]  /*b090*/  @!P2 IMAD.IADD R26, R26, 0x1, -R2 ;  /* 0x000000011a1aa824 */ /* 0x000fe400078e0a02 */
[----:B------:R-:W-:Y:S01]  /*b0a0*/  IMAD R23, R2, R19, R12 ;  /* 0x0000001302177224 */ /* 0x000fe200078e020c */
[----:B------:R0:W-:Y:S01]  /*b0b0*/  STL [R1+0x34], R25 ;  /* 0x0000341901007387 */ /* 0x0001e20000100800 */
[----:B------:R-:W-:-:S02]  /*b0c0*/  @!P4 IMAD.IADD R13, R13, 0x1, -R2 ;  /* 0x000000010d0dc824 */ /* 0x000fc400078e0a02 */
[----:B------:R-:W-:Y:S01]  /*b0d0*/  @!P1 IMAD.IADD R9, R9, 0x1, -R2 ;  /* 0x0000000109099824 */ /* 0x000fe200078e0a02 */
[----:B0-----:R-:W5:Y:S01]  /*b0e0*/  LDL R25, [R1+0x3b34] ;  /* 0x003b340001197983 */ /* 0x001f620000100800 */
[----:B--2---:R-:W-:Y:S02]  /*b0f0*/  IABS R14, R28 ;  /* 0x0000001c000e7213 */ /* 0x004fe40000000000 */
[----:B----4-:R-:W-:-:S03]  /*b100*/  IABS R15, R29 ;  /* 0x0000001d000f7213 */ /* 0x010fc60000000000 */
[C---:B------:R-:W-:Y:S01]  /*b110*/  IMAD.HI.U32 R19, R18.reuse, R14, RZ ;  /* 0x0000000e12137227 */ /* 0x040fe200078e00ff */
[----:B---3--:R-:W-:Y:S02]  /*b120*/  IABS R12, R27 ;  /* 0x0000001b000c7213 */ /* 0x008fe40000000000 */
[----:B------:R-:W2:Y:S01]  /*b130*/  LDL R27, [R1+0x3b38] ;  /* 0x003b3800011b7983 */ /* 0x000ea20000100800 */
[----:B------:R-:W-:-:S03]  /*b140*/  IMAD.HI.U32 R20, R18, R15, RZ ;  /* 0x0000000f12147227 */ /* 0x000fc600078e00ff */
[----:B------:R0:W-:Y:S01]  /*b150*/  STL [R1+0x30], R26 ;  /* 0x0000301a01007387 */ /* 0x0001e20000100800 */
[----:B-----5:R-:W-:-:S05]  /*b160*/  IABS R10, R16 ;  /* 0x00000010000a7213 */ /* 0x020fca0000000000 */
[----:B------:R-:W-:-:S04]  /*b170*/  IMAD.HI.U32 R16, R18, R10, RZ ;  /* 0x0000000a12107227 */ /* 0x000fc800078e00ff */
[----:B------:R-:W-:-:S04]  /*b180*/  IMAD.MOV R16, RZ, RZ, -R16 ;  /* 0x000000ffff107224 */ /* 0x000fc800078e0a10 */
[C---:B0-----:R-:W-:Y:S02]  /*b190*/  IMAD R26, R2.reuse, R16, R10 ;  /* 0x00000010021a7224 */ /* 0x041fe400078e020a */
[----:B------:R-:W-:Y:S02]  /*b1a0*/  IMAD.MOV R10, RZ, RZ, -R19 ;  /* 0x000000ffff0a7224 */ /* 0x000fe400078e0a13 */
[----:B------:R-:W-:Y:S01]  /*b1b0*/  IMAD.MOV R16, RZ, RZ, -R20 ;  /* 0x000000ffff107224 */ /* 0x000fe200078e0a14 */
[----:B------:R-:W3:Y:S04]  /*b1c0*/  LDL R19, [R1+0x3b30] ;  /* 0x003b300001137983 */ /* 0x000ee80000100800 */
[----:B------:R-:W4:Y:S04]  /*b1d0*/  LDL R20, [R1+0x3b2c] ;  /* 0x003b2c0001147983 */ /* 0x000f280000100800 */
[----:B------:R-:W-:Y:S04]  /*b1e0*/  STL [R1+0x2c], R13 ;  /* 0x00002c0d01007387 */ /* 0x000fe80000100800 */
[----:B------:R0:W-:Y:S04]  /*b1f0*/  STL [R1+0x28], R9 ;  /* 0x0000280901007387 */ /* 0x0001e80000100800 */
[----:B0-----:R-:W5:Y:S01]  /*b200*/  LDL.LU R9, [R1+0x3c78] ;  /* 0x003c780001097983 */ /* 0x001f620000300800 */
[----:B------:R-:W-:-:S02]  /*b210*/  ISETP.GT.U32.AND P2, PT, R2, R11, PT ;  /* 0x0000000b0200720c */ /* 0x000fc40003f44070 */
[----:B------:R-:W-:-:S11]  /*b220*/  ISETP.GT.U32.AND P4, PT, R2, R23, PT ;  /* 0x000000170200720c */ /* 0x000fd60003f84070 */
[--C-:B------:R-:W-:Y:S02]  /*b230*/  @!P2 IMAD.IADD R11, R11, 0x1, -R2.reuse ;  /* 0x000000010b0ba824 */ /* 0x100fe400078e0a02 */
[----:B------:R-:W-:-:S03]  /*b240*/  @!P4 IMAD.IADD R23, R23, 0x1, -R2 ;  /* 0x000000011717c824 */ /* 0x000fc600078e0a02 */
[C---:B------:R-:W-:Y:S01]  /*b250*/  ISETP.GT.U32.AND P4, PT, R2.reuse, R11, PT ;  /* 0x0000000b0200720c */ /* 0x040fe20003f84070 */
[C---:B------:R-:W-:Y:S01]  /*b260*/  IMAD R29, R2.reuse, R10, R14 ;  /* 0x0000000a021d7224 */ /* 0x040fe200078e020e */
[C---:B------:R-:W-:Y:S01]  /*b270*/  ISETP.GT.U32.AND P1, PT, R2.reuse, R22, PT ;  /* 0x000000160200720c */ /* 0x040fe20003f24070 */
[C---:B------:R-:W-:Y:S01]  /*b280*/  IMAD R13, R2.reuse, R16, R15 ;  /* 0x00000010020d7224 */ /* 0x040fe200078e020f */
[----:B------:R-:W-:-:S09]  /*b290*/  ISETP.GT.U32.AND P2, PT, R2, R5, PT ;  /* 0x000000050200720c */ /* 0x000fd20003f44070 */
[--C-:B------:R-:W-:Y:S01]  /*b2a0*/  @!P4 IMAD.IADD R11, R11, 0x1, -R2.reuse ;  /* 0x000000010b0bc824 */ /* 0x100fe200078e0a02 */
[----:B------:R-:W-:Y:S02]  /*b2b0*/  IABS R14, R25 ;  /* 0x00000019000e7213 */ /* 0x000fe40000000000 */
[----:B------:R-:W4:Y:S01]  /*b2c0*/  LDL R25, [R1+0x3b3c] ;  /* 0x003b3c0001197983 */ /* 0x000f220000100800 */
[----:B------:R-:W-:Y:S02]  /*b2d0*/  @!P1 IMAD.IADD R22, R22, 0x1, -R2 ;  /* 0x0000000116169824 */ /* 0x000fe400078e0a02 */
[----:B------:R-:W-:Y:S01]  /*b2e0*/  IMAD.HI.U32 R17, R18, R12, RZ ;  /* 0x0000000c12117227 */ /* 0x000fe200078e00ff */
[----:B------:R-:W-:-:S03]  /*b2f0*/  ISETP.GT.U32.AND P1, PT, R2, R23, PT ;  /* 0x000000170200720c */ /* 0x000fc60003f24070 */
[----:B------:R-:W-:Y:S01]  /*b300*/  @!P2 IMAD.IADD R5, R5, 0x1, -R2 ;  /* 0x000000010505a824 */ /* 0x000fe200078e0a02 */
[----:B------:R-:W-:Y:S01]  /*b310*/  ISETP.GT.U32.AND P2, PT, R2, R22, PT ;  /* 0x000000160200720c */ /* 0x000fe20003f44070 */
[----:B------:R-:W-:-:S04]  /*b320*/  IMAD.MOV R17, RZ, RZ, -R17 ;  /* 0x000000ffff117224 */ /* 0x000fc800078e0a11 */
[----:B------:R-:W-:-:S04]  /*b330*/  IMAD R28, R2, R17, R12 ;  /* 0x00000011021c7224 */ /* 0x000fc800078e020c */
[----:B------:R-:W-:-:S04]  /*b340*/  @!P1 IMAD.IADD R23, R23, 0x1, -R2 ;  /* 0x0000000117179824 */ /* 0x000fc800078e0a02 */
[----:B------:R-:W-:Y:S01]  /*b350*/  @!P2 IMAD.IADD R22, R22, 0x1, -R2 ;  /* 0x000000011616a824 */ /* 0x000fe200078e0a02 */
[----:B--2---:R-:W-:Y:S02]  /*b360*/  IABS R15, R27 ;  /* 0x0000001b000f7213 */ /* 0x004fe40000000000 */
[----:B------:R-:W2:Y:S01]  /*b370*/  LDL R27, [R1+0x3b40] ;  /* 0x003b4000011b7983 */ /* 0x000ea20000100800 */
[----:B-----5:R-:W-:-:S05]  /*b380*/  @!P0 IMAD.MOV R9, RZ, RZ, -R9 ;  /* 0x000000ffff098224 */ /* 0x020fca00078e0a09 */
[----:B------:R-:W-:Y:S04]  /*b390*/  STL [R1+0xb0], R9 ;  /* 0x0000b00901007387 */ /* 0x000fe80000100800 */
[----:B------:R0:W-:Y:S04]  /*b3a0*/  STL [R1+0x24], R11 ;  /* 0x0000240b01007387 */ /* 0x0001e80000100800 */
[----:B0-----:R-:W5:Y:S01]  /*b3b0*/  LDL.LU R11, [R1+0x3c74] ;  /* 0x003c7400010b7983 */ /* 0x001f620000300800 */
[----:B------:R-:W-:Y:S02]  /*b3c0*/  ISETP.GT.U32.AND P0, PT, R2, R5, PT ;  /* 0x000000050200720c */ /* 0x000fe40003f04070 */
[----:B---3--:R-:W-:-:S05]  /*b3d0*/  IABS R12, R19 ;  /* 0x00000013000c7213 */ /* 0x008fca0000000000 */
[----:B------:R-:W-:Y:S01]  /*b3e0*/  IMAD.HI.U32 R17, R18, R12, RZ ;  /* 0x0000000c12117227 */ /* 0x000fe200078e00ff */
[----:B------:R-:W-:Y:S03]  /*b3f0*/  STL [R1+0x20], R23 ;  /* 0x0000201701007387 */ /* 0x000fe60000100800 */
[----:B------:R-:W-:Y:S02]  /*b400*/  IMAD.MOV R17, RZ, RZ, -R17 ;  /* 0x000000ffff117224 */ /* 0x000fe400078e0a11 */
[----:B------:R-:W-:Y:S01]  /*b410*/  @!P0 IMAD.IADD R5, R5, 0x1, -R2 ;  /* 0x0000000105058824 */ /* 0x000fe200078e0a02 */
[----:B------:R0:W-:Y:S01]  /*b420*/  STL [R1+0x1c], R22 ;  /* 0x00001c1601007387 */ /* 0x0001e20000100800 */
[----:B------:R-:W-:-:S03]  /*b430*/  IMAD R19, R2, R17, R12 ;  /* 0x0000001102137224 */ /* 0x000fc600078e020c */
[----:B------:R1:W-:Y:S04]  /*b440*/  STL [R1+0x18], R5 ;  /* 0x0000180501007387 */ /* 0x0003e80000100800 */
[----:B------:R-:W3:Y:S04]  /*b450*/  LDL.LU R17, [R1+0x21c] ;  /* 0x00021c0001117983 */ /* 0x000ee80000300800 */
[----:B0-----:R-:W3:Y:S01]  /*b460*/  LDL.LU R22, [R1+0x220] ;  /* 0x0002200001167983 */ /* 0x001ee20000300800 */
[----:B----4-:R-:W-:Y:S02]  /*b470*/  IABS R10, R20 ;  /* 0x00000014000a7213 */ /* 0x010fe40000000000 */
[----:B------:R-:W-:Y:S01]  /*b480*/  ISETP.GT.U32.AND P4, PT, R2, R26, PT ;  /* 0x0000001a0200720c */ /* 0x000fe20003f84070 */
[----:B-1----:R-:W4:Y:S02]  /*b490*/  LDL.LU R5, [R1+0x224] ;  /* 0x0002240001057983 */ /* 0x002f240000300800 */
[----:B------:R-:W-:Y:S01]  /*b4a0*/  IMAD.HI.U32 R16, R18, R10, RZ ;  /* 0x0000000a12107227 */ /* 0x000fe200078e00ff */
[C---:B------:R-:W-:Y:S01]  /*b4b0*/  ISETP.GT.U32.AND P1, PT, R2.reuse, R28, PT ;  /* 0x0000001c0200720c */ /* 0x040fe20003f24070 */
[----:B------:R-:W4:Y:S02]  /*b4c0*/  LDL R23, [R1+0x3b44] ;  /* 0x003b440001177983 */ /* 0x000f240000100800 */
[----:B------:R-:W-:Y:S01]  /*b4d0*/  IMAD.MOV R9, RZ, RZ, -R16 ;  /* 0x000000ffff097224 */ /* 0x000fe200078e0a10 */
[----:B------:R-:W-:-:S02]  /*b4e0*/  ISETP.GT.U32.AND P2, PT, R2, R29, PT ;  /* 0x0000001d0200720c */ /* 0x000fc40003f44070 */
[C---:B------:R-:W-:Y:S01]  /*b4f0*/  ISETP.GT.U32.AND P0, PT, R2.reuse, R13, PT ;  /* 0x0000000d0200720c */ /* 0x040fe20003f04070 */
[----:B------:R-:W-:Y:S02]  /*b500*/  IMAD R20, R2, R9, R10 ;  /* 0x0000000902147224 */ /* 0x000fe400078e020a */
[----:B------:R-:W-:-:S03]  /*b510*/  @!P4 IMAD.IADD R26, R26, 0x1, -R2 ;  /* 0x000000011a1ac824 */ /* 0x000fc600078e0a02 */
[----:B------:R-:W-:Y:S01]  /*b520*/  ISETP.GT.U32.AND P4, PT, R2, R20, PT ;  /* 0x000000140200720c */ /* 0x000fe20003f84070 */
[----:B------:R-:W-:Y:S01]  /*b530*/  @!P1 IMAD.IADD R28, R28, 0x1, -R2 ;  /* 0x000000011c1c9824 */ /* 0x000fe200078e0a02 */
[----:B------:R-:W-:-:S03]  /*b540*/  ISETP.GT.U32.AND P1, PT, R2, R26, PT ;  /* 0x0000001a0200720c */ /* 0x000fc60003f24070 */
[--C-:B------:R-:W-:Y:S01]  /*b550*/  @!P2 IMAD.IADD R29, R29, 0x1, -R2.reuse ;  /* 0x000000011d1da824 */ /* 0x100fe200078e0a02 */
[----:B------:R-:W-:Y:S01]  /*b560*/  ISETP.GT.U32.AND P2, PT, R2, R28, PT ;  /* 0x0000001c0200720c */ /* 0x000fe20003f44070 */
[----:B------:R-:W-:-:S03]  /*b570*/  @!P0 IMAD.IADD R13, R13, 0x1, -R2 ;  /* 0x000000010d0d8824 */ /* 0x000fc600078e0a02 */
[----:B------:R-:W-:-:S03]  /*b580*/  ISETP.GT.U32.AND P0, PT, R2, R29, PT ;  /* 0x0000001d0200720c */ /* 0x000fc60003f04070 */
[----:B------:R-:W-:Y:S01]  /*b590*/  @!P4 IMAD.IADD R20, R20, 0x1, -R2 ;  /* 0x000000011414c824 */ /* 0x000fe200078e0a02 */
[----:B------:R-:W-:Y:S01]  /*b5a0*/  ISETP.GT.U32.AND P4, PT, R2, R13, PT ;  /* 0x0000000d0200720c */ /* 0x000fe20003f84070 */
[C---:B------:R-:W-:Y:S01]  /*b5b0*/  IMAD.HI.U32 R10, R18.reuse, R14, RZ ;  /* 0x0000000e120a7227 */ /* 0x040fe200078e00ff */
[----:B------:R-:W-:Y:S02]  /*b5c0*/  IABS R12, R25 ;  /* 0x00000019000c7213 */ /* 0x000fe40000000000 */
[----:B------:R-:W4:Y:S01]  /*b5d0*/  LDL R25, [R1+0x3b48] ;  /* 0x003b480001197983 */ /* 0x000f220000100800 */
[----:B------:R-:W-:-:S04]  /*b5e0*/  IMAD.HI.U32 R9, R18, R15, RZ ;  /* 0x0000000f12097227 */ /* 0x000fc800078e00ff */
[----:B------:R-:W-:Y:S02]  /*b5f0*/  IMAD.MOV R16, RZ, RZ, -R10 ;  /* 0x000000ffff107224 */ /* 0x000fe400078e0a0a */
[--C-:B------:R-:W-:Y:S02]  /*b600*/  @!P1 IMAD.IADD R26, R26, 0x1, -R2.reuse ;  /* 0x000000011a1a9824 */ /* 0x100fe400078e0a02 */
[----:B------:R-:W-:Y:S02]  /*b610*/  @!P2 IMAD.IADD R28, R28, 0x1, -R2 ;  /* 0x000000011c1ca824 */ /* 0x000fe400078e0a02 */
[----:B------:R-:W-:Y:S02]  /*b620*/  IMAD.MOV R10, RZ, RZ, -R9 ;  /* 0x000000ffff0a7224 */ /* 0x000fe400078e0a09 */
[----:B------:R-:W-:Y:S02]  /*b630*/  IMAD R9, R2, R16, R14 ;  /* 0x0000001002097224 */ /* 0x000fe400078e020e */
[----:B------:R-:W-:-:S02]  /*b640*/  @!P0 IMAD.IADD R29, R29, 0x1, -R2 ;  /* 0x000000011d1d8824 */ /* 0x000fc400078e0a02 */
[----:B------:R-:W-:Y:S01]  /*b650*/  @!P4 IMAD.IADD R13, R13, 0x1, -R2 ;  /* 0x000000010d0dc824 */ /* 0x000fe200078e0a02 */
[----:B--2---:R-:W-:Y:S01]  /*b660*/  IABS R14, R27 ;  /* 0x0000001b000e7213 */ /* 0x004fe20000000000 */
[----:B-----5:R-:W-:-:S05]  /*b670*/  @!P5 IMAD.MOV R11, RZ, RZ, -R11 ;  /* 0x000000ffff0bd224 */ /* 0x020fca00078e0a0b */
[----:B------:R-:W-:Y:S04]  /*b680*/  STL [R1+0xac], R11 ;  /* 0x0000ac0b01007387 */ /* 0x000fe80000100800 */
[----:B------:R0:W-:Y:S04]  /*b690*/  STL [R1+0x14], R26 ;  /* 0x0000141a01007387 */ /* 0x0001e80000100800 */
[----:B------:R-:W2:Y:S04]  /*b6a0*/  LDL R27, [R1+0x3b50] ;  /* 0x003b5000011b7983 */ /* 0x000ea80000100800 */
[----:B0-----:R-:W5:Y:S04]  /*b6b0*/  LDL R26, [R1+0x3b4c] ;  /* 0x003b4c00011a7983 */ /* 0x001f680000100800 */
[----:B------:R0:W-:Y:S01]  /*b6c0*/  STL [R1+0x10], R28 ;  /* 0x0000101c01007387 */ /* 0x0001e20000100800 */
[----:B------:R-:W-:-:S03]  /*b6d0*/  ISETP.GT.U32.AND P5, PT, R2, R20, PT ;  /* 0x000000140200720c */ /* 0x000fc60003fa4070 */
[----:B0-----:R-:W2:Y:S04]  /*b6e0*/  LDL.LU R28, [R1+0x3c70] ;  /* 0x003c7000011c7983 */ /* 0x001ea80000300800 */
[----:B------:R0:W-:Y:S04]  /*b6f0*/  STL [R1+0xc], R29 ;  /* 0x00000c1d01007387 */ /* 0x0001e80000100800 */
[----:B0-----:R-:W2:Y:S04]  /*b700*/  LDL.LU R29, [R1+0x3c6c] ;  /* 0x003c6c00011d7983 */ /* 0x001ea80000300800 */
[----:B------:R0:W-:Y:S04]  /*b710*/  STL [R1+0x8], R13 ;  /* 0x0000080d01007387 */ /* 0x0001e80000100800 */
[----:B0-----:R-:W2:Y:S01]  /*b720*/  LDL.LU R13, [R1+0x3c68] ;  /* 0x003c6800010d7983 */ /* 0x001ea20000300800 */
[----:B------:R-:W-:Y:S01]  /*b730*/  @!P5 IMAD.IADD R20, R20, 0x1, -R2 ;  /* 0x000000011414d824 */ /* 0x000fe200078e0a02 */
[----:B---3--:R-:W-:-:S04]  /*b740*/  ISETP.GE.AND P5, PT, R22, RZ, PT ;  /* 0x000000ff1600720c */ /* 0x008fc80003fa6270 */
[----:B------:R-:W-:Y:S04]  /*b750*/  STL [R1+0x4], R20 ;  /* 0x0000041401007387 */ /* 0x000fe80000100800 */
[----:B------:R-:W3:Y:S01]  /*b760*/  LDL.LU R22, [R1+0x228] ;  /* 0x0002280001167983 */ /* 0x000ee20000300800 */
[C---:B------:R-:W-:Y:S01]  /*b770*/  IMAD R10, R2.reuse, R10, R15 ;  /* 0x0000000a020a7224 */ /* 0x040fe200078e020f */
[C---:B------:R-:W-:Y:S02]  /*b780*/  ISETP.GT.U32.AND P1, PT, R2.reuse, R19, PT ;  /* 0x000000130200720c */ /* 0x040fe40003f24070 */
[C---:B------:R-:W-:Y:S02]  /*b790*/  ISETP.GT.U32.AND P2, PT, R2.reuse, R9, PT ;  /* 0x000000090200720c */ /* 0x040fe40003f44070 */
[----:B------:R-:W-:Y:S01]  /*b7a0*/  ISETP.GT.U32.AND P4, PT, R2, R10, PT ;  /* 0x0000000a0200720c */ /* 0x000fe20003f84070 */
[----:B------:R-:W-:-:S02]  /*b7b0*/  IMAD.MOV.U32 R11, RZ, RZ, R12 ;  /* 0x000000ffff0b7224 */ /* 0x000fc400078e000c */
[----:B------:R-:W-:Y:S02]  /*b7c0*/  IMAD.MOV.U32 R12, RZ, RZ, R14 ;  /* 0x000000ffff0c7224 */ /* 0x000fe400078e000e */
[----:B------:R-:W-:-:S04]  /*b7d0*/  IMAD.HI.U32 R14, R18, R11, RZ ;  /* 0x0000000b120e7227 */ /* 0x000fc800078e00ff */
[--C-:B------:R-:W-:Y:S01]  /*b7e0*/  @!P1 IMAD.IADD R19, R19, 0x1, -R2.reuse ;  /* 0x0000000113139824 */ /* 0x100fe200078e0a02 */
[----:B----4-:R-:W-:Y:S01]  /*b7f0*/  ISETP.GE.AND P1, PT, R5, RZ, PT ;  /* 0x000000ff0500720c */ /* 0x010fe20003f26270 */
[----:B------:R-:W-:Y:S01]  /*b800*/  IMAD.HI.U32 R15, R18, R12, RZ ;  /* 0x0000000c120f7227 */ /* 0x000fe200078e00ff */
[----:B------:R-:W4:Y:S03]  /*b810*/  LDL R5, [R1+0x3b54] ;  /* 0x003b540001057983 */ /* 0x000f260000100800 */
[--C-:B------:R-:W-:Y:S01]  /*b820*/  @!P2 IMAD.IADD R9, R9, 0x1, -R2.reuse ;  /* 0x000000010909a824 */ /* 0x100fe200078e0a02 */
[----:B------:R-:W-:Y:S01]  /*b830*/  ISETP.GT.U32.AND P2, PT, R2, R19, PT ;  /* 0x000000130200720c */ /* 0x000fe20003f44070 */
[----:B------:R-:W-:Y:S02]  /*b840*/  @!P4 IMAD.IADD R10, R10, 0x1, -R2 ;  /* 0x000000010a0ac824 */ /* 0x000fe400078e0a02 */
[----:B------:R-:W-:-:S02]  /*b850*/  IMAD.MOV R14, RZ, RZ, -R14 ;  /* 0x000000ffff0e7224 */ /* 0x000fc400078e0a0e */
[----:B------:R-:W-:Y:S01]  /*b860*/  IMAD.MOV R15, RZ, RZ, -R15 ;  /* 0x000000ffff0f7224 */ /* 0x000fe200078e0a0f */
[C---:B------:R-:W-:Y:S01]  /*b870*/  ISETP.GT.U32.AND P4, PT, R2.reuse, R10, PT ;  /* 0x0000000a0200720c */ /* 0x040fe20003f84070 */
[C---:B------:R-:W-:Y:S01]  /*b880*/  IMAD R11, R2.reuse, R14, R11 ;  /* 0x0000000e020b7224 */ /* 0x040fe200078e020b */
[----:B------:R-:W-:Y:S01]  /*b890*/  IABS R14, R25 ;  /* 0x00000019000e7213 */ /* 0x000fe20000000000 */
[----:B------:R-:W-:-:S04]  /*b8a0*/  IMAD R12, R2, R15, R12 ;  /* 0x0000000f020c7224 */ /* 0x000fc800078e020c */
[----:B------:R-:W-:-:S06]  /*b8b0*/  @!P2 IMAD.IADD R19, R19, 0x1, -R2 ;  /* 0x000000011313a824 */ /* 0x000fcc00078e0a02 */
[----:B------:R-:W-:Y:S01]  /*b8c0*/  @!P4 IMAD.IADD R10, R10, 0x1, -R2 ;  /* 0x000000010a0ac824 */ /* 0x000fe200078e0a02 */
[----:B-----5:R-:W-:Y:S01]  /*b8d0*/  IABS R15, R26 ;  /* 0x0000001a000f7213 */ /* 0x020fe20000000000 */
[----:B--2---:R-:W-:-:S04]  /*b8e0*/  IMAD.MOV.U32 R16, RZ, RZ, R13 ;  /* 0x000000ffff107224 */ /* 0x004fc800078e000d */
[----:B------:R-:W-:Y:S01]  /*b8f0*/  @!P6 IMAD.MOV R16, RZ, RZ, -R16 ;  /* 0x000000ffff10e224 */ /* 0x000fe200078e0a10 */
[----:B------:R-:W-:-:S04]  /*b900*/  IABS R13, R23 ;  /* 0x00000017000d7213 */ /* 0x000fc80000000000 */
[----:B------:R0:W-:Y:S04]  /*b910*/  STL [R1+0xa4], R16 ;  /* 0x0000a41001007387 */ /* 0x0001e80000100800 */
[----:B------:R-:W2:Y:S04]  /*b920*/  LDL R23, [R1+0x3b58] ;  /* 0x003b580001177983 */ /* 0x000ea80000100800 */
[----:B------:R-:W5:Y:S04]  /*b930*/  LDL R25, [R1+0x3b5c] ;  /* 0x003b5c0001197983 */ /* 0x000f680000100800 */
[----:B------:R-:W5:Y:S01]  /*b940*/  LDL R26, [R1+0x3b60] ;  /* 0x003b6000011a7983 */ /* 0x000f620000100800 */
[----:B0-----:R-:W-:-:S03]  /*b950*/  IABS R16, R27 ;  /* 0x0000001b00107213 */ /* 0x001fc60000000000 */
[----:B------:R-:W5:Y:S01]  /*b960*/  LDL R27, [R1+0x3b64] ;  /* 0x003b6400011b7983 */ /* 0x000f620000100800 */
[----:B---3--:R-:W-:-:S03]  /*b970*/  ISETP.GE.AND P4, PT, R22, RZ, PT ;  /* 0x000000ff1600720c */ /* 0x008fc60003f86270 */
[----:B------:R0:W-:Y:S04]  /*b980*/  STL [R1], R19 ;  /* 0x0000001301007387 */ /* 0x0001e80000100800 */
[----:B------:R-:W3:Y:S01]  /*b990*/  LDL.LU R22, [R1+0x22c] ;  /* 0x00022c0001167983 */ /* 0x000ee20000300800 */
[----:B------:R-:W-:Y:S02]  /*b9a0*/  ISETP.GT.U32.AND P6, PT, R2, R9, PT ;  /* 0x000000090200720c */ /* 0x000fe40003fc4070 */
[----:B------:R-:W-:Y:S01]  /*b9b0*/  ISETP.GE.AND P0, PT, R17, RZ, PT ;  /* 0x000000ff1100720c */ /* 0x000fe20003f06270 */
[----:B------:R-:W-:-:S04]  /*b9c0*/  IMAD.HI.U32 R17, R18, R13, RZ ;  /* 0x0000000d12117227 */ /* 0x000fc800078e00ff */
[----:B------:R-:W-:Y:S02]  /*b9d0*/  IMAD.MOV R17, RZ, RZ, -R17 ;  /* 0x000000ffff117224 */ /* 0x000fe400078e0a11 */
[----:B0-----:R-:W-:-:S04]  /*b9e0*/  IMAD.HI.U32 R19, R18, R14, RZ ;  /* 0x0000000e12137227 */ /* 0x001fc800078e00ff */
[----:B------:R-:W-:Y:S01]  /*b9f0*/  @!P6 IMAD.IADD R9, R9, 0x1, -R2 ;  /* 0x000000010909e824 */ /* 0x000fe200078e0a02 */
[C---:B------:R-:W-:Y:S01]  /*ba00*/  ISETP.GT.U32.AND P6, PT, R2.reuse, R12, PT ;  /* 0x0000000c0200720c */ /* 0x040fe20003fc4070 */
[----:B------:R-:W-:Y:S02]  /*ba10*/  IMAD R13, R2, R17, R13 ;  /* 0x00000011020d7224 */ /* 0x000fe400078e020d */
[----:B------:R-:W-:-:S04]  /*ba20*/  IMAD.MOV R17, RZ, RZ, -R19 ;  /* 0x000000ffff117224 */ /* 0x000fc800078e0a13 */
[----:B------:R-:W-:Y:S02]  /*ba30*/  IMAD R14, R2, R17, R14 ;  /* 0x00000011020e7224 */ /* 0x000fe400078e020e */
[----:B------:R-:W-:-:S04]  /*ba40*/  IMAD.HI.U32 R20, R18, R16, RZ ;  /* 0x0000001012147227 */ /* 0x000fc800078e00ff */
[----:B------:R-:W-:Y:S01]  /*ba50*/  @!P6 IMAD.IADD R12, R12, 0x1, -R2 ;  /* 0x000000010c0ce824 */ /* 0x000fe200078e0a02 */
[----:B------:R-:W-:Y:S01]  /*ba60*/  ISETP.GT.U32.AND P6, PT, R2, R14, PT ;  /* 0x0000000e0200720c */ /* 0x000fe20003fc4070 */
[----:B------:R-:W-:Y:S01]  /*ba70*/  IMAD.MOV R20, RZ, RZ, -R20 ;  /* 0x000000ffff147224 */ /* 0x000fe200078e0a14 */
[----:B----4-:R-:W-:Y:S01]  /*ba80*/  IABS R17, R5 ;  /* 0x0000000500117213 */ /* 0x010fe20000000000 */
[----:B------:R-:W-:-:S04]  /*ba90*/  IMAD.HI.U32 R19, R18, R15, RZ ;  /* 0x0000000f12137227 */ /* 0x000fc800078e00ff */
[----:B------:R-:W-:Y:S02]  /*baa0*/  IMAD R16, R2, R20, R16 ;  /* 0x0000001402107224 */ /* 0x000fe400078e0210 */
[----:B------:R-:W-:Y:S02]  /*bab0*/  IMAD.MOV R19, RZ, RZ, -R19 ;  /* 0x000000ffff137224 */ /* 0x000fe400078e0a13 */
[----:B------:R-:W-:-:S04]  /*bac0*/  IMAD.HI.U32 R5, R18, R17, RZ ;  /* 0x0000001112057227 */ /* 0x000fc800078e00ff */
[----:B------:R-:W-:Y:S01]  /*bad0*/  @!P6 IMAD.IADD R14, R14, 0x1, -R2 ;  /* 0x000000010e0ee824 */ /* 0x000fe200078e0a02 */
[C---:B------:R-:W-:Y:S01]  /*bae0*/  ISETP.GT.U32.AND P6, PT, R2.reuse, R16, PT ;  /* 0x000000100200720c */ /* 0x040fe20003fc4070 */
[----:B------:R-:W-:Y:S02]  /*baf0*/  IMAD R15, R2, R19, R15 ;  /* 0x00000013020f7224 */ /* 0x000fe400078e020f */
[----:B------:R-:W-:-:S04]  /*bb00*/  IMAD.MOV R5, RZ, RZ, -R5 ;  /* 0x000000ffff057224 */ /* 0x000fc800078e0a05 */
[----:B------:R-:W-:-:S06]  /*bb10*/  IMAD R17, R2, R5, R17 ;  /* 0x0000000502117224 */ /* 0x000fcc00078e0211 */
[----:B------:R-:W-:Y:S01]  /*bb20*/  @!P6 IMAD.IADD R16, R16, 0x1, -R2 ;  /* 0x000000011010e824 */ /* 0x000fe200078e0a02 */
[----:B--2---:R-:W-:Y:S02]  /*bb30*/  IABS R19, R23 ;  /* 0x0000001700137213 */ /* 0x004fe40000000000 */
[----:B-----5:R-:W-:Y:S02]  /*bb40*/  IABS R20, R25 ;  /* 0x0000001900147213 */ /* 0x020fe40000000000 */
[----:B------:R-:W-:Y:S01]  /*bb50*/  IABS R23, R26 ;  /* 0x0000001a00177213 */ /* 0x000fe20000000000 */
[----:B------:R-:W-:Y:S01]  /*bb60*/  IMAD.HI.U32 R25, R18, R19, RZ ;  /* 0x0000001312197227 */ /* 0x000fe200078e00ff */
[----:B------:R-:W-:-:S03]  /*bb70*/  IABS R5, R27 ;  /* 0x0000001b00057213 */ /* 0x000fc60000000000 */
[----:B------:R-:W-:Y:S02]  /*bb80*/  IMAD.MOV.U32 R26, RZ, RZ, R23 ;  /* 0x000000ffff1a7224 */ /* 0x000fe400078e0017 */
[----:B------:R-:W-:-:S04]  /*bb90*/  IMAD.HI.U32 R27, R18, R20, RZ ;  /* 0x00000014121b7227 */ /* 0x000fc800078e00ff */
[----:B------:R-:W-:Y:S02]  /*bba0*/  IMAD.MOV R25, RZ, RZ, -R25 ;  /* 0x000000ffff197224 */ /* 0x000fe400078e0a19 */
[----:B------:R-:W-:Y:S01]  /*bbb0*/  IMAD.HI.U32 R23, R18, R26, RZ ;  /* 0x0000001a12177227 */ /* 0x000fe200078e00ff */
[----:B---3--:R-:W-:-:S03]  /*bbc0*/  ISETP.GE.AND P6, PT, R22, RZ, PT ;  /* 0x000000ff1600720c */ /* 0x008fc60003fc6270 */
[----:B------:R-:W-:Y:S02]  /*bbd0*/  IMAD.MOV R27, RZ, RZ, -R27 ;  /* 0x000000ffff1b7224 */ /* 0x000fe400078e0a1b */
[----:B------:R-:W-:-:S04]  /*bbe0*/  IMAD.HI.U32 R22, R18, R5, RZ ;  /* 0x0000000512167227 */ /* 0x000fc800078e00ff */
[----:B------:R-:W-:Y:S02]  /*bbf0*/  IMAD.MOV R23, RZ, RZ, -R23 ;  /* 0x000000ffff177224 */ /* 0x000fe400078e0a17 */
[C---:B------:R-:W-:Y:S02]  /*bc00*/  IMAD R18, R2.reuse, R25, R19 ;  /* 0x0000001902127224 */ /* 0x040fe400078e0213 */
[----:B------:R-:W2:Y:S01]  /*bc10*/  LDL.LU R25, [R1+0x3c64] ;  /* 0x003c640001197983 */ /* 0x000ea20000300800 */
[----:B------:R-:W-:-:S03]  /*bc20*/  IMAD R19, R2, R27, R20 ;  /* 0x0000001b02137224 */ /* 0x000fc600078e0214 */
[----:B------:R-:W3:Y:S01]  /*bc30*/  LDL.LU R27, [R1+0x3c60] ;  /* 0x003c6000011b7983 */ /* 0x000ee20000300800 */
[----:B------:R-:W-:-:S03]  /*bc40*/  IMAD R20, R2, R23, R26 ;  /* 0x0000001702147224 */ /* 0x000fc600078e021a */
[----:B------:R-:W4:Y:S01]  /*bc50*/  LDL.LU R26, [R1+0x3c5c] ;  /* 0x003c5c00011a7983 */ /* 0x000f220000300800 */
[----:B------:R-:W-:Y:S02]  /*bc60*/  IMAD.MOV.U32 R23, RZ, RZ, R29 ;  /* 0x000000ffff177224 */ /* 0x000fe400078e001d */
[----:B------:R-:W-:Y:S02]  /*bc70*/  IMAD.MOV R29, RZ, RZ, -R22 ;  /* 0x000000ffff1d7224 */ /* 0x000fe400078e0a16 */
[----:B------:R-:W-:Y:S02]  /*bc80*/  @!P3 IMAD.MOV R23, RZ, RZ, -R23 ;  /* 0x000000ffff17b224 */ /* 0x000fe400078e0a17 */
[----:B------:R-:W-:Y:S02]  /*bc90*/  IMAD.MOV.U32 R22, RZ, RZ, R28 ;  /* 0x000000ffff167224 */ /* 0x000fe400078e001c */
[----:B------:R-:W5:Y:S04]  /*bca0*/  LDL.LU R28, [R1+0x230] ;  /* 0x00023000011c7983 */ /* 0x000f680000300800 */
[----:B------:R0:W-:Y:S04]  /*bcb0*/  STL [R1+0x90], R23 ;  /* 0x0000901701007387 */ /* 0x0001e80000100800 */
[----:B0-----:R-:W5:Y:S01]  /*bcc0*/  LDL.LU R23, [R1+0x234] ;  /* 0x0002340001177983 */ /* 0x001f620000300800 */
[----:B------:R-:W-:Y:S01]  /*bcd0*/  ISETP.GT.U32.AND P2, PT, R2, R11, PT ;  /* 0x0000000b0200720c */ /* 0x000fe20003f44070 */
[----:B------:R-:W-:-:S05]  /*bce0*/  @!P0 IMAD.MOV R22, RZ, RZ, -R22 ;  /* 0x000000ffff168224 */ /* 0x000fca00078e0a16 */
[----:B------:R4:W-:Y:S07]  /*bcf0*/  STL [R1+0x8c], R22 ;  /* 0x00008c1601007387 */ /* 0x0009ee0000100800 */
[----:B------:R-:W-:Y:S01]  /*bd00*/  @!P2 IMAD.IADD R11, R11, 0x1, -R2 ;  /* 0x000000010b0ba824 */ /* 0x000fe200078e0a02 */
[----:B------:R-:W-:Y:S01]  /*bd10*/  ISETP.GT.U32.AND P2, PT, R2, R13, PT ;  /* 0x0000000d0200720c */ /* 0x000fe20003f44070 */
[----:B------:R-:W-:-:S12]  /*bd20*/  @!P6 IMAD.MOV R24, RZ, RZ, -R24 ;  /* 0x000000ffff18e224 */ /* 0x000fd800078e0a18 */
[----:B------:R-:W-:Y:S01]  /*bd30*/  @!P2 IMAD.IADD R13, R13, 0x1, -R2 ;  /* 0x000000010d0da824 */ /* 0x000fe200078e0a02 */
[----:B------:R-:W-:-:S04]  /*bd40*/  ISETP.GT.U32.AND P2, PT, R2, R15, PT ;  /* 0x0000000f0200720c */ /* 0x000fc80003f44070 */
[----:B------:R-:W-:-:S09]  /*bd50*/  ISETP.GT.U32.AND P3, PT, R2, R13, PT ;  /* 0x0000000d0200720c */ /* 0x000fd20003f64070 */
[----:B------:R-:W-:-:S04]  /*bd60*/  @!P2 IMAD.IADD R15, R15, 0x1, -R2 ;  /* 0x000000010f0fa824 */ /* 0x000fc800078e0a02 */
[----:B------:R-:W-:Y:S02]  /*bd70*/  @!P3 IMAD.IADD R13, R13, 0x1, -R2 ;  /* 0x000000010d0db824 */ /* 0x000fe400078e0a02 */
[----:B---3--:R-:W-:Y:S02]  /*bd80*/  @!P5 IMAD.MOV R27, RZ, RZ, -R27 ;  /* 0x000000ffff1bd224 */ /* 0x008fe400078e0a1b */
[----:B----4-:R-:W-:Y:S02]  /*bd90*/  IMAD.MOV.U32 R22, RZ, RZ, R26 ;  /* 0x000000ffff167224 */ /* 0x010fe400078e001a */
[----:B------:R-:W3:Y:S04]  /*bda0*/  LDL.LU R26, [R1+0x240] ;  /* 0x00024000011a7983 */ /* 0x000ee80000300800 */
[----:B------:R2:W-:Y:S01]  /*bdb0*/  STL [R1+0x88], R27 ;  /* 0x0000881b01007387 */ /* 0x0005e20000100800 */
[----:B------:R-:W-:-:S02]  /*bdc0*/  @!P1 IMAD.MOV R22, RZ, RZ, -R22 ;  /* 0x000000ffff169224 */ /* 0x000fc400078e0a16 */
[----:B--2---:R-:W-:Y:S02]  /*bdd0*/  IMAD.MOV.U32 R27, RZ, RZ, R25 ;  /* 0x000000ffff1b7224 */ /* 0x004fe400078e0019 */
[----:B------:R-:W2:Y:S02]  /*bde0*/  LDL.LU R25, [R1+0x23c] ;  /* 0x00023c0001197983 */ /* 0x000ea40000300800 */
[----:B------:R-:W-:Y:S02]  /*bdf0*/  @!P4 IMAD.MOV R27, RZ, RZ, -R27 ;  /* 0x000000ffff1bc224 */ /* 0x000fe400078e0a1b */
[----:B------:R0:W-:Y:S04]  /*be00*/  STL [R1+0x84], R22 ;  /* 0x0000841601007387 */ /* 0x0001e80000100800 */
[----:B0-----:R-:W4:Y:S04]  /*be10*/  LDL.LU R22, [R1+0x3c58] ;  /* 0x003c580001167983 */ /* 0x001f280000300800 */
[----:B------:R0:W-:Y:S04]  /*be20*/  STL [R1+0x80], R27 ;  /* 0x0000801b01007387 */ /* 0x0001e80000100800 */
[----:B0-----:R-:W3:Y:S04]  /*be30*/  LDL.LU R27, [R1+0x244] ;  /* 0x00024400011b7983 */ /* 0x001ee80000300800 */
[----:B------:R0:W-:Y:S02]  /*be40*/  STL [R1+0x7c], R24 ;  /* 0x00007c1801007387 */ /* 0x0001e40000100800 */
[----:B0-----:R-:W-:-:S02]  /*be50*/  IMAD R24, R2, R29, R5 ;  /* 0x0000001d02187224 */ /* 0x001fc400078e0205 */
[----:B------:R-:W3:Y:S04]  /*be60*/  LDL.LU R5, [R1+0x3c54] ;  /* 0x003c540001057983 */ /* 0x000ee80000300800 */
[----:B------:R-:W3:Y:S01]  /*be70*/  LDL.LU R29, [R1+0x238] ;  /* 0x00023800011d7983 */ /* 0x000ee20000300800 */
[----:B------:R-:W-:Y:S02]  /*be80*/  ISETP.GT.U32.AND P4, PT, R2, R15, PT ;  /* 0x0000000f0200720c */ /* 0x000fe40003f84070 */
[----:B-----5:R-:W-:Y:S02]  /*be90*/  ISETP.GE.AND P3, PT, R28, RZ, PT ;  /* 0x000000ff1c00720c */ /* 0x020fe40003f66270 */
[----:B------:R-:W5:Y:S09]  /*bea0*/  LDL.LU R28, [R1+0x248] ;  /* 0x00024800011c7983 */ /* 0x000f720000300800 */
[----:B------:R-:W-:Y:S01]  /*beb0*/  @!P4 IMAD.IADD R15, R15, 0x1, -R2 ;  /* 0x000000010f0fc824 */ /* 0x000fe200078e0a02 */
[----:B------:R-:W-:-:S02]  /*bec0*/  ISETP.GE.AND P4, PT, R23, RZ, PT ;  /* 0x000000ff1700720c */ /* 0x000fc40003f86270 */
[----:B------:R-:W5:Y:S01]  /*bed0*/  LDL.LU R23, [R1+0x3c50] ;  /* 0x003c500001177983 */ /* 0x000f620000300800 */
[C---:B------:R-:W-:Y:S02]  /*bee0*/  ISETP.GT.U32.AND P2, PT, R2.reuse, R17, PT ;  /* 0x000000110200720c */ /* 0x040fe40003f44070 */
[----:B------:R-:W-:-:S11]  /*bef0*/  ISETP.GT.U32.AND P6, PT, R2, R16, PT ;  /* 0x000000100200720c */ /* 0x000fd60003fc4070 */
[--C-:B------:R-:W-:Y:S01]  /*bf00*/  @!P2 IMAD.IADD R17, R17, 0x1, -R2.reuse ;  /* 0x000000011111a824 */ /* 0x100fe200078e0a02 */
[----:B------:R-:W-:Y:S01]  /*bf10*/  ISETP.GT.U32.AND P2, PT, R2, R11, PT ;  /* 0x0000000b0200720c */ /* 0x000fe20003f44070 */
[----:B------:R-:W-:-:S12]  /*bf20*/  @!P6 IMAD.IADD R16, R16, 0x1, -R2 ;  /* 0x000000011010e824 */ /* 0x000fd800078e0a02 */
[----:B------:R-:W-:Y:S01]  /*bf30*/  @!P2 IMAD.IADD R11, R11, 0x1, -R2 ;  /* 0x000000010b0ba824 */ /* 0x000fe200078e0a02 */
[----:B------:R-:W-:-:S13]  /*bf40*/  ISETP.GT.U32.AND P2, PT, R2, R18, PT ;  /* 0x000000120200720c */ /* 0x000fda0003f44070 */
[----:B------:R-:W-:Y:S01]  /*bf50*/  @!P2 IMAD.IADD R18, R18, 0x1, -R2 ;  /* 0x000000011212a824 */ /* 0x000fe200078e0a02 */
[----:B--2---:R-:W-:Y:S01]  /*bf60*/  ISETP.GE.AND P2, PT, R25, RZ, PT ;  /* 0x000000ff1900720c */ /* 0x004fe20003f46270 */
[----:B----4-:R-:W-:Y:S01]  /*bf70*/  @!P4 IMAD.MOV R22, RZ, RZ, -R22 ;  /* 0x000000ffff16c224 */ /* 0x010fe200078e0a16 */
[----:B---3--:R-:W-:Y:S02]  /*bf80*/  ISETP.GE.AND P6, PT, R29, RZ, PT ;  /* 0x000000ff1d00720c */ /* 0x008fe40003fc6270 */
[----:B------:R-:W0:Y:S01]  /*bf90*/  S2R R29, SR_TID.X ;  /* 0x00000000001d7919 */ /* 0x000e220000002100 */
[----:B-----5:R-:W-:-:S04]  /*bfa0*/  IMAD.MOV.U32 R25, RZ, RZ, R23 ;  /* 0x000000ffff197224 */ /* 0x020fc800078e0017 */
[----:B------:R-:W-:-:S06]  /*bfb0*/  @!P3 IMAD.MOV R25, RZ, RZ, -R25 ;  /* 0x000000ffff19b224 */ /* 0x000fcc00078e0a19 */
[----:B------:R-:W-:Y:S01]  /*bfc0*/  @!P6 IMAD.MOV R21, RZ, RZ, -R21 ;  /* 0x000000ffff15e224 */ /* 0x000fe200078e0a15 */
[----:B------:R-:W-:Y:S01]  /*bfd0*/  ISETP.GE.AND P6, PT, R27, RZ, PT ;  /* 0x000000ff1b00720c */ /* 0x000fe20003fc6270 */
[----:B------:R-:W-:Y:S04]  /*bfe0*/  STL [R1+0x78], R25 ;  /* 0x0000781901007387 */ /* 0x000fe80000100800 */
[----:B------:R1:W-:Y:S01]  /*bff0*/  STL [R1+0x74], R22 ;  /* 0x0000741601007387 */ /* 0x0003e20000100800 */
[----:B0-----:R-:W-:-:S03]  /*c000*/  SHF.R.U32.HI R23, RZ, 0x2, R29 ;  /* 0x00000002ff177819 */ /* 0x001fc6000001161d */
[----:B------:R-:W2:Y:S04]  /*c010*/  LDL R27, [R1+0x3b68] ;  /* 0x003b6800011b7983 */ /* 0x000ea80000100800 */
[----:B------:R0:W-:Y:S01]  /*c020*/  STL [R1+0x70], R21 ;  /* 0x0000701501007387 */ /* 0x0001e20000100800 */
[----:B-1----:R-:W-:-:S03]  /*c030*/  SGXT.U32 R22, R23, 0x3 ;  /* 0x000000031716781a */ /* 0x002fc60000000000 */
[----:B------:R-:W3:Y:S01]  /*c040*/  LDL.LU R23, [R1+0x24c] ;  /* 0x00024c0001177983 */ /* 0x000ee20000300800 */
[C---:B------:R-:W-:Y:S02]  /*c050*/  ISETP.GT.U32.AND P0, PT, R2.reuse, R12, PT ;  /* 0x0000000c0200720c */ /* 0x040fe40003f04070 */
[----:B------:R-:W-:-:S11]  /*c060*/  ISETP.GT.U32.AND P1, PT, R2, R14, PT ;  /* 0x0000000e0200720c */ /* 0x000fd60003f24070 */
[--C-:B------:R-:W-:Y:S01]  /*c070*/  @!P0 IMAD.IADD R12, R12, 0x1, -R2.reuse ;  /* 0x000000010c0c8824 */ /* 0x100fe200078e0a02 */
[----:B------:R-:W-:Y:S01]  /*c080*/  ISETP.GT.U32.AND P0, PT, R2, R19, PT ;  /* 0x000000130200720c */ /* 0x000fe20003f04070 */
[----:B------:R-:W-:Y:S01]  /*c090*/  @!P1 IMAD.IADD R14, R14, 0x1, -R2 ;  /* 0x000000010e0e9824 */ /* 0x000fe200078e0a02 */
[----:B------:R-:W-:-:S11]  /*c0a0*/  ISETP.GT.U32.AND P1, PT, R2, R20, PT ;  /* 0x000000140200720c */ /* 0x000fd60003f24070 */
[--C-:B------:R-:W-:Y:S01]  /*c0b0*/  @!P0 IMAD.IADD R19, R19, 0x1, -R2.reuse ;  /* 0x0000000113138824 */ /* 0x100fe200078e0a02 */
[----:B------:R-:W-:Y:S02]  /*c0c0*/  ISETP.GE.AND P0, PT, R26, RZ, PT ;  /* 0x000000ff1a00720c */ /* 0x000fe40003f06270 */
[----:B------:R-:W1:Y:S01]  /*c0d0*/  LDC R26, c[0x0][0x230] ;  /* 0x00008c00ff1a7b82 */ /* 0x000e620000000800 */
[----:B------:R-:W-:Y:S01]  /*c0e0*/  @!P1 IMAD.IADD R20, R20, 0x1, -R2 ;  /* 0x0000000114149824 */ /* 0x000fe200078e0a02 */
[C---:B------:R-:W-:Y:S02]  /*c0f0*/  ISETP.GT.U32.AND P1, PT, R2.reuse, R18, PT ;  /* 0x000000120200720c */ /* 0x040fe40003f24070 */
[C---:B------:R-:W-:Y:S02]  /*c100*/  ISETP.GT.U32.AND P3, PT, R2.reuse, R19, PT ;  /* 0x000000130200720c */ /* 0x040fe40003f64070 */
[----:B------:R-:W-:Y:S02]  /*c110*/  LOP3.LUT R25, R29, 0x3, RZ, 0xc0, !PT ;  /* 0x000000031d197812 */ /* 0x000fe400078ec0ff */
[----:B------:R-:W-:-:S03]  /*c120*/  ISETP.GT.U32.AND P4, PT, R2, R20, PT ;  /* 0x000000140200720c */ /* 0x000fc60003f84070 */
[----:B0-----:R-:W-:-:S04]  /*c130*/  IMAD R21, R25, 0x820, RZ ;  /* 0x0000082019157824 */ /* 0x001fc800078e02ff */
[--C-:B------:R-:W-:Y:S01]  /*c140*/  @!P1 IMAD.IADD R18, R18, 0x1, -R2.reuse ;  /* 0x0000000112129824 */ /* 0x100fe200078e0a02 */
[----:B------:R-:W-:Y:S01]  /*c150*/  ISETP.GE.AND P1, PT, R28, RZ, PT ;  /* 0x000000ff1c00720c */ /* 0x000fe20003f26270 */
[----:B------:R-:W-:Y:S01]  /*c160*/  @!P3 IMAD.IADD R19, R19, 0x1, -R2 ;  /* 0x000000011313b824 */ /* 0x000fe200078e0a02 */
[----:B------:R-:W-:Y:S01]  /*c170*/  LOP3.LUT R21, R21, R22, RZ, 0xfc, !PT ;  /* 0x0000001615157212 */ /* 0x000fe200078efcff */
[----:B------:R-:W4:Y:S01]  /*c180*/  LDL R28, [R1+0x3ae4] ;  /* 0x003ae400011c7983 */ /* 0x000f220000100800 */
[----:B-1----:R-:W-:-:S05]  /*c190*/  VIADD R26, R26, 0x3f ;  /* 0x0000003f1a1a7836 */ /* 0x002fca0000000000 */
[----:B------:R-:W-:Y:S01]  /*c1a0*/  SHF.R.S32.HI R22, RZ, 0x1f, R26 ;  /* 0x0000001fff167819 */ /* 0x000fe2000001141a */
[----:B------:R-:W-:Y:S01]  /*c1b0*/  @!P4 IMAD.IADD R20, R20, 0x1, -R2 ;  /* 0x000000011414c824 */ /* 0x000fe200078e0a02 */
[----:B------:R-:W-:Y:S02]  /*c1c0*/  ISETP.GE.AND P4, PT, R5, RZ, PT ;  /* 0x000000ff0500720c */ /* 0x000fe40003f86270 */
[----:B------:R-:W-:Y:S01]  /*c1d0*/  LEA.HI R26, R22, R26, RZ, 0x6 ;  /* 0x0000001a161a7211 */ /* 0x000fe200078f30ff */
[----:B------:R-:W-:Y:S01]  /*c1e0*/  IMAD.MOV.U32 R26, RZ, RZ, R0 ;  /* 0x000000ffff1a7224 */ /* 0x000fe200078e0000 */
[----:B------:R-:W5:Y:S04]  /*c1f0*/  LDL.LU R5, [R1+0x3c4c] ;  /* 0x003c4c0001057983 */ /* 0x000f680000300800 */
[----:B------:R-:W5:Y:S01]  /*c200*/  LDL R22, [R1+0x3ae8] ;  /* 0x003ae80001167983 */ /* 0x000f620000100800 */
[----:B---3--:R-:W-:-:S03]  /*c210*/  ISETP.GE.AND P3, PT, R23, RZ, PT ;  /* 0x000000ff1700720c */ /* 0x008fc60003f66270 */
[----:B------:R-:W3:Y:S01]  /*c220*/  LDL R25, [R1+0x3aec] ;  /* 0x003aec0001197983 */ /* 0x000ee20000100800 */
[----:B------:R-:W-:-:S04]  /*c230*/  SHF.R.U32.HI R23, RZ, 0x1, R29 ;  /* 0x00000001ff177819 */ /* 0x000fc8000001161d */
[----:B------:R-:W-:Y:S02]  /*c240*/  LOP3.LUT R0, R21, 0x10, R23, 0xf8, !PT ;  /* 0x0000001015007812 */ /* 0x000fe400078ef817 */
[----:B------:R-:W3:Y:S01]  /*c250*/  LDL R23, [R1+0x3adc] ;  /* 0x003adc0001177983 */ /* 0x000ee20000100800 */
[----:B------:R-:W-:-:S13]  /*c260*/  ISETP.GT.U32.AND P5, PT, R2, R17, PT ;  /* 0x000000110200720c */ /* 0x000fda0003fa4070 */
[----:B------:R-:W-:Y:S01]  /*c270*/  @!P5 IMAD.IADD R17, R17, 0x1, -R2 ;  /* 0x000000011111d824 */ /* 0x000fe200078e0a02 */
[----:B------:R-:W-:-:S13]  /*c280*/  ISETP.GT.U32.AND P5, PT, R2, R24, PT ;  /* 0x000000180200720c */ /* 0x000fda0003fa4070 */
[----:B------:R-:W-:-:S05]  /*c290*/  @!P5 IMAD.IADD R24, R24, 0x1, -R2 ;  /* 0x000000011818d824 */ /* 0x000fca00078e0a02 */
[----:B------:R-:W-:Y:S01]  /*c2a0*/  ISETP.GT.U32.AND P5, PT, R2, R24, PT ;  /* 0x000000180200720c */ /* 0x000fe20003fa4070 */
[----:B------:R-:W-:Y:S01]  /*c2b0*/  IMAD.MOV.U32 R21, RZ, RZ, R3 ;  /* 0x000000ffff157224 */ /* 0x000fe200078e0003 */
[----:B------:R0:W-:Y:S01]  /*c2c0*/  STL [R1+0x3b6c], R0 ;  /* 0x003b6c0001007387 */ /* 0x0001e20000100800 */
[----:B------:R-:W-:Y:S02]  /*c2d0*/  @!P2 IMAD.MOV R26, RZ, RZ, -R26 ;  /* 0x000000ffff1aa224 */ /* 0x000fe400078e0a1a */
[----:B------:R-:W-:Y:S01]  /*c2e0*/  @!P0 IMAD.MOV R21, RZ, RZ, -R21 ;  /* 0x000000ffff158224 */ /* 0x000fe200078e0a15 */
[----:B------:R-:W3:Y:S01]  /*c2f0*/  LDL R3, [R1+0x3af0] ;  /* 0x003af00001037983 */ /* 0x000ee20000100800 */
[----:B--2---:R-:W-:-:S03]  /*c300*/  ISETP.GE.AND P0, PT, R27, RZ, PT ;  /* 0x000000ff1b00720c */ /* 0x004fc60003f06270 */
[----:B------:R-:W2:Y:S03]  /*c310*/  LDL R29, [R1+0x3af4] ;  /* 0x003af400011d7983 */ /* 0x000ea60000100800 */
[----:B------:R-:W-:Y:S02]  /*c320*/  @!P5 IMAD.IADD R24, R24, 0x1, -R2 ;  /* 0x000000011818d824 */ /* 0x000fe400078e0a02 */
[----:B------:R-:W-:Y:S02]  /*c330*/  IMAD.MOV.U32 R2, RZ, RZ, R4 ;  /* 0x000000ffff027224 */ /* 0x000fe400078e0004 */
[----:B0-----:R-:W-:Y:S01]  /*c340*/  IMAD.MOV.U32 R0, RZ, RZ, R6 ;  /* 0x000000ffff007224 */ /* 0x001fe200078e0006 */
[----:B------:R0:W-:Y:S01]  /*c350*/  STL [R1+0x6c], R26 ;  /* 0x00006c1a01007387 */ /* 0x0001e20000100800 */
[----:B------:R-:W-:Y:S02]  /*c360*/  @!P6 IMAD.MOV R2, RZ, RZ, -R2 ;  /* 0x000000ffff02e224 */ /* 0x000fe400078e0a02 */
[----:B------:R-:W-:Y:S01]  /*c370*/  @!P1 IMAD.MOV R0, RZ, RZ, -R0 ;  /* 0x000000ffff009224 */ /* 0x000fe200078e0a00 */
[----:B------:R-:W2:Y:S01]  /*c380*/  LDL R27, [R1+0x3afc] ;  /* 0x003afc00011b7983 */ /* 0x000ea20000100800 */
[----:B----4-:R-:W-:-:S03]  /*c390*/  ISETP.GE.AND P1, PT, R28, RZ, PT ;  /* 0x000000ff1c00720c */ /* 0x010fc60003f26270 */
[----:B0-----:R-:W4:Y:S04]  /*c3a0*/  LDL R26, [R1+0x3af8] ;  /* 0x003af800011a7983 */ /* 0x001f280000100800 */
[----:B------:R0:W-:Y:S04]  /*c3b0*/  STL [R1+0x68], R21 ;  /* 0x0000681501007387 */ /* 0x0001e80000100800 */
[----:B0-----:R-:W4:Y:S04]  /*c3c0*/  LDL R21, [R1+0x3b00] ;  /* 0x003b000001157983 */ /* 0x001f280000100800 */
[----:B------:R0:W-:Y:S04]  /*c3d0*/  STL [R1+0x64], R2 ;  /* 0x0000640201007387 */ /* 0x0001e80000100800 */
[----:B------:R-:W4:Y:S04]  /*c3e0*/  LDL R28, [R1+0x3b04] ;  /* 0x003b0400011c7983 */ /* 0x000f280000100800 */
[----:B------:R1:W-:Y:S01]  /*c3f0*/  STL [R1+0x60], R0 ;  /* 0x0000600001007387 */ /* 0x0003e20000100800 */
[----:B0-----:R-:W-:-:S04]  /*c400*/  IMAD.MOV.U32 R2, RZ, RZ, R7 ;  /* 0x000000ffff027224 */ /* 0x001fc800078e0007 */
[----:B------:R-:W-:Y:S02]  /*c410*/  @!P3 IMAD.MOV R2, RZ, RZ, -R2 ;  /* 0x000000ffff02b224 */ /* 0x000fe400078e0a02 */
[----:B-1----:R-:W-:Y:S01]  /*c420*/  IMAD.MOV.U32 R0, RZ, RZ, R8 ;  /* 0x000000ffff007224 */ /* 0x002fe200078e0008 */
[----:B-----5:R-:W-:-:S03]  /*c430*/  ISETP.GE.AND P3, PT, R22, RZ, PT ;  /* 0x000000ff1600720c */ /* 0x020fc60003f66270 */
[----:B------:R-:W-:Y:S01]  /*c440*/  @!P4 IMAD.MOV R0, RZ, RZ, -R0 ;  /* 0x000000ffff00c224 */ /* 0x000fe200078e0a00 */
[----:B---3--:R-:W-:Y:S02]  /*c450*/  ISETP.GE.AND P5, PT, R23, RZ, PT ;  /* 0x000000ff1700720c */ /* 0x008fe40003fa6270 */
[----:B------:R-:W3:Y:S04]  /*c460*/  LDL R23, [R1+0x3b08] ;  /* 0x003b080001177983 */ /* 0x000ee80000100800 */
[----:B------:R-:W5:Y:S04]  /*c470*/  LDL.LU R4, [R1+0x54] ;  /* 0x0000540001047983 */ /* 0x000f680000300800 */
[----:B------:R0:W-:Y:S04]  /*c480*/  STL [R1+0x5c], R2 ;  /* 0x00005c0201007387 */ /* 0x0001e80000100800 */
[----:B------:R-:W3:Y:S04]  /*c490*/  LDL R22, [R1+0x3b0c] ;  /* 0x003b0c0001167983 */ /* 0x000ee80000100800 */
[----:B------:R1:W-:Y:S04]  /*c4a0*/  STL [R1+0x3bfc], R0 ;  /* 0x003bfc0001007387 */ /* 0x0003e80000100800 */
[----:B0-----:R-:W2:Y:S01]  /*c4b0*/  LDL.LU R2, [R1+0x50] ;  /* 0x0000500001027983 */ /* 0x001ea20000300800 */
[----:B------:R-:W-:-:S03]  /*c4c0*/  ISETP.GE.AND P4, PT, R25, RZ, PT ;  /* 0x000000ff1900720c */ /* 0x000fc60003f86270 */
[----:B------:R-:W3:Y:S04]  /*c4d0*/  LDL R25, [R1+0x3b10] ;  /* 0x003b100001197983 */ /* 0x000ee80000100800 */
[----:B-1----:R-:W4:Y:S01]  /*c4e0*/  LDL.LU R0, [R1+0x4c] ;  /* 0x00004c0001007983 */ /* 0x002f220000300800 */
[----:B-----5:R-:W-:-:S05]  /*c4f0*/  @!P0 IMAD.MOV R4, RZ, RZ, -R4 ;  /* 0x000000ffff048224 */ /* 0x020fca00078e0a04 */
[----:B------:R-:W-:Y:S01]  /*c500*/  STL [R1+0x54], R4 ;  /* 0x0000540401007387 */ /* 0x000fe20000100800 */
[----:B--2---:R-:W-:Y:S01]  /*c510*/  @!P5 IMAD.MOV R2, RZ, RZ, -R2 ;  /* 0x000000ffff02d224 */ /* 0x004fe200078e0a02 */
[----:B------:R-:W-:Y:S02]  /*c520*/  ISETP.GE.AND P5, PT, R29, RZ, PT ;  /* 0x000000ff1d00720c */ /* 0x000fe40003fa6270 */
[----:B------:R-:W2:Y:S04]  /*c530*/  LDL R29, [R1+0x3b14] ;  /* 0x003b1400011d7983 */ /* 0x000ea80000100800 */
[----:B------:R0:W-:Y:S04]  /*c540*/  STL [R1+0x50], R2 ;  /* 0x0000500201007387 */ /* 0x0001e80000100800 */
[----:B0-----:R-:W5:Y:S01]  /*c550*/  LDL.LU R2, [R1+0x48] ;  /* 0x0000480001027983 */ /* 0x001f620000300800 */
[----:B----4-:R-:W-:Y:S01]  /*c560*/  @!P1 IMAD.MOV R0, RZ, RZ, -R0 ;  /* 0x000000ffff009224 */ /* 0x010fe200078e0a00 */
[----:B------:R-:W-:-:S04]  /*c570*/  ISETP.GE.AND P1, PT, R26, RZ, PT ;  /* 0x000000ff1a00720c */ /* 0x000fc80003f26270 */
[----:B------:R0:W-:Y:S04]  /*c580*/  STL [R1+0x4c], R0 ;  /* 0x00004c0001007387 */ /* 0x0001e80000100800 */
[----:B0-----:R-:W4:Y:S04]  /*c590*/  LDL.LU R0, [R1+0x44] ;  /* 0x0000440001007983 */ /* 0x001f280000300800 */
[----:B------:R-:W2:Y:S01]  /*c5a0*/  LDL R26, [R1+0x3b18] ;  /* 0x003b1800011a7983 */ /* 0x000ea20000100800 */
[----:B-----5:R-:W-:-:S05]  /*c5b0*/  @!P3 IMAD.MOV R2, RZ, RZ, -R2 ;  /* 0x000000ffff02b224 */ /* 0x020fca00078e0a02 */
[----:B------:R0:W-:Y:S04]  /*c5c0*/  STL [R1+0x48], R2 ;  /* 0x0000480201007387 */ /* 0x0001e80000100800 */
[----:B0-----:R-:W5:Y:S01]  /*c5d0*/  LDL.LU R2, [R1+0x40] ;  /* 0x0000400001027983 */ /* 0x001f620000300800 */
[----:B------:R-:W-:Y:S01]  /*c5e0*/  ISETP.GE.AND P0, PT, R3, RZ, PT ;  /* 0x000000ff0300720c */ /* 0x000fe20003f06270 */
[----:B----4-:R-:W-:Y:S01]  /*c5f0*/  @!P4 IMAD.MOV R0, RZ, RZ, -R0 ;  /* 0x000000ffff00c224 */ /* 0x010fe200078e0a00 */
[----:B------:R-:W-:Y:S02]  /*c600*/  ISETP.GE.AND P3, PT, R27, RZ, PT ;  /* 0x000000ff1b00720c */ /* 0x000fe40003f66270 */
[----:B------:R-:W4:Y:S04]  /*c610*/  LDL R27, [R1+0x3b1c] ;  /* 0x003b1c00011b7983 */ /* 0x000f280000100800 */
[----:B------:R0:W-:Y:S04]  /*c620*/  STL [R1+0x44], R0 ;  /* 0x0000440001007387 */ /* 0x0001e80000100800 */
[----:B0-----:R-:W3:Y:S01]  /*c630*/  LDL.LU R0, [R1+0x3c] ;  /* 0x00003c0001007983 */ /* 0x001ee20000300800 */
[----:B-----5:R-:W-:Y:S01]  /*c640*/  @!P0 IMAD.MOV R2, RZ, RZ, -R2 ;  /* 0x000000ffff028224 */ /* 0x020fe200078e0a02 */
[----:B------:R-:W-:-:S02]  /*c650*/  ISETP.GE.AND P0, PT, R28, RZ, PT ;  /* 0x000000ff1c00720c */ /* 0x000fc40003f06270 */
[----:B------:R-:W5:Y:S04]  /*c660*/  LDL R28, [R1+0x3b20] ;  /* 0x003b2000011c7983 */ /* 0x000f680000100800 */
[----:B------:R0:W-:Y:S04]  /*c670*/  STL [R1+0x40], R2 ;  /* 0x0000400201007387 */ /* 0x0001e80000100800 */
[----:B0-----:R-:W2:Y:S01]  /*c680*/  LDL.LU R2, [R1+0x38] ;  /* 0x0000380001027983 */ /* 0x001ea20000300800 */
[----:B---3--:R-:W-:Y:S01]  /*c690*/  @!P5 IMAD.MOV R0, RZ, RZ, -R0 ;  /* 0x000000ffff00d224 */ /* 0x008fe200078e0a00 */
[----:B------:R-:W-:-:S04]  /*c6a0*/  ISETP.GE.AND P5, PT, R23, RZ, PT ;  /* 0x000000ff1700720c */ /* 0x000fc80003fa6270 */
[----:B------:R0:W-:Y:S04]  /*c6b0*/  STL [R1+0x3c], R0 ;  /* 0x00003c0001007387 */ /* 0x0001e80000100800 */
[----:B0-----:R-:W3:Y:S04]  /*c6c0*/  LDL.LU R0, [R1+0x34] ;  /* 0x0000340001007983 */ /* 0x001ee80000300800 */
[----:B------:R-:W5:Y:S01]  /*c6d0*/  LDL R23, [R1+0x3b24] ;  /* 0x003b240001177983 */ /* 0x000f620000100800 */
[----:B--2---:R-:W-:-:S05]  /*c6e0*/  @!P1 IMAD.MOV R2, RZ, RZ, -R2 ;  /* 0x000000ffff029224 */ /* 0x004fca00078e0a02 */
[----:B------:R0:W-:Y:S04]  /*c6f0*/  STL [R1+0x38], R2 ;  /* 0x0000380201007387 */ /* 0x0001e80000100800 */
[----:B0-----:R-:W2:Y:S01]  /*c700*/  LDL.LU R2, [R1+0x30] ;  /* 0x0000300001027983 */ /* 0x001ea20000300800 */
[----:B------:R-:W-:-:S03]  /*c710*/  ISETP.GE.AND P1, PT, R22, RZ, PT ;  /* 0x000000ff1600720c */ /* 0x000fc60003f26270 */
[----:B------:R-:W5:Y:S04]  /*c720*/  LDL R22, [R1+0x3b28] ;  /* 0x003b280001167983 */ /* 0x000f680000100800 */
[----:B------:R-:W4:Y:S01]  /*c730*/  LDL.LU R3, [R1+0x2c] ;  /* 0x00002c0001037983 */ /* 0x000f220000300800 */
[----:B------:R-:W-:Y:S01]  /*c740*/  ISETP.GE.AND P4, PT, R21, RZ, PT ;  /* 0x000000ff1500720c */ /* 0x000fe20003f86270 */
[----:B---3--:R-:W-:Y:S01]  /*c750*/  @!P3 IMAD.MOV R0, RZ, RZ, -R0 ;  /* 0x000000ffff00b224 */ /* 0x008fe200078e0a00 */
[----:B------:R-:W-:-:S04]  /*c760*/  ISETP.GE.AND P3, PT, R25, RZ, PT ;  /* 0x000000ff1900720c */ /* 0x000fc80003f66270 */
[----:B------:R-:W-:Y:S04]  /*c770*/  STL [R1+0x34], R0 ;  /* 0x0000340001007387 */ /* 0x000fe80000100800 */
[----:B------:R-:W3:Y:S03]  /*c780*/  LDL R25, [R1+0x3b2c] ;  /* 0x003b2c0001197983 */ /* 0x000ee60000100800 */
[----:B--2---:R-:W-:-:S05]  /*c790*/  @!P4 IMAD.MOV R2, RZ, RZ, -R2 ;  /* 0x000000ffff02c224 */ /* 0x004fca00078e0a02 */
[----:B------:R0:W-:Y:S04]  /*c7a0*/  STL [R1+0x3be0], R2 ;  /* 0x003be00201007387 */ /* 0x0001e80000100800 */
[----:B------:R-:W2:Y:S01]  /*c7b0*/  LDL.LU R4, [R1+0x28] ;  /* 0x0000280001047983 */ /* 0x000ea20000300800 */
[----:B----4-:R-:W-:Y:S01]  /*c7c0*/  @!P0 IMAD.MOV R3, RZ, RZ, -R3 ;  /* 0x000000ffff038224 */ /* 0x010fe200078e0a03 */
[----:B------:R-:W-:Y:S02]  /*c7d0*/  ISETP.GE.AND P4, PT, R29, RZ, PT ;  /* 0x000000ff1d00720c */ /* 0x000fe40003f86270 */
[----:B------:R-:W4:Y:S04]  /*c7e0*/  LDL R29, [R1+0x3b30] ;  /* 0x003b3000011d7983 */ /* 0x000f280000100800 */
[----:B------:R-:W-:Y:S04]  /*c7f0*/  STL [R1+0x3be4], R3 ;  /* 0x003be40301007387 */ /* 0x000fe80000100800 */
[----:B------:R-:W5:Y:S01]  /*c800*/  LDL.LU R6, [R1+0x24] ;  /* 0x0000240001067983 */ /* 0x000f620000300800 */
[----:B------:R-:W-:-:S03]  /*c810*/  ISETP.GE.AND P0, PT, R26, RZ, PT ;  /* 0x000000ff1a00720c */ /* 0x000fc60003f06270 */
[----:B------:R-:W4:Y:S01]  /*c820*/  LDL R26, [R1+0x3b34] ;  /* 0x003b3400011a7983 */ /* 0x000f220000100800 */
[----:B--2---:R-:W-:-:S05]  /*c830*/  @!P5 IMAD.MOV R4, RZ, RZ, -R4 ;  /* 0x000000ffff04d224 */ /* 0x004fca00078e0a04 */
[----:B------:R-:W-:Y:S04]  /*c840*/  STL [R1+0x3be8], R4 ;  /* 0x003be80401007387 */ /* 0x000fe80000100800 */
[----:B------:R-:W2:Y:S01]  /*c850*/  LDL.LU R7, [R1+0x20] ;  /* 0x0000200001077983 */ /* 0x000ea20000300800 */
[----:B-----5:R-:W-:Y:S01]  /*c860*/  @!P1 IMAD.MOV R6, RZ, RZ, -R6 ;  /* 0x000000ffff069224 */ /* 0x020fe200078e0a06 */
[----:B------:R-:W-:Y:S02]  /*c870*/  ISETP.GE.AND P5, PT, R27, RZ, PT ;  /* 0x000000ff1b00720c */ /* 0x000fe40003fa6270 */
[----:B------:R-:W5:Y:S04]  /*c880*/  LDL R27, [R1+0x3b38] ;  /* 0x003b3800011b7983 */ /* 0x000f680000100800 */
[----:B------:R-:W-:Y:S04]  /*c890*/  STL [R1+0x3bec], R6 ;  /* 0x003bec0601007387 */ /* 0x000fe80000100800 */
[----:B------:R-:W3:Y:S01]  /*c8a0*/  LDL.LU R8, [R1+0x1c] ;  /* 0x00001c0001087983 */ /* 0x000ee20000300800 */
[----:B------:R-:W-:-:S03]  /*c8b0*/  ISETP.GE.AND P1, PT, R28, RZ, PT ;  /* 0x000000ff1c00720c */ /* 0x000fc60003f26270 */
[----:B------:R-:W5:Y:S01]  /*c8c0*/  LDL R28, [R1+0x3b3c] ;  /* 0x003b3c00011c7983 */ /* 0x000f620000100800 */
[----:B--2---:R-:W-:-:S05]  /*c8d0*/  @!P3 IMAD.MOV R7, RZ, RZ, -R7 ;  /* 0x000000ffff07b224 */ /* 0x004fca00078e0a07 */
[----:B------:R-:W-:Y:S04]  /*c8e0*/  STL [R1+0x3bf0], R7 ;  /* 0x003bf00701007387 */ /* 0x000fe80000100800 */
[----:B------:R-:W2:Y:S04]  /*c8f0*/  LDL.LU R21, [R1+0x18] ;  /* 0x0000180001157983 */ /* 0x000ea80000300800 */
[----:B0-----:R-:W5:Y:S01]  /*c900*/  LDL R2, [R1+0x3b40] ;  /* 0x003b400001027983 */ /* 0x001f620000100800 */
[----:B---3--:R-:W-:Y:S01]  /*c910*/  @!P4 IMAD.MOV R8, RZ, RZ, -R8 ;  /* 0x000000ffff08c224 */ /* 0x008fe200078e0a08 */
[----:B------:R-:W-:-:S04]  /*c920*/  ISETP.GE.AND P4, PT, R22, RZ, PT ;  /* 0x000000ff1600720c */ /* 0x000fc80003f86270 */
[----:B------:R0:W-:Y:S04]  /*c930*/  STL [R1+0x3bf4], R8 ;  /* 0x003bf40801007387 */ /* 0x0001e80000100800 */
[----:B------:R-:W3:Y:S01]  /*c940*/  LDL.LU R22, [R1+0x14] ;  /* 0x0000140001167983 */ /* 0x000ee20000300800 */
[----:B------:R-:W-:Y:S01]  /*c950*/  ISETP.GE.AND P3, PT, R23, RZ, PT ;  /* 0x000000ff1700720c */ /* 0x000fe20003f66270 */
[----:B--2---:R-:W-:-:S05]  /*c960*/  @!P0 IMAD.MOV R21, RZ, RZ, -R21 ;  /* 0x000000ffff158224 */ /* 0x004fca00078e0a15 */
[----:B------:R-:W-:Y:S04]  /*c970*/  STL [R1+0x3bf8], R21 ;  /* 0x003bf81501007387 */ /* 0x000fe80000100800 */
[----:B0-----:R-:W2:Y:S04]  /*c980*/  LDL R8, [R1+0x3b44] ;  /* 0x003b440001087983 */ /* 0x001ea80000100800 */
[----:B------:R-:W5:Y:S01]  /*c990*/  LDL.LU R23, [R1+0x10] ;  /* 0x0000100001177983 */ /* 0x000f620000300800 */
[----:B---3--:R-:W-:Y:S01]  /*c9a0*/  @!P5 IMAD.MOV R22, RZ, RZ, -R22 ;  /* 0x000000ffff16d224 */ /* 0x008fe200078e0a16 */
[----:B------:R-:W-:-:S02]  /*c9b0*/  ISETP.GE.AND P0, PT, R25, RZ, PT ;  /* 0x000000ff1900720c */ /* 0x000fc40003f06270 */
[----:B------:R-:W3:Y:S04]  /*c9c0*/  LDL R7, [R1+0x3b48] ;  /* 0x003b480001077983 */ /* 0x000ee80000100800 */
[----:B------:R-:W-:Y:S04]  /*c9d0*/  STL [R1+0x3c00], R22 ;  /* 0x003c001601007387 */ /* 0x000fe80000100800 */
[----:B------:R-:W2:Y:S01]  /*c9e0*/  LDL.LU R25, [R1+0xc] ;  /* 0x00000c0001197983 */ /* 0x000ea20000300800 */
[----:B----4-:R-:W-:-:S03]  /*c9f0*/  ISETP.GE.AND P5, PT, R29, RZ, PT ;  /* 0x000000ff1d00720c */ /* 0x010fc60003fa6270 */
[----:B------:R-:W4:Y:S01]  /*ca00*/  LDL R29, [R1+0x3b4c] ;  /* 0x003b4c00011d7983 */ /* 0x000f220000100800 */
[----:B-----5:R-:W-:Y:S01]  /*ca10*/  @!P1 IMAD.MOV R23, RZ, RZ, -R23 ;  /* 0x000000ffff179224 */ /* 0x020fe200078e0a17 */
[----:B------:R-:W-:-:S04]  /*ca20*/  ISETP.GE.AND P1, PT, R26, RZ, PT ;  /* 0x000000ff1a00720c */ /* 0x000fc80003f26270 */
[----:B------:R0:W-:Y:S04]  /*ca30*/  STL [R1+0x3c04], R23 ;  /* 0x003c041701007387 */ /* 0x0001e80000100800 */
[----:B------:R-:W5:Y:S01]  /*ca40*/  LDL.LU R26, [R1+0x8] ;  /* 0x00000800011a7983 */ /* 0x000f620000300800 */
[----:B--2---:R-:W-:-:S03]  /*ca50*/  @!P3 IMAD.MOV R25, RZ, RZ, -R25 ;  /* 0x000000ffff19b224 */ /* 0x004fc600078e0a19 */
[----:B------:R-:W2:Y:S01]  /*ca60*/  LDL R6, [R1+0x3b50] ;  /* 0x003b500001067983 */ /* 0x000ea20000100800 */
[----:B------:R-:W-:-:S03]  /*ca70*/  ISETP.GE.AND P3, PT, R27, RZ, PT ;  /* 0x000000ff1b00720c */ /* 0x000fc60003f66270 */
[----:B------:R-:W-:Y:S04]  /*ca80*/  STL [R1+0x3c08], R25 ;  /* 0x003c081901007387 */ /* 0x000fe80000100800 */
[----:B------:R-:W3:Y:S04]  /*ca90*/  LDL.LU R27, [R1+0x4] ;  /* 0x00000400011b7983 */ /* 0x000ee80000300800 */
[----:B------:R-:W2:Y:S01]  /*caa0*/  LDL R4, [R1+0x3b54] ;  /* 0x003b540001047983 */ /* 0x000ea20000100800 */
[----:B-----5:R-:W-:Y:S01]  /*cab0*/  @!P4 IMAD.MOV R26, RZ, RZ, -R26 ;  /* 0x000000ffff1ac224 */ /* 0x020fe200078e0a1a */
[----:B------:R-:W-:-:S04]  /*cac0*/  ISETP.GE.AND P4, PT, R28, RZ, PT ;  /* 0x000000ff1c00720c */ /* 0x000fc80003f86270 */
[----:B------:R-:W-:Y:S04]  /*cad0*/  STL [R1+0x3c0c], R26 ;  /* 0x003c0c1a01007387 */ /* 0x000fe80000100800 */
[----:B------:R-:W5:Y:S04]  /*cae0*/  LDL R0, [R1+0x3b58] ;  /* 0x003b580001007983 */ /* 0x000f680000100800 */
[----:B------:R-:W5:Y:S01]  /*caf0*/  LDL.LU R28, [R1] ;  /* 0x00000000011c7983 */ /* 0x000f620000300800 */
[----:B---3--:R-:W-:Y:S01]  /*cb00*/  @!P0 IMAD.MOV R27, RZ, RZ, -R27 ;  /* 0x000000ffff1b8224 */ /* 0x008fe200078e0a1b */
[----:B------:R-:W-:-:S04]  /*cb10*/  ISETP.GE.AND P0, PT, R2, RZ, PT ;  /* 0x000000ff0200720c */ /* 0x000fc80003f06270 */
[----:B------:R-:W-:Y:S04]  /*cb20*/  STL [R1+0x3c10], R27 ;  /* 0x003c101b01007387 */ /* 0x000fe80000100800 */
[----:B------:R-:W3:Y:S01]  /*cb30*/  LDL R2, [R1+0x3b60] ;  /* 0x003b600001027983 */ /* 0x000ee20000100800 */
[----:B------:R-:W-:Y:S01]  /*cb40*/  @!P1 IMAD.MOV R9, RZ, RZ, -R9 ;  /* 0x000000ffff099224 */ /* 0x000fe200078e0a09 */
[----:B------:R-:W-:Y:S01]  /*cb50*/  ISETP.GE.AND P1, PT, R7, RZ, PT ;  /* 0x000000ff0700720c */ /* 0x000fe20003f26270 */
[----:B------:R-:W-:Y:S01]  /*cb60*/  @!P3 IMAD.MOV R10, RZ, RZ, -R10 ;  /* 0x000000ffff0ab224 */ /* 0x000fe200078e0a0a */
[----:B----4-:R-:W-:Y:S01]  /*cb70*/  ISETP.GE.AND P3, PT, R29, RZ, PT ;  /* 0x000000ff1d00720c */ /* 0x010fe20003f66270 */
[----:B------:R-:W4:Y:S01]  /*cb80*/  LDL R3, [R1+0x3b5c] ;  /* 0x003b5c0001037983 */ /* 0x000f220000100800 */
[----:B------:R-:W-:-:S02]  /*cb90*/  @!P4 IMAD.MOV R11, RZ, RZ, -R11 ;  /* 0x000000ffff0bc224 */ /* 0x000fc400078e0a0b */
[----:B------:R-:W-:-:S07]  /*cba0*/  @!P0 IMAD.MOV R12, RZ, RZ, -R12 ;  /* 0x000000ffff0c8224 */ /* 0x000fce00078e0a0c */
[----:B------:R-:W-:Y:S02]  /*cbb0*/  @!P1 IMAD.MOV R14, RZ, RZ, -R14 ;  /* 0x000000ffff0e9224 */ /* 0x000fe400078e0a0e */
[----:B------:R-:W-:Y:S01]  /*cbc0*/  @!P3 IMAD.MOV R15, RZ, RZ, -R15 ;  /* 0x000000ffff0fb224 */ /* 0x000fe200078e0a0f */
[----:B--2---:R-:W-:Y:S01]  /*cbd0*/  ISETP.GE.AND P4, PT, R6, RZ, PT ;  /* 0x000000ff0600720c */ /* 0x004fe20003f86270 */
[----:B-----5:R-:W-:Y:S01]  /*cbe0*/  @!P5 IMAD.MOV R28, RZ, RZ, -R28 ;  /* 0x000000ffff1cd224 */ /* 0x020fe200078e0a1c */
[----:B------:R-:W-:-:S13]  /*cbf0*/  ISETP.GE.AND P5, PT, R8, RZ, PT ;  /* 0x000000ff0800720c */ /* 0x000fda0003fa6270 */
[----:B------:R-:W-:Y:S01]  /*cc00*/  @!P5 IMAD.MOV R13, RZ, RZ, -R13 ;  /* 0x000000ffff0dd224 */ /* 0x000fe200078e0a0d */
[----:B------:R-:W-:Y:S02]  /*cc10*/  ISETP.GE.AND P5, PT, R0, RZ, PT ;  /* 0x000000ff0000720c */ /* 0x000fe40003fa6270 */
[----:B------:R-:W1:Y:S01]  /*cc20*/  S2R R0, SR_TID.X ;  /* 0x0000000000007919 */ /* 0x000e620000002100 */
[----:B------:R-:W-:Y:S04]  /*cc30*/  STL [R1+0x3c14], R28 ;  /* 0x003c141c01007387 */ /* 0x000fe80000100800 */
[----:B------:R-:W-:Y:S04]  /*cc40*/  STL [R1+0x3c18], R9 ;  /* 0x003c180901007387 */ /* 0x000fe80000100800 */
[----:B------:R2:W-:Y:S04]  /*cc50*/  STL [R1+0x3c1c], R10 ;  /* 0x003c1c0a01007387 */ /* 0x0005e80000100800 */
[----:B------:R-:W5:Y:S04]  /*cc60*/  LDL R29, [R1+0x3b64] ;  /* 0x003b6400011d7983 */ /* 0x000f680000100800 */
[----:B------:R-:W-:Y:S04]  /*cc70*/  STL [R1+0x3c20], R11 ;  /* 0x003c200b01007387 */ /* 0x000fe80000100800 */
[----:B------:R-:W-:Y:S04]  /*cc80*/  STL [R1+0x3c24], R12 ;  /* 0x003c240c01007387 */ /* 0x000fe80000100800 */
[----:B------:R-:W-:Y:S04]  /*cc90*/  STL [R1+0x3c28], R13 ;  /* 0x003c280d01007387 */ /* 0x000fe80000100800 */
[----:B------:R-:W-:Y:S04]  /*cca0*/  STL [R1+0x3c2c], R14 ;  /* 0x003c2c0e01007387 */ /* 0x000fe80000100800 */
[----:B------:R-:W-:Y:S04]  /*ccb0*/  STL [R1+0x3c30], R15 ;  /* 0x003c300f01007387 */ /* 0x000fe80000100800 */
[----:B0-----:R-:W2:Y:S04]  /*ccc0*/  LDL.LU R23, [R1+0x204] ;  /* 0x0002040001177983 */ /* 0x001ea80000300800 */
[----:B------:R-:W2:Y:S01]  /*ccd0*/  LDL.LU R22, [R1+0x20c] ;  /* 0x00020c0001167983 */ /* 0x000ea20000300800 */
[----:B-1----:R-:W-:-:S03]  /*cce0*/  LOP3.LUT R0, R0, 0x3f, RZ, 0xc0, !PT ;  /* 0x0000003f00007812 */ /* 0x002fc600078ec0ff */
[----:B------:R-:W2:Y:S04]  /*ccf0*/  LDL.LU R21, [R1+0x208] ;  /* 0x0002080001157983 */ /* 0x000ea80000300800 */
[----:B------:R-:W2:Y:S04]  /*cd00*/  LDL.LU R8, [R1+0x200] ;  /* 0x0002000001087983 */ /* 0x000ea80000300800 */
[----:B------:R-:W2:Y:S01]  /*cd10*/  LDL.LU R7, [R1+0x1fc] ;  /* 0x0001fc0001077983 */ /* 0x000ea20000300800 */
[----:B---3--:R-:W-:Y:S01]  /*cd20*/  ISETP.GE.AND P3, PT, R2, RZ, PT ;  /* 0x000000ff0200720c */ /* 0x008fe20003f66270 */
[----:B------:R-:W-:-:S02]  /*cd30*/  IMAD R2, R0, UR5, RZ ;  /* 0x0000000500027c24 */ /* 0x000fc4000f8e02ff */
[----:B------:R-:W3:Y:S04]  /*cd40*/  LDL.LU R6, [R1+0x1f8] ;  /* 0x0001f80001067983 */ /* 0x000ee80000300800 */
[----:B------:R-:W3:Y:S01]  /*cd50*/  LDL.LU R0, [R1+0x1f4] ;  /* 0x0001f40001007983 */ /* 0x000ee20000300800 */
[----:B------:R-:W-:Y:S01]  /*cd60*/  ISETP.GE.AND P0, PT, R4, RZ, PT ;  /* 0x000000ff0400720c */ /* 0x000fe20003f06270 */
[----:B------:R-:W-:Y:S01]  /*cd70*/  @!P4 IMAD.MOV R16, RZ, RZ, -R16 ;  /* 0x000000ffff10c224 */ /* 0x000fe200078e0a10 */
[----:B----4-:R-:W-:Y:S02]  /*cd80*/  ISETP.GE.AND P1, PT, R3, RZ, PT ;  /* 0x000000ff0300720c */ /* 0x010fe40003f26270 */
[----:B------:R-:W-:Y:S01]  /*cd90*/  ISETP.NE.AND P2, PT, R5, RZ, PT ;  /* 0x000000ff0500720c */ /* 0x000fe20003f45270 */
[----:B------:R-:W-:Y:S01]  /*cda0*/  @!P5 IMAD.MOV R18, RZ, RZ, -R18 ;  /* 0x000000ffff12d224 */ /* 0x000fe200078e0a12 */
[----:B------:R-:W-:Y:S01]  /*cdb0*/  STL [R1+0x3c34], R16 ;  /* 0x003c341001007387 */ /* 0x000fe20000100800 */
[----:B------:R-:W-:-:S03]  /*cdc0*/  @!P3 IMAD.MOV R20, RZ, RZ, -R20 ;  /* 0x000000ffff14b224 */ /* 0x000fc600078e0a14 */
[----:B------:R-:W4:Y:S03]  /*cdd0*/  LDL.LU R4, [R1+0x1f0] ;  /* 0x0001f00001047983 */ /* 0x000f260000300800 */
[----:B------:R-:W-:Y:S01]  /*cde0*/  @!P0 IMAD.MOV R17, RZ, RZ, -R17 ;  /* 0x000000ffff118224 */ /* 0x000fe200078e0a11 */
[----:B------:R-:W4:Y:S01]  /*cdf0*/  LDL.LU R3, [R1+0x1e8] ;  /* 0x0001e80001037983 */ /* 0x000f220000300800 */
[----:B------:R-:W-:Y:S01]  /*ce00*/  @!P1 IMAD.MOV R19, RZ, RZ, -R19 ;  /* 0x000000ffff139224 */ /* 0x000fe200078e0a13 */
[----:B-----5:R-:W-:Y:S02]  /*ce10*/  ISETP.GE.AND P4, PT, R29, RZ, PT ;  /* 0x000000ff1d00720c */ /* 0x020fe40003f86270 */
[----:B------:R-:W-:Y:S02]  /*ce20*/  LOP3.LUT R29, RZ, R5, RZ, 0x33, !PT ;  /* 0x00000005ff1d7212 */ /* 0x000fe400078e33ff */
[----:B------:R-:W-:Y:S01]  /*ce30*/  IADD3 R5, P6, R2, UR6, RZ ;  /* 0x0000000602057c10 */ /* 0x000fe2000ffde0ff */
[----:B------:R-:W-:Y:S01]  /*ce40*/  ULDC UR6, c[0x0][0x240] ;  /* 0x0000900000067ab9 */ /* 0x000fe20000000800 */
[----:B------:R-:W5:Y:S04]  /*ce50*/  LDL.LU R2, [R1+0x1e4] ;  /* 0x0001e40001027983 */ /* 0x000f680000300800 */
[----:B------:R0:W-:Y:S03]  /*ce60*/  STL [R1+0x3bd4], R5 ;  /* 0x003bd40501007387 */ /* 0x0001e60000100800 */
[----:B------:R-:W-:Y:S01]  /*ce70*/  @!P4 IMAD.MOV R24, RZ, RZ, -R24 ;  /* 0x000000ffff18c224 */ /* 0x000fe200078e0a18 */
[----:B------:R-:W-:Y:S04]  /*ce80*/  STL [R1+0x3c38], R17 ;  /* 0x003c381101007387 */ /* 0x000fe80000100800 */
[----:B------:R-:W-:Y:S04]  /*ce90*/  STL [R1+0x3c3c], R18 ;  /* 0x003c3c1201007387 */ /* 0x000fe80000100800 */
[----:B------:R-:W-:Y:S01]  /*cea0*/  STL [R1+0x3c40], R19 ;  /* 0x003c401301007387 */ /* 0x000fe20000100800 */
[----:B--2---:R-:W-:-:S03]  /*ceb0*/  SEL R10, R29, R23, !P2 ;  /* 0x000000171d0a7207 */ /* 0x004fc60005000000 */
[----:B------:R-:W-:Y:S01]  /*cec0*/  STL [R1+0x3c44], R20 ;  /* 0x003c441401007387 */ /* 0x000fe20000100800 */
[----:B------:R-:W-:-:S03]  /*ced0*/  SEL R9, R29, R22, !P2 ;  /* 0x000000161d097207 */ /* 0x000fc60005000000 */
[----:B------:R-:W-:Y:S01]  /*cee0*/  STL [R1+0x3c48], R24 ;  /* 0x003c481801007387 */ /* 0x000fe20000100800 */
[----:B0-----:R-:W-:-:S03]  /*cef0*/  SEL R5, R29, R21, !P2 ;  /* 0x000000151d057207 */ /* 0x001fc60005000000 */
[----:B------:R-:W-:Y:S01]  /*cf00*/  STL [R1+0x268], R10 ;  /* 0x0002680a01007387 */ /* 0x000fe20000100800 */
[----:B------:R-:W-:-:S03]  /*cf10*/  SEL R8, R29, R8, !P2 ;  /* 0x000000081d087207 */ /* 0x000fc60005000000 */
[----:B------:R-:W-:Y:S01]  /*cf20*/  STL [R1+0x98], R9 ;  /* 0x0000980901007387 */ /* 0x000fe20000100800 */
[----:B------:R-:W-:-:S03]  /*cf30*/  SEL R7, R29, R7, !P2 ;  /* 0x000000071d077207 */ /* 0x000fc60005000000 */
[----:B------:R0:W-:Y:S04]  /*cf40*/  STL [R1+0x94], R5 ;  /* 0x0000940501007387 */ /* 0x0001e80000100800 */
[----:B------:R-:W-:Y:S01]  /*cf50*/  STL [R1+0x30], R8 ;  /* 0x0000300801007387 */ /* 0x000fe20000100800 */
[----:B---3--:R-:W-:-:S03]  /*cf60*/  SEL R0, R29, R0, !P2 ;  /* 0x000000001d007207 */ /* 0x008fc60005000000 */
[----:B------:R-:W-:Y:S01]  /*cf70*/  STL [R1+0x2c], R7 ;  /* 0x00002c0701007387 */ /* 0x000fe20000100800 */
[----:B0-----:R-:W-:-:S03]  /*cf80*/  SEL R5, R29, R6, !P2 ;  /* 0x000000061d057207 */ /* 0x001fc60005000000 */
[----:B------:R-:W2:Y:S04]  /*cf90*/  LDL.LU R24, [R1+0x1dc] ;  /* 0x0001dc0001187983 */ /* 0x000ea80000300800 */
[----:B------:R0:W-:Y:S04]  /*cfa0*/  STL [R1+0x28], R5 ;  /* 0x0000280501007387 */ /* 0x0001e80000100800 */
[----:B------:R-:W3:Y:S04]  /*cfb0*/  LDL.LU R20, [R1+0x1d8] ;  /* 0x0001d80001147983 */ /* 0x000ee80000300800 */
[----:B------:R1:W-:Y:S04]  /*cfc0*/  STL [R1+0x24], R0 ;  /* 0x0000240001007387 */ /* 0x0003e80000100800 */
[----:B------:R-:W3:Y:S04]  /*cfd0*/  LDL.LU R19, [R1+0x1cc] ;  /* 0x0001cc0001137983 */ /* 0x000ee80000300800 */
[----:B------:R-:W3:Y:S04]  /*cfe0*/  LDL.LU R18, [R1+0x1c0] ;  /* 0x0001c00001127983 */ /* 0x000ee80000300800 */
[----:B------:R-:W3:Y:S04]  /*cff0*/  LDL.LU R17, [R1+0x1bc] ;  /* 0x0001bc0001117983 */ /* 0x000ee80000300800 */
[----:B0-----:R-:W3:Y:S04]  /*d000*/  LDL.LU R5, [R1+0x1b8] ;  /* 0x0001b80001057983 */ /* 0x001ee80000300800 */
[----:B------:R-:W3:Y:S04]  /*d010*/  LDL.LU R16, [R1+0x1b4] ;  /* 0x0001b40001107983 */ /* 0x000ee80000300800 */
        /* <DEDUP_REMOVED lines=12> */
[----:B-1----:R-:W3:Y:S01]  /*d0e0*/  LDL.LU R0, [R1+0x188] ;  /* 0x0001880001007983 */ /* 0x002ee20000300800 */
[----:B----4-:R-:W-:-:S02]  /*d0f0*/  SEL R4, R29, R4, !P2 ;  /* 0x000000041d047207 */ /* 0x010fc40005000000 */
[----:B------:R-:W-:-:S03]  /*d100*/  SEL R3, R29, R3, !P2 ;  /* 0x000000031d037207 */ /* 0x000fc60005000000 */
[----:B------:R0:W-:Y:S04]  /*d110*/  STL [R1+0x20], R4 ;  /* 0x0000200401007387 */ /* 0x0001e80000100800 */
[----:B------:R-:W4:Y:S04]  /*d120*/  LDL.LU R25, [R1+0x180] ;  /* 0x0001800001197983 */ /* 0x000f280000300800 */
[----:B------:R1:W-:Y:S04]  /*d130*/  STL [R1+0x1c], R3 ;  /* 0x00001c0301007387 */ /* 0x0003e80000100800 */
[----:B------:R-:W4:Y:S01]  /*d140*/  LDL.LU R23, [R1+0x17c] ;  /* 0x00017c0001177983 */ /* 0x000f220000300800 */
[----:B-----5:R-:W-:-:S05]  /*d150*/  SEL R2, R29, R2, !P2 ;  /* 0x000000021d027207 */ /* 0x020fca0005000000 */
[----:B------:R5:W-:Y:S04]  /*d160*/  STL [R1+0x18], R2 ;  /* 0x0000180201007387 */ /* 0x000be80000100800 */
[----:B------:R-:W4:Y:S04]  /*d170*/  LDL.LU R22, [R1+0x178] ;  /* 0x0001780001167983 */ /* 0x000f280000300800 */
[----:B------:R-:W4:Y:S04]  /*d180*/  LDL.LU R21, [R1+0x174] ;  /* 0x0001740001157983 */ /* 0x000f280000300800 */
[----:B------:R-:W4:Y:S04]  /*d190*/  LDL.LU R8, [R1+0x170] ;  /* 0x0001700001087983 */ /* 0x000f280000300800 */
[----:B0-----:R-:W4:Y:S04]  /*d1a0*/  LDL.LU R4, [R1+0x16c] ;  /* 0x00016c0001047983 */ /* 0x001f280000300800 */
[----:B-1----:R-:W4:Y:S04]  /*d1b0*/  LDL.LU R3, [R1+0x164] ;  /* 0x0001640001037983 */ /* 0x002f280000300800 */
[----:B-----5:R-:W5:Y:S01]  /*d1c0*/  LDL.LU R2, [R1+0x160] ;  /* 0x0001600001027983 */ /* 0x020f620000300800 */
[----:B--2---:R-:W-:-:S05]  /*d1d0*/  SEL R24, R29, R24, !P2 ;  /* 0x000000181d187207 */ /* 0x004fca0005000000 */
[----:B------:R3:W-:Y:S02]  /*d1e0*/  STL [R1+0x14], R24 ;  /* 0x0000141801007387 */ /* 0x0007e40000100800 */
[C---:B---3--:R-:W-:Y:S02]  /*d1f0*/  SEL R24, R29.reuse, R20, !P2 ;  /* 0x000000141d187207 */ /* 0x048fe40005000000 */
[C---:B------:R-:W-:Y:S02]  /*d200*/  SEL R20, R29.reuse, R19, !P2 ;  /* 0x000000131d147207 */ /* 0x040fe40005000000 */
[C---:B------:R-:W-:Y:S01]  /*d210*/  SEL R19, R29.reuse, R18, !P2 ;  /* 0x000000121d137207 */ /* 0x040fe20005000000 */
[----:B------:R-:W-:Y:S01]  /*d220*/  STL [R1+0x10], R24 ;  /* 0x0000101801007387 */ /* 0x000fe20000100800 */
[----:B------:R-:W-:-:S03]  /*d230*/  SEL R18, R29, R17, !P2 ;  /* 0x000000111d127207 */ /* 0x000fc60005000000 */
[----:B------:R-:W-:Y:S01]  /*d240*/  STL [R1+0xc], R20 ;  /* 0x00000c1401007387 */ /* 0x000fe20000100800 */
[----:B------:R-:W-:-:S03]  /*d250*/  SEL R17, R29, R5, !P2 ;  /* 0x000000051d117207 */ /* 0x000fc60005000000 */
[----:B------:R-:W-:Y:S01]  /*d260*/  STL [R1+0x8], R19 ;  /* 0x0000081301007387 */ /* 0x000fe20000100800 */
[----:B------:R-:W-:-:S03]  /*d270*/  SEL R5, R29, R16, !P2 ;  /* 0x000000101d057207 */ /* 0x000fc60005000000 */
[----:B------:R-:W-:Y:S01]  /*d280*/  STL [R1+0x4], R18 ;  /* 0x0000041201007387 */ /* 0x000fe20000100800 */
[----:B------:R-:W-:-:S03]  /*d290*/  SEL R15, R29, R15, !P2 ;  /* 0x0000000f1d0f7207 */ /* 0x000fc60005000000 */
[----:B------:R-:W-:Y:S01]  /*d2a0*/  STL [R1], R17 ;  /* 0x0000001101007387 */ /* 0x000fe20000100800 */
[----:B------:R-:W-:-:S03]  /*d2b0*/  SEL R14, R29, R14, !P2 ;  /* 0x0000000e1d0e7207 */ /* 0x000fc60005000000 */
[----:B------:R0:W-:Y:S04]  /*d2c0*/  STL [R1+0x9c], R5 ;  /* 0x00009c0501007387 */ /* 0x0001e80000100800 */
[----:B------:R-:W-:Y:S01]  /*d2d0*/  STL [R1+0xa0], R15 ;  /* 0x0000a00f01007387 */ /* 0x000fe20000100800 */
[----:B0-----:R-:W-:-:S03]  /*d2e0*/  SEL R5, R29, R13, !P2 ;  /* 0x0000000d1d057207 */ /* 0x001fc60005000000 */
[----:B------:R-:W-:Y:S01]  /*d2f0*/  STL [R1+0xa8], R14 ;  /* 0x0000a80e01007387 */ /* 0x000fe20000100800 */
[C---:B------:R-:W-:Y:S02]  /*d300*/  SEL R12, R29.reuse, R12, !P2 ;  /* 0x0000000c1d0c7207 */ /* 0x040fe40005000000 */
[C---:B------:R-:W-:Y:S01]  /*d310*/  SEL R11, R29.reuse, R11, !P2 ;  /* 0x0000000b1d0b7207 */ /* 0x040fe20005000000 */
[----:B------:R0:W-:Y:S01]  /*d320*/  STL [R1+0xb4], R5 ;  /* 0x0000b40501007387 */ /* 0x0001e20000100800 */
[----:B------:R-:W-:-:S03]  /*d330*/  SEL R9, R29, R9, !P2 ;  /* 0x000000091d097207 */ /* 0x000fc60005000000 */
[----:B------:R-:W-:Y:S01]  /*d340*/  STL [R1+0xbc], R12 ;  /* 0x0000bc0c01007387 */ /* 0x000fe20000100800 */
[----:B0-----:R-:W-:-:S03]  /*d350*/  SEL R5, R29, R10, !P2 ;  /* 0x0000000a1d057207 */ /* 0x001fc60005000000 */
[----:B------:R-:W-:Y:S01]  /*d360*/  STL [R1+0xc8], R11 ;  /* 0x0000c80b01007387 */ /* 0x000fe20000100800 */
[----:B------:R-:W-:-:S03]  /*d370*/  SEL R10, R29, R28, !P2 ;  /* 0x0000001c1d0a7207 */ /* 0x000fc60005000000 */
[----:B------:R0:W-:Y:S04]  /*d380*/  STL [R1+0xd0], R5 ;  /* 0x0000d00501007387 */ /* 0x0001e80000100800 */
[----:B------:R1:W-:Y:S01]  /*d390*/  STL [R1+0xd4], R9 ;  /* 0x0000d40901007387 */ /* 0x0003e20000100800 */
[C---:B------:R-:W-:Y:S02]  /*d3a0*/  SEL R7, R29.reuse, R7, !P2 ;  /* 0x000000071d077207 */ /* 0x040fe40005000000 */
[C---:B0-----:R-:W-:Y:S01]  /*d3b0*/  SEL R5, R29.reuse, R27, !P2 ;  /* 0x0000001b1d057207 */ /* 0x041fe20005000000 */
[----:B------:R-:W-:Y:S01]  /*d3c0*/  STL [R1+0x15c], R10 ;  /* 0x00015c0a01007387 */ /* 0x000fe20000100800 */
[----:B-1----:R-:W-:-:S03]  /*d3d0*/  SEL R9, R29, R26, !P2 ;  /* 0x0000001a1d097207 */ /* 0x002fc60005000000 */
[----:B------:R0:W-:Y:S01]  /*d3e0*/  STL [R1+0x168], R5 ;  /* 0x0001680501007387 */ /* 0x0001e20000100800 */
[----:B------:R-:W-:-:S03]  /*d3f0*/  SEL R0, R29, R0, !P2 ;  /* 0x000000001d007207 */ /* 0x000fc60005000000 */
[----:B------:R-:W-:Y:S04]  /*d400*/  STL [R1+0x184], R9 ;  /* 0x0001840901007387 */ /* 0x000fe80000100800 */
[----:B------:R1:W-:Y:S01]  /*d410*/  STL [R1+0x18c], R7 ;  /* 0x00018c0701007387 */ /* 0x0003e20000100800 */
[----:B0-----:R-:W-:-:S03]  /*d420*/  SEL R5, R29, R6, !P2 ;  /* 0x000000061d057207 */ /* 0x001fc60005000000 */
[----:B-1----:R-:W2:Y:S04]  /*d430*/  LDL.LU R7, [R1+0x158] ;  /* 0x0001580001077983 */ /* 0x002ea80000300800 */
[----:B------:R-:W-:Y:S04]  /*d440*/  STL [R1+0x198], R5 ;  /* 0x0001980501007387 */ /* 0x000fe80000100800 */
[----:B------:R-:W3:Y:S04]  /*d450*/  LDL.LU R6, [R1+0x154] ;  /* 0x0001540001067983 */ /* 0x000ee80000300800 */
[----:B------:R0:W-:Y:S04]  /*d460*/  STL [R1+0x1a0], R0 ;  /* 0x0001a00001007387 */ /* 0x0001e80000100800 */
[----:B0-----:R-:W3:Y:S01]  /*d470*/  LDL.LU R0, [R1+0x150] ;  /* 0x0001500001007983 */ /* 0x001ee20000300800 */
[----:B----4-:R-:W-:-:S02]  /*d480*/  SEL R9, R29, R25, !P2 ;  /* 0x000000191d097207 */ /* 0x010fc40005000000 */
[----:B------:R-:W-:-:S03]  /*d490*/  SEL R5, R29, R23, !P2 ;  /* 0x000000171d057207 */ /* 0x000fc60005000000 */
[----:B------:R0:W-:Y:S04]  /*d4a0*/  STL [R1+0x1d4], R9 ;  /* 0x0001d40901007387 */ /* 0x0001e80000100800 */
[----:B------:R1:W-:Y:S01]  /*d4b0*/  STL [R1+0x1e0], R5 ;  /* 0x0001e00501007387 */ /* 0x0003e20000100800 */
[C---:B------:R-:W-:Y:S02]  /*d4c0*/  SEL R10, R29.reuse, R22, !P2 ;  /* 0x000000161d0a7207 */ /* 0x040fe40005000000 */
[----:B0-----:R-:W-:-:S03]  /*d4d0*/  SEL R9, R29, R21, !P2 ;  /* 0x000000151d097207 */ /* 0x001fc60005000000 */
[----:B------:R-:W-:Y:S01]  /*d4e0*/  STL [R1+0x1e8], R10 ;  /* 0x0001e80a01007387 */ /* 0x000fe20000100800 */
[----:B-1----:R-:W-:-:S03]  /*d4f0*/  SEL R5, R29, R8, !P2 ;  /* 0x000000081d057207 */ /* 0x002fc60005000000 */
[----:B------:R-:W-:Y:S01]  /*d500*/  STL [R1+0x1f0], R9 ;  /* 0x0001f00901007387 */ /* 0x000fe20000100800 */
[----:B------:R-:W-:-:S03]  /*d510*/  SEL R4, R29, R4, !P2 ;  /* 0x000000041d047207 */ /* 0x000fc60005000000 */
[----:B------:R0:W-:Y:S01]  /*d520*/  STL [R1+0x210], R5 ;  /* 0x0002100501007387 */ /* 0x0001e20000100800 */
[----:B------:R-:W-:-:S03]  /*d530*/  SEL R3, R29, R3, !P2 ;  /* 0x000000031d037207 */ /* 0x000fc60005000000 */
[----:B------:R1:W-:Y:S01]  /*d540*/  STL [R1+0x22c], R4 ;  /* 0x00022c0401007387 */ /* 0x0003e20000100800 */
[----:B-----5:R-:W-:-:S03]  /*d550*/  SEL R2, R29, R2, !P2 ;  /* 0x000000021d027207 */ /* 0x020fc60005000000 */
[----:B------:R-:W4:Y:S04]  /*d560*/  LDL.LU R24, [R1+0x14c] ;  /* 0x00014c0001187983 */ /* 0x000f280000300800 */
[----:B------:R5:W-:Y:S04]  /*d570*/  STL [R1+0x234], R3 ;  /* 0x0002340301007387 */ /* 0x000be80000100800 */
[----:B------:R-:W4:Y:S04]  /*d580*/  LDL.LU R20, [R1+0x148] ;  /* 0x0001480001147983 */ /* 0x000f280000300800 */
[----:B------:R5:W-:Y:S04]  /*d590*/  STL [R1+0x23c], R2 ;  /* 0x00023c0201007387 */ /* 0x000be80000100800 */
[----:B------:R-:W4:Y:S04]  /*d5a0*/  LDL.LU R19, [R1+0x144] ;  /* 0x0001440001137983 */ /* 0x000f280000300800 */
[----:B------:R-:W4:Y:S04]  /*d5b0*/  LDL.LU R18, [R1+0x140] ;  /* 0x0001400001127983 */ /* 0x000f280000300800 */
[----:B------:R-:W4:Y:S04]  /*d5c0*/  LDL.LU R17, [R1+0x130] ;  /* 0x0001300001117983 */ /* 0x000f280000300800 */
[----:B0-----:R-:W4:Y:S04]  /*d5d0*/  LDL.LU R5, [R1+0x12c] ;  /* 0x00012c0001057983 */ /* 0x001f280000300800 */
[----:B------:R-:W4:Y:S04]  /*d5e0*/  LDL.LU R16, [R1+0x128] ;  /* 0x0001280001107983 */ /* 0x000f280000300800 */
        /* <DEDUP_REMOVED lines=10> */
[----:B-1----:R-:W4:Y:S04]  /*d690*/  LDL.LU R4, [R1+0x108] ;  /* 0x0001080001047983 */ /* 0x002f280000300800 */
[----:B-----5:R-:W5:Y:S04]  /*d6a0*/  LDL.LU R3, [R1+0x104] ;  /* 0x0001040001037983 */ /* 0x020f680000300800 */
[----:B------:R-:W5:Y:S01]  /*d6b0*/  LDL.LU R2, [R1+0x100] ;  /* 0x0001000001027983 */ /* 0x000f620000300800 */
[----:B--2---:R-:W-:-:S05]  /*d6c0*/  SEL R7, R29, R7, !P2 ;  /* 0x000000071d077207 */ /* 0x004fca0005000000 */
[----:B------:R0:W-:Y:S01]  /*d6d0*/  STL [R1+0x248], R7 ;  /* 0x0002480701007387 */ /* 0x0001e20000100800 */
[----:B---3--:R-:W-:-:S03]  /*d6e0*/  SEL R6, R29, R6, !P2 ;  /* 0x000000061d067207 */ /* 0x008fc60005000000 */
[----:B------:R-:W2:Y:S04]  /*d6f0*/  LDL.LU R25, [R1+0xfc] ;  /* 0x0000fc0001197983 */ /* 0x000ea80000300800 */
[----:B------:R1:W-:Y:S04]  /*d700*/  STL [R1+0x250], R6 ;  /* 0x0002500601007387 */ /* 0x0003e80000100800 */
[----:B------:R-:W3:Y:S01]  /*d710*/  LDL.LU R23, [R1+0xf8] ;  /* 0x0000f80001177983 */ /* 0x000ee20000300800 */
[----:B------:R-:W-:-:S05]  /*d720*/  SEL R0, R29, R0, !P2 ;  /* 0x000000001d007207 */ /* 0x000fca0005000000 */
[----:B------:R1:W-:Y:S04]  /*d730*/  STL [R1+0x258], R0 ;  /* 0x0002580001007387 */ /* 0x0003e80000100800 */
[----:B------:R-:W3:Y:S04]  /*d740*/  LDL.LU R22, [R1+0xf4] ;  /* 0x0000f40001167983 */ /* 0x000ee80000300800 */
[----:B------:R-:W3:Y:S04]  /*d750*/  LDL.LU R21, [R1+0xf0] ;  /* 0x0000f00001157983 */ /* 0x000ee80000300800 */
[----:B------:R-:W3:Y:S04]  /*d760*/  LDL.LU R8, [R1+0xec] ;  /* 0x0000ec0001087983 */ /* 0x000ee80000300800 */
[----:B0-----:R-:W3:Y:S04]  /*d770*/  LDL.LU R7, [R1+0xe8] ;  /* 0x0000e80001077983 */ /* 0x001ee80000300800 */
[----:B-1----:R-:W3:Y:S04]  /*d780*/  LDL.LU R6, [R1+0xe4] ;  /* 0x0000e40001067983 */ /* 0x002ee80000300800 */
[----:B------:R-:W3:Y:S01]  /*d790*/  LDL.LU R0, [R1+0xe0] ;  /* 0x0000e00001007983 */ /* 0x000ee20000300800 */
[----:B----4-:R-:W-:-:S05]  /*d7a0*/  SEL R24, R29, R24, !P2 ;  /* 0x000000181d187207 */ /* 0x010fca0005000000 */
[----:B------:R0:W-:Y:S02]  /*d7b0*/  STL [R1+0x260], R24 ;  /* 0x0002601801007387 */ /* 0x0001e40000100800 */
[C---:B0-----:R-:W-:Y:S02]  /*d7c0*/  SEL R24, R29.reuse, R20, !P2 ;  /* 0x000000141d187207 */ /* 0x041fe40005000000 */
        /* <DEDUP_REMOVED lines=14> */
[----:B------:R0:W-:Y:S04]  /*d8b0*/  STL [R1+0x240], R5 ;  /* 0x0002400501007387 */ /* 0x0001e80000100800 */
[----:B------:R-:W-:Y:S01]  /*d8c0*/  STL [R1+0x238], R14 ;  /* 0x0002380e01007387 */ /* 0x000fe20000100800 */
[----:B0-----:R-:W-:-:S03]  /*d8d0*/  SEL R5, R29, R12, !P2 ;  /* 0x0000000c1d057207 */ /* 0x001fc60005000000 */
[----:B------:R-:W-:Y:S01]  /*d8e0*/  STL [R1+0x230], R13 ;  /* 0x0002300d01007387 */ /* 0x000fe20000100800 */
[C---:B------:R-:W-:Y:S02]  /*d8f0*/  SEL R12, R29.reuse, R11, !P2 ;  /* 0x0000000b1d0c7207 */ /* 0x040fe40005000000 */
[C---:B------:R-:W-:Y:S01]  /*d900*/  SEL R11, R29.reuse, R10, !P2 ;  /* 0x0000000a1d0b7207 */ /* 0x040fe20005000000 */
[----:B------:R0:W-:Y:S04]  /*d910*/  STL [R1+0x228], R5 ;  /* 0x0002280501007387 */ /* 0x0001e80000100800 */
[----:B------:R-:W-:Y:S01]  /*d920*/  STL [R1+0x224], R12 ;  /* 0x0002240c01007387 */ /* 0x000fe20000100800 */
[C---:B------:R-:W-:Y:S02]  /*d930*/  SEL R10, R29.reuse, R28, !P2 ;  /* 0x0000001c1d0a7207 */ /* 0x040fe40005000000 */
[C---:B0-----:R-:W-:Y:S01]  /*d940*/  SEL R5, R29.reuse, R9, !P2 ;  /* 0x000000091d057207 */ /* 0x041fe20005000000 */
[----:B------:R-:W-:Y:S01]  /*d950*/  STL [R1+0x220], R11 ;  /* 0x0002200b01007387 */ /* 0x000fe20000100800 */
[----:B------:R-:W-:-:S03]  /*d960*/  SEL R9, R29, R27, !P2 ;  /* 0x0000001b1d097207 */ /* 0x000fc60005000000 */
[----:B------:R0:W-:Y:S01]  /*d970*/  STL [R1+0x21c], R5 ;  /* 0x00021c0501007387 */ /* 0x0001e20000100800 */
[----:B------:R-:W-:-:S03]  /*d980*/  SEL R4, R29, R4, !P2 ;  /* 0x000000041d047207 */ /* 0x000fc60005000000 */
[----:B------:R-:W-:Y:S01]  /*d990*/  STL [R1+0x218], R10 ;  /* 0x0002180a01007387 */ /* 0x000fe20000100800 */
[C---:B-----5:R-:W-:Y:S02]  /*d9a0*/  SEL R3, R29.reuse, R3, !P2 ;  /* 0x000000031d037207 */ /* 0x060fe40005000000 */
[C---:B0-----:R-:W-:Y:S01]  /*d9b0*/  SEL R5, R29.reuse, R26, !P2 ;  /* 0x0000001a1d057207 */ /* 0x041fe20005000000 */
[----:B------:R-:W-:Y:S01]  /*d9c0*/  STL [R1+0x214], R9 ;  /* 0x0002140901007387 */ /* 0x000fe20000100800 */
[----:B------:R-:W-:-:S03]  /*d9d0*/  SEL R2, R29, R2, !P2 ;  /* 0x000000021d027207 */ /* 0x000fc60005000000 */
[----:B------:R-:W-:Y:S04]  /*d9e0*/  STL [R1+0x20c], R5 ;  /* 0x00020c0501007387 */ /* 0x000fe80000100800 */
[----:B------:R0:W-:Y:S04]  /*d9f0*/  STL [R1+0x208], R4 ;  /* 0x0002080401007387 */ /* 0x0001e80000100800 */
[----:B0-----:R-:W4:Y:S04]  /*da00*/  LDL.LU R4, [R1+0xdc] ;  /* 0x0000dc0001047983 */ /* 0x001f280000300800 */
[----:B------:R0:W-:Y:S04]  /*da10*/  STL [R1+0x204], R3 ;  /* 0x0002040301007387 */ /* 0x0001e80000100800 */
[----:B0-----:R-:W5:Y:S04]  /*da20*/  LDL.LU R3, [R1+0xd8] ;  /* 0x0000d80001037983 */ /* 0x001f680000300800 */
[----:B------:R0:W-:Y:S01]  /*da30*/  STL [R1+0x200], R2 ;  /* 0x0002000201007387 */ /* 0x0001e20000100800 */
[----:B--2---:R-:W-:-:S03]  /*da40*/  SEL R5, R29, R25, !P2 ;  /* 0x000000191d057207 */ /* 0x004fc60005000000 */
[----:B0-----:R-:W2:Y:S04]  /*da50*/  LDL.LU R2, [R1+0xcc] ;  /* 0x0000cc0001027983 */ /* 0x001ea80000300800 */
[----:B------:R0:W-:Y:S01]  /*da60*/  STL [R1+0x1fc], R5 ;  /* 0x0001fc0501007387 */ /* 0x0001e20000100800 */
[----:B---3--:R-:W-:-:S05]  /*da70*/  SEL R10, R29, R23, !P2 ;  /* 0x000000171d0a7207 */ /* 0x008fca0005000000 */
[----:B------:R-:W-:Y:S01]  /*da80*/  STL [R1+0x1f8], R10 ;  /* 0x0001f80a01007387 */ /* 0x000fe20000100800 */
[C---:B------:R-:W-:Y:S02]  /*da90*/  SEL R9, R29.reuse, R22, !P2 ;  /* 0x000000161d097207 */ /* 0x040fe40005000000 */
[----:B0-----:R-:W-:-:S03]  /*daa0*/  SEL R5, R29, R21, !P2 ;  /* 0x000000151d057207 */ /* 0x001fc60005000000 */
[----:B------:R-:W-:Y:S01]  /*dab0*/  STL [R1+0x1f4], R9 ;  /* 0x0001f40901007387 */ /* 0x000fe20000100800 */
[----:B------:R-:W-:-:S03]  /*dac0*/  SEL R8, R29, R8, !P2 ;  /* 0x000000081d087207 */ /* 0x000fc60005000000 */
[----:B------:R0:W-:Y:S01]  /*dad0*/  STL [R1+0x1ec], R5 ;  /* 0x0001ec0501007387 */ /* 0x0001e20000100800 */
[----:B------:R-:W-:-:S03]  /*dae0*/  SEL R7, R29, R7, !P2 ;  /* 0x000000071d077207 */ /* 0x000fc60005000000 */
[----:B------:R-:W-:Y:S01]  /*daf0*/  STL [R1+0x1e4], R8 ;  /* 0x0001e40801007387 */ /* 0x000fe20000100800 */
[----:B0-----:R-:W-:-:S03]  /*db00*/  SEL R5, R29, R6, !P2 ;  /* 0x000000061d057207 */ /* 0x001fc60005000000 */
[----:B------:R-:W-:Y:S01]  /*db10*/  STL [R1+0x1dc], R7 ;  /* 0x0001dc0701007387 */ /* 0x000fe20000100800 */
[----:B------:R-:W-:-:S03]  /*db20*/  SEL R0, R29, R0, !P2 ;  /* 0x000000001d007207 */ /* 0x000fc60005000000 */
[----:B------:R-:W3:Y:S04]  /*db30*/  LDL.LU R24, [R1+0xc4] ;  /* 0x0000c40001187983 */ /* 0x000ee80000300800 */
[----:B------:R-:W-:Y:S04]  /*db40*/  STL [R1+0x1d8], R5 ;  /* 0x0001d80501007387 */ /* 0x000fe80000100800 */
[----:B------:R-:W3:Y:S04]  /*db50*/  LDL.LU R20, [R1+0xc0] ;  /* 0x0000c00001147983 */ /* 0x000ee80000300800 */
[----:B------:R0:W-:Y:S04]  /*db60*/  STL [R1+0x1d0], R0 ;  /* 0x0001d00001007387 */ /* 0x0001e80000100800 */
        /* <DEDUP_REMOVED lines=17> */
[----:B0-----:R-:W3:Y:S01]  /*dc80*/  LDL.LU R0, [R1+0x5c] ;  /* 0x00005c0001007983 */ /* 0x001ee20000300800 */
[----:B----4-:R-:W-:-:S05]  /*dc90*/  SEL R4, R29, R4, !P2 ;  /* 0x000000041d047207 */ /* 0x010fca0005000000 */
[----:B------:R0:W-:Y:S04]  /*dca0*/  STL [R1+0x1cc], R4 ;  /* 0x0001cc0401007387 */ /* 0x0001e80000100800 */
[----:B------:R-:W4:Y:S01]  /*dcb0*/  LDL.LU R21, [R1+0x54] ;  /* 0x0000540001157983 */ /* 0x000f220000300800 */
[----:B-----5:R-:W-:-:S05]  /*dcc0*/  SEL R3, R29, R3, !P2 ;  /* 0x000000031d037207 */ /* 0x020fca0005000000 */
[----:B------:R1:W-:Y:S04]  /*dcd0*/  STL [R1+0x1c8], R3 ;  /* 0x0001c80301007387 */ /* 0x0003e80000100800 */
[----:B------:R-:W5:Y:S01]  /*dce0*/  LDL.LU R8, [R1+0x50] ;  /* 0x0000500001087983 */ /* 0x000f620000300800 */
[----:B--2---:R-:W-:-:S05]  /*dcf0*/  SEL R2, R29, R2, !P2 ;  /* 0x000000021d027207 */ /* 0x004fca0005000000 */
[----:B------:R2:W-:Y:S04]  /*dd00*/  STL [R1+0x1c4], R2 ;  /* 0x0001c40201007387 */ /* 0x0005e80000100800 */
[----:B------:R-:W5:Y:S04]  /*dd10*/  LDL.LU R7, [R1+0x4c] ;  /* 0x00004c0001077983 */ /* 0x000f680000300800 */
[----:B------:R-:W5:Y:S04]  /*dd20*/  LDL.LU R6, [R1+0x48] ;  /* 0x0000480001067983 */ /* 0x000f680000300800 */
[----:B0-----:R-:W5:Y:S04]  /*dd30*/  LDL.LU R4, [R1+0x44] ;  /* 0x0000440001047983 */ /* 0x001f680000300800 */
[----:B-1----:R-:W5:Y:S04]  /*dd40*/  LDL.LU R3, [R1+0x40] ;  /* 0x0000400001037983 */ /* 0x002f680000300800 */
[----:B--2---:R-:W2:Y:S04]  /*dd50*/  LDL.LU R2, [R1+0x3c] ;  /* 0x00003c0001027983 */ /* 0x004ea80000300800 */
[----:B------:R-:W2:Y:S01]  /*dd60*/  LDL.LU R5, [R1+0x34] ;  /* 0x0000340001057983 */ /* 0x000ea20000300800 */
[----:B---3--:R-:W-:-:S05]  /*dd70*/  SEL R24, R29, R24, !P2 ;  /* 0x000000181d187207 */ /* 0x008fca0005000000 */
[----:B------:R0:W-:Y:S01]  /*dd80*/  STL [R1+0x1c0], R24 ;  /* 0x0001c01801007387 */ /* 0x0001e20000100800 */
[----:B------:R-:W-:-:S03]  /*dd90*/  SEL R20, R29, R20, !P2 ;  /* 0x000000141d147207 */ /* 0x000fc60005000000 */
[----:B0-----:R-:W3:Y:S01]  /*dda0*/  LDL.LU R24, [R1+0x3c48] ;  /* 0x003c480001187983 */ /* 0x001ee20000300800 */
[----:B------:R-:W-:-:S03]  /*ddb0*/  SEL R19, R29, R19, !P2 ;  /* 0x000000131d137207 */ /* 0x000fc60005000000 */
[----:B------:R0:W-:Y:S01]  /*ddc0*/  STL [R1+0x1bc], R20 ;  /* 0x0001bc1401007387 */ /* 0x0001e20000100800 */
[C---:B------:R-:W-:Y:S02]  /*ddd0*/  SEL R18, R29.reuse, R18, !P2 ;  /* 0x000000121d127207 */ /* 0x040fe40005000000 */
[C---:B------:R-:W-:Y:S01]  /*dde0*/  SEL R17, R29.reuse, R17, !P2 ;  /* 0x000000111d117207 */ /* 0x040fe20005000000 */
[----:B0-----:R-:W3:Y:S01]  /*ddf0*/  LDL.LU R20, [R1+0x3c44] ;  /* 0x003c440001147983 */ /* 0x001ee20000300800 */
[----:B------:R-:W-:-:S03]  /*de00*/  SEL R16, R29, R16, !P2 ;  /* 0x000000101d107207 */ /* 0x000fc60005000000 */
[----:B------:R0:W-:Y:S01]  /*de10*/  STL [R1+0x1b8], R19 ;  /* 0x0001b81301007387 */ /* 0x0001e20000100800 */
[C---:B------:R-:W-:Y:S02]  /*de20*/  SEL R15, R29.reuse, R15, !P2 ;  /* 0x0000000f1d0f7207 */ /* 0x040fe40005000000 */
[C---:B------:R-:W-:Y:S01]  /*de30*/  SEL R14, R29.reuse, R14, !P2 ;  /* 0x0000000e1d0e7207 */ /* 0x040fe20005000000 */
[----:B0-----:R-:W3:Y:S04]  /*de40*/  LDL.LU R19, [R1+0x3c40] ;  /* 0x003c400001137983 */ /* 0x001ee80000300800 */
[----:B------:R0:W-:Y:S01]  /*de50*/  STL [R1+0x1b4], R18 ;  /* 0x0001b41201007387 */ /* 0x0001e20000100800 */
[C---:B------:R-:W-:Y:S02]  /*de60*/  SEL R13, R29.reuse, R13, !P2 ;  /* 0x0000000d1d0d7207 */ /* 0x040fe40005000000 */
[C---:B------:R-:W-:Y:S01]  /*de70*/  SEL R12, R29.reuse, R12, !P2 ;  /* 0x0000000c1d0c7207 */ /* 0x040fe20005000000 */
[----:B0-----:R-:W3:Y:S04]  /*de80*/  LDL.LU R18, [R1+0x3c3c] ;  /* 0x003c3c0001127983 */ /* 0x001ee80000300800 */
[----:B------:R0:W-:Y:S01]  /*de90*/  STL [R1+0x1b0], R17 ;  /* 0x0001b01101007387 */ /* 0x0001e20000100800 */
[----:B------:R-:W-:-:S03]  /*dea0*/  SEL R11, R29, R11, !P2 ;  /* 0x0000000b1d0b7207 */ /* 0x000fc60005000000 */
        /* <DEDUP_REMOVED lines=28> */
[----:B------:R0:W-:Y:S04]  /*e070*/  STL [R1+0x178], R27 ;  /* 0x0001781b01007387 */ /* 0x0001e80000100800 */
        /* <DEDUP_REMOVED lines=10> */
[----:B0-----:R-:W3:Y:S01]  /*e120*/  LDL.LU R0, [R1+0x3bfc] ;  /* 0x003bfc0001007983 */ /* 0x001ee20000300800 */
[----:B----4-:R-:W-:-:S02]  /*e130*/  SEL R21, R29, R21, !P2 ;  /* 0x000000151d157207 */ /* 0x010fc40005000000 */
[C---:B-----5:R-:W-:Y:S02]  /*e140*/  SEL R8, R29.reuse, R8, !P2 ;  /* 0x000000081d087207 */ /* 0x060fe40005000000 */
[C---:B------:R-:W-:Y:S02]  /*e150*/  SEL R7, R29.reuse, R7, !P2 ;  /* 0x000000071d077207 */ /* 0x040fe40005000000 */
[C---:B------:R-:W-:Y:S02]  /*e160*/  SEL R6, R29.reuse, R6, !P2 ;  /* 0x000000061d067207 */ /* 0x040fe40005000000 */
[C---:B------:R-:W-:Y:S02]  /*e170*/  SEL R4, R29.reuse, R4, !P2 ;  /* 0x000000041d047207 */ /* 0x040fe40005000000 */
[C---:B------:R-:W-:Y:S02]  /*e180*/  SEL R3, R29.reuse, R3, !P2 ;  /* 0x000000031d037207 */ /* 0x040fe40005000000 */
[----:B--2---:R-:W-:-:S02]  /*e190*/  SEL R2, R29, R2, !P2 ;  /* 0x000000021d027207 */ /* 0x004fc40005000000 */
[----:B---3--:R-:W-:-:S05]  /*e1a0*/  SEL R0, R29, R0, !P2 ;  /* 0x000000001d007207 */ /* 0x008fca0005000000 */
[----:B------:R0:W-:Y:S04]  /*e1b0*/  STL [R1+0x3bd8], R0 ;  /* 0x003bd80001007387 */ /* 0x0001e80000100800 */
[----:B0-----:R-:W2:Y:S04]  /*e1c0*/  LDL.LU R0, [R1+0x38] ;  /* 0x0000380001007983 */ /* 0x001ea80000300800 */
[----:B------:R0:W-:Y:S04]  /*e1d0*/  STL [R1+0x144], R21 ;  /* 0x0001441501007387 */ /* 0x0001e80000100800 */
[----:B0-----:R-:W3:Y:S04]  /*e1e0*/  LDL.LU R21, [R1+0x3bf8] ;  /* 0x003bf80001157983 */ /* 0x001ee80000300800 */
[----:B------:R0:W-:Y:S04]  /*e1f0*/  STL [R1+0x140], R8 ;  /* 0x0001400801007387 */ /* 0x0001e80000100800 */
[----:B0-----:R-:W4:Y:S04]  /*e200*/  LDL.LU R8, [R1+0x3bf4] ;  /* 0x003bf40001087983 */ /* 0x001f280000300800 */
[----:B------:R0:W-:Y:S04]  /*e210*/  STL [R1+0x13c], R7 ;  /* 0x00013c0701007387 */ /* 0x0001e80000100800 */
[----:B0-----:R-:W5:Y:S04]  /*e220*/  LDL.LU R7, [R1+0x3bf0] ;  /* 0x003bf00001077983 */ /* 0x001f680000300800 */
[----:B------:R0:W-:Y:S04]  /*e230*/  STL [R1+0x138], R6 ;  /* 0x0001380601007387 */ /* 0x0001e80000100800 */
[----:B0-----:R-:W3:Y:S04]  /*e240*/  LDL.LU R6, [R1+0x3bec] ;  /* 0x003bec0001067983 */ /* 0x001ee80000300800 */
[----:B------:R0:W-:Y:S04]  /*e250*/  STL [R1+0x134], R4 ;  /* 0x0001340401007387 */ /* 0x0001e80000100800 */
[----:B0-----:R-:W4:Y:S04]  /*e260*/  LDL.LU R4, [R1+0x3be8] ;  /* 0x003be80001047983 */ /* 0x001f280000300800 */
[----:B------:R0:W-:Y:S04]  /*e270*/  STL [R1+0x130], R3 ;  /* 0x0001300301007387 */ /* 0x0001e80000100800 */
[----:B0-----:R-:W5:Y:S04]  /*e280*/  LDL.LU R3, [R1+0x3be4] ;  /* 0x003be40001037983 */ /* 0x001f680000300800 */
[----:B------:R0:W-:Y:S04]  /*e290*/  STL [R1+0x12c], R2 ;  /* 0x00012c0201007387 */ /* 0x0001e80000100800 */
[----:B0-----:R-:W3:Y:S01]  /*e2a0*/  LDL.LU R2, [R1+0x3be0] ;  /* 0x003be00001027983 */ /* 0x001ee20000300800 */
[----:B------:R-:W-:-:S02]  /*e2b0*/  SEL R5, R29, R5, !P2 ;  /* 0x000000051d057207 */ /* 0x000fc40005000000 */
[----:B--2---:R-:W-:-:S05]  /*e2c0*/  SEL R0, R29, R0, !P2 ;  /* 0x000000001d007207 */ /* 0x004fca0005000000 */
[----:B------:R5:W-:Y:S04]  /*e2d0*/  STL [R1+0x128], R0 ;  /* 0x0001280001007387 */ /* 0x000be80000100800 */
[----:B------:R-:W-:Y:S01]  /*e2e0*/  STL [R1+0x124], R5 ;  /* 0x0001240501007387 */ /* 0x000fe20000100800 */
[C---:B-----5:R-:W-:Y:S02]  /*e2f0*/  SEL R0, R29.reuse, R3, !P2 ;  /* 0x000000031d007207 */ /* 0x060fe40005000000 */
[C---:B----4-:R-:W-:Y:S02]  /*e300*/  SEL R3, R29.reuse, R4, !P2 ;  /* 0x000000041d037207 */ /* 0x050fe40005000000 */
[----:B---3--:R-:W-:-:S05]  /*e310*/  SEL R2, R29, R2, !P2 ;  /* 0x000000021d027207 */ /* 0x008fca0005000000 */
[----:B------:R0:W-:Y:S04]  /*e320*/  STL [R1+0x120], R2 ;  /* 0x0001200201007387 */ /* 0x0001e80000100800 */
[----:B------:R1:W-:Y:S01]  /*e330*/  STL [R1+0x11c], R0 ;  /* 0x00011c0001007387 */ /* 0x0003e20000100800 */
[----:B0-----:R-:W-:-:S03]  /*e340*/  SEL R2, R29, R6, !P2 ;  /* 0x000000061d027207 */ /* 0x001fc60005000000 */
[----:B------:R0:W-:Y:S01]  /*e350*/  STL [R1+0x118], R3 ;  /* 0x0001180301007387 */ /* 0x0001e20000100800 */
[----:B-1----:R-:W-:-:S03]  /*e360*/  SEL R0, R29, R7, !P2 ;  /* 0x000000071d007207 */ /* 0x002fc60005000000 */
        /* <DEDUP_REMOVED lines=22> */
[----:B------:R-:W-:Y:S01]  /*e4d0*/  STL [R1+0xe8], R3 ;  /* 0x0000e80301007387 */ /* 0x000fe20000100800 */
[----:B-1----:R-:W-:-:S03]  /*e4e0*/  SEL R0, R29, R12, !P2 ;  /* 0x0000000c1d007207 */ /* 0x002fc60005000000 */
[----:B------:R-:W2:Y:S04]  /*e4f0*/  LDL.LU R8, [R1+0x30] ;  /* 0x0000300001087983 */ /* 0x000ea80000300800 */
[----:B------:R0:W-:Y:S04]  /*e500*/  STL [R1+0xe4], R2 ;  /* 0x0000e40201007387 */ /* 0x0001e80000100800 */
[----:B------:R-:W3:Y:S04]  /*e510*/  LDL.LU R7, [R1+0x2c] ;  /* 0x00002c0001077983 */ /* 0x000ee80000300800 */
[----:B------:R1:W-:Y:S01]  /*e520*/  STL [R1+0xe0], R0 ;  /* 0x0000e00001007387 */ /* 0x0003e20000100800 */
[----:B------:R-:W-:-:S03]  /*e530*/  SEL R21, R29, R13, !P2 ;  /* 0x0000000d1d157207 */ /* 0x000fc60005000000 */
[----:B------:R-:W4:Y:S04]  /*e540*/  LDL.LU R6, [R1+0x28] ;  /* 0x0000280001067983 */ /* 0x000f280000300800 */
[----:B------:R-:W5:Y:S04]  /*e550*/  LDL.LU R4, [R1+0x24] ;  /* 0x0000240001047983 */ /* 0x000f680000300800 */
[----:B0-----:R-:W5:Y:S04]  /*e560*/  LDL.LU R2, [R1+0x20] ;  /* 0x0000200001027983 */ /* 0x001f680000300800 */
[----:B-1----:R-:W5:Y:S04]  /*e570*/  LDL.LU R0, [R1+0x1c] ;  /* 0x00001c0001007983 */ /* 0x002f680000300800 */
[----:B------:R-:W5:Y:S04]  /*e580*/  LDL.LU R9, [R1+0x18] ;  /* 0x0000180001097983 */ /* 0x000f680000300800 */
[----:B------:R-:W5:Y:S04]  /*e590*/  LDL.LU R10, [R1+0x4] ;  /* 0x00000400010a7983 */ /* 0x000f680000300800 */
[----:B------:R-:W5:Y:S04]  /*e5a0*/  LDL.LU R11, [R1+0x9c] ;  /* 0x00009c00010b7983 */ /* 0x000f680000300800 */
[----:B------:R-:W2:Y:S04]  /*e5b0*/  LDL.LU R13, [R1+0x98] ;  /* 0x00009800010d7983 */ /* 0x000ea80000300800 */
[----:B------:R0:W-:Y:S04]  /*e5c0*/  STL [R1+0x3bdc], R21 ;  /* 0x003bdc1501007387 */ /* 0x0001e80000100800 */
[----:B0-----:R-:W3:Y:S01]  /*e5d0*/  LDL.LU R21, [R1+0x94] ;  /* 0x0000940001157983 */ /* 0x001ee20000300800 */
[----:B------:R-:W-:-:S02]  /*e5e0*/  SEL R25, R29, R17, !P2 ;  /* 0x000000111d197207 */ /* 0x000fc40005000000 */
[C---:B------:R-:W-:Y:S01]  /*e5f0*/  SEL R26, R29.reuse, R18, !P2 ;  /* 0x000000121d1a7207 */ /* 0x040fe20005000000 */
[----:B------:R-:W5:Y:S01]  /*e600*/  LDL.LU R17, [R1] ;  /* 0x0000000001117983 */ /* 0x000f620000300800 */
[C---:B------:R-:W-:Y:S02]  /*e610*/  SEL R27, R29.reuse, R19, !P2 ;  /* 0x000000131d1b7207 */ /* 0x040fe40005000000 */
[C---:B------:R-:W-:Y:S01]  /*e620*/  SEL R22, R29.reuse, R14, !P2 ;  /* 0x0000000e1d167207 */ /* 0x040fe20005000000 */
[----:B------:R-:W5:Y:S01]  /*e630*/  LDL.LU R18, [R1+0x8] ;  /* 0x0000080001127983 */ /* 0x000f620000300800 */
[C---:B------:R-:W-:Y:S02]  /*e640*/  SEL R23, R29.reuse, R15, !P2 ;  /* 0x0000000f1d177207 */ /* 0x040fe40005000000 */
[C---:B------:R-:W-:Y:S01]  /*e650*/  SEL R5, R29.reuse, R16, !P2 ;  /* 0x000000101d057207 */ /* 0x040fe20005000000 */
[----:B------:R-:W5:Y:S01]  /*e660*/  LDL.LU R19, [R1+0xc] ;  /* 0x00000c0001137983 */ /* 0x000f620000300800 */
[----:B------:R-:W-:-:S02]  /*e670*/  SEL R28, R29, R20, !P2 ;  /* 0x000000141d1c7207 */ /* 0x000fc40005000000 */
[----:B------:R-:W-:Y:S01]  /*e680*/  SEL R29, R29, R24, !P2 ;  /* 0x000000181d1d7207 */ /* 0x000fe20005000000 */
[----:B------:R-:W5:Y:S04]  /*e690*/  LDL.LU R20, [R1+0x10] ;  /* 0x0000100001147983 */ /* 0x000f680000300800 */
[----:B------:R-:W5:Y:S04]  /*e6a0*/  LDL.LU R24, [R1+0x14] ;  /* 0x0000140001187983 */ /* 0x000f680000300800 */
[----:B------:R-:W5:Y:S01]  /*e6b0*/  LDL.LU R12, [R1+0xa0] ;  /* 0x0000a000010c7983 */ /* 0x000f620000300800 */
[----:B--2---:R-:W-:-:S03]  /*e6c0*/  IMAD R14, R13, UR6, RZ ;  /* 0x000000060d0e7c24 */ /* 0x004fc6000f8e02ff */
[----:B------:R-:W2:Y:S04]  /*e6d0*/  LDL.LU R13, [R1+0xa8] ;  /* 0x0000a800010d7983 */ /* 0x000ea80000300800 */
[----:B------:R0:W-:Y:S01]  /*e6e0*/  STL [R1+0x170], R14 ;  /* 0x0001700e01007387 */ /* 0x0001e20000100800 */
[----:B---3--:R-:W-:-:S03]  /*e6f0*/  IMAD R15, R21, UR6, RZ ;  /* 0x00000006150f7c24 */ /* 0x008fc6000f8e02ff */
[----:B------:R-:W3:Y:S01]  /*e700*/  LDL.LU R21, [R1+0xb4] ;  /* 0x0000b40001157983 */ /* 0x000ee20000300800 */
[----:B0-----:R-:W-:-:S03]  /*e710*/  IMAD R14, R8, UR6, RZ ;  /* 0x00000006080e7c24 */ /* 0x001fc6000f8e02ff */
[----:B------:R0:W-:Y:S04]  /*e720*/  STL [R1+0x164], R15 ;  /* 0x0001640f01007387 */ /* 0x0001e80000100800 */
[----:B------:R-:W3:Y:S01]  /*e730*/  LDL.LU R8, [R1+0xbc] ;  /* 0x0000bc0001087983 */ /* 0x000ee20000300800 */
[----:B0-----:R-:W-:-:S03]  /*e740*/  IMAD R15, R7, UR6, RZ ;  /* 0x00000006070f7c24 */ /* 0x001fc6000f8e02ff */
[----:B------:R4:W-:Y:S04]  /*e750*/  STL [R1+0x158], R14 ;  /* 0x0001580e01007387 */ /* 0x0009e80000100800 */
[----:B------:R-:W3:Y:S04]  /*e760*/  LDL.LU R7, [R1+0xc8] ;  /* 0x0000c80001077983 */ /* 0x000ee80000300800 */
[----:B------:R5:W-:Y:S01]  /*e770*/  STL [R1+0x14c], R15 ;  /* 0x00014c0f01007387 */ /* 0x000be20000100800 */
[----:B----4-:R-:W-:-:S03]  /*e780*/  IMAD R14, R6, UR6, RZ ;  /* 0x00000006060e7c24 */ /* 0x010fc6000f8e02ff */
[----:B------:R-:W4:Y:S04]  /*e790*/  LDL.LU R6, [R1+0xd0] ;  /* 0x0000d00001067983 */ /* 0x000f280000300800 */
[----:B------:R0:W-:Y:S01]  /*e7a0*/  STL [R1+0x148], R14 ;  /* 0x0001480e01007387 */ /* 0x0001e20000100800 */
[----:B-----5:R-:W-:-:S03]  /*e7b0*/  IMAD R15, R4, UR6, RZ ;  /* 0x00000006040f7c24 */ /* 0x020fc6000f8e02ff */
[----:B------:R-:W5:Y:S04]  /*e7c0*/  LDL.LU R4, [R1+0xd4] ;  /* 0x0000d40001047983 */ /* 0x000f680000300800 */
[----:B------:R1:W-:Y:S01]  /*e7d0*/  STL [R1+0xcc], R15 ;  /* 0x0000cc0f01007387 */ /* 0x0003e20000100800 */
[----:B0-----:R-:W-:-:S03]  /*e7e0*/  IMAD R14, R2, UR6, RZ ;  /* 0x00000006020e7c24 */ /* 0x001fc6000f8e02ff */
[----:B------:R-:W5:Y:S01]  /*e7f0*/  LDL.LU R2, [R1+0x15c] ;  /* 0x00015c0001027983 */ /* 0x000f620000300800 */
[----:B------:R-:W-:-:S03]  /*e800*/  IMAD R0, R0, UR6, RZ ;  /* 0x0000000600007c24 */ /* 0x000fc6000f8e02ff */
[----:B------:R-:W-:Y:S04]  /*e810*/  STL [R1+0xc4], R14 ;  /* 0x0000c40e01007387 */ /* 0x000fe80000100800 */
[----:B------:R-:W5:Y:S01]  /*e820*/  LDL.LU R16, [R1+0x168] ;  /* 0x0001680001107983 */ /* 0x000f620000300800 */
[----:B------:R-:W-:-:S03]  /*e830*/  IMAD R9, R9, UR6, RZ ;  /* 0x0000000609097c24 */ /* 0x000fc6000f8e02ff */
[----:B-1----:R-:W5:Y:S04]  /*e840*/  LDL.LU R15, [R1+0x184] ;  /* 0x00018400010f7983 */ /* 0x002f680000300800 */
[----:B------:R0:W-:Y:S01]  /*e850*/  STL [R1+0xc0], R0 ;  /* 0x0000c00001007387 */ /* 0x0001e20000100800 */
[----:B------:R-:W-:-:S03]  /*e860*/  IMAD R24, R24, UR6, RZ ;  /* 0x0000000618187c24 */ /* 0x000fc6000f8e02ff */
[----:B0-----:R-:W5:Y:S04]  /*e870*/  LDL.LU R0, [R1+0x18c] ;  /* 0x00018c0001007983 */ /* 0x001f680000300800 */
[----:B------:R-:W5:Y:S04]  /*e880*/  LDL.LU R14, [R1+0x198] ;  /* 0x00019800010e7983 */ /* 0x000f680000300800 */
[----:B------:R0:W-:Y:S04]  /*e890*/  STL [R1+0xb8], R9 ;  /* 0x0000b80901007387 */ /* 0x0001e80000100800 */
[----:B0-----:R-:W5:Y:S04]  /*e8a0*/  LDL.LU R9, [R1+0x1a0] ;  /* 0x0001a00001097983 */ /* 0x001f680000300800 */
[----:B------:R0:W-:Y:S01]  /*e8b0*/  STL [R1+0xb0], R24 ;  /* 0x0000b01801007387 */ /* 0x0001e20000100800 */
[----:B------:R-:W-:-:S02]  /*e8c0*/  IMAD R17, R17, UR6, RZ ;  /* 0x0000000611117c24 */ /* 0x000fc4000f8e02ff */
[----:B0-----:R-:W-:Y:S02]  /*e8d0*/  IMAD R24, R20, UR6, RZ ;  /* 0x0000000614187c24 */ /* 0x001fe4000f8e02ff */
[----:B------:R-:W-:Y:S02]  /*e8e0*/  IMAD R20, R19, UR6, RZ ;  /* 0x0000000613147c24 */ /* 0x000fe4000f8e02ff */
[----:B------:R-:W-:Y:S01]  /*e8f0*/  IMAD R19, R18, UR6, RZ ;  /* 0x0000000612137c24 */ /* 0x000fe2000f8e02ff */
[----:B------:R-:W-:Y:S01]  /*e900*/  STL [R1+0xac], R24 ;  /* 0x0000ac1801007387 */ /* 0x000fe20000100800 */
[----:B------:R-:W-:-:S03]  /*e910*/  IMAD R18, R10, UR6, RZ ;  /* 0x000000060a127c24 */ /* 0x000fc6000f8e02ff */
[----:B------:R-:W-:Y:S04]  /*e920*/  STL [R1+0xa4], R20 ;  /* 0x0000a41401007387 */ /* 0x000fe80000100800 */
[----:B------:R-:W5:Y:S04]  /*e930*/  LDL.LU R10, [R1+0x1d4] ;  /* 0x0001d400010a7983 */ /* 0x000f680000300800 */
[----:B------:R-:W-:Y:S04]  /*e940*/  STL [R1+0x98], R19 ;  /* 0x0000981301007387 */ /* 0x000fe80000100800 */
[----:B------:R0:W-:Y:S02]  /*e950*/  STL [R1+0x94], R18 ;  /* 0x0000941201007387 */ /* 0x0001e40000100800 */
[----:B0-----:R-:W-:-:S02]  /*e960*/  IMAD R18, R11, UR6, RZ ;  /* 0x000000060b127c24 */ /* 0x001fc4000f8e02ff */
[----:B------:R-:W5:Y:S04]  /*e970*/  LDL.LU R11, [R1+0x1e0] ;  /* 0x0001e000010b7983 */ /* 0x000f680000300800 */
[----:B------:R0:W-:Y:S04]  /*e980*/  STL [R1+0x90], R17 ;  /* 0x0000901101007387 */ /* 0x0001e80000100800 */
[----:B------:R2:W-:Y:S01]  /*e990*/  STL [R1+0x8c], R18 ;  /* 0x00008c1201007387 */ /* 0x0005e20000100800 */
[----:B0-----:R-:W-:-:S03]  /*e9a0*/  IMAD R17, R12, UR6, RZ ;  /* 0x000000060c117c24 */ /* 0x001fc6000f8e02ff */
[----:B------:R-:W5:Y:S04]  /*e9b0*/  LDL.LU R12, [R1+0x1e8] ;  /* 0x0001e800010c7983 */ /* 0x000f680000300800 */
[----:B------:R3:W-:Y:S01]  /*e9c0*/  STL [R1+0x88], R17 ;  /* 0x0000881101007387 */ /* 0x0007e20000100800 */
[----:B--2---:R-:W-:-:S03]  /*e9d0*/  IMAD R18, R13, UR6, RZ ;  /* 0x000000060d127c24 */ /* 0x004fc6000f8e02ff */
[----:B------:R-:W2:Y:S04]  /*e9e0*/  LDL.LU R13, [R1+0x1f0] ;  /* 0x0001f000010d7983 */ /* 0x000ea80000300800 */
[----:B------:R0:W-:Y:S01]  /*e9f0*/  STL [R1+0x84], R18 ;  /* 0x0000841201007387 */ /* 0x0001e20000100800 */
[----:B---3--:R-:W-:-:S03]  /*ea00*/  IMAD R17, R21, UR6, RZ ;  /* 0x0000000615117c24 */ /* 0x008fc6000f8e02ff */
[----:B------:R-:W3:Y:S01]  /*ea10*/  LDL.LU R21, [R1+0x210] ;  /* 0x0002100001157983 */ /* 0x000ee20000300800 */
[----:B0-----:R-:W-:-:S03]  /*ea20*/  IMAD R18, R8, UR6, RZ ;  /* 0x0000000608127c24 */ /* 0x001fc6000f8e02ff */
[----:B------:R0:W-:Y:S04]  /*ea30*/  STL [R1+0x80], R17 ;  /* 0x0000801101007387 */ /* 0x0001e80000100800 */
[----:B------:R-:W3:Y:S04]  /*ea40*/  LDL.LU R8, [R1+0x22c] ;  /* 0x00022c0001087983 */ /* 0x000ee80000300800 */
[----:B------:R4:W-:Y:S01]  /*ea50*/  STL [R1+0x7c], R18 ;  /* 0x00007c1201007387 */ /* 0x0009e20000100800 */
[----:B0-----:R-:W-:-:S03]  /*ea60*/  IMAD R17, R7, UR6, RZ ;  /* 0x0000000607117c24 */ /* 0x001fc6000f8e02ff */
[----:B------:R-:W3:Y:S01]  /*ea70*/  LDL.LU R7, [R1+0x234] ;  /* 0x0002340001077983 */ /* 0x000ee20000300800 */
[----:B----4-:R-:W-:-:S03]  /*ea80*/  IMAD R18, R6, UR6, RZ ;  /* 0x0000000606127c24 */ /* 0x010fc6000f8e02ff */
[----:B------:R5:W-:Y:S04]  /*ea90*/  STL [R1+0x78], R17 ;  /* 0x0000781101007387 */ /* 0x000be80000100800 */
[----:B------:R-:W4:Y:S04]  /*eaa0*/  LDL.LU R6, [R1+0x23c] ;  /* 0x00023c0001067983 */ /* 0x000f280000300800 */
[----:B------:R0:W-:Y:S01]  /*eab0*/  STL [R1+0x74], R18 ;  /* 0x0000741201007387 */ /* 0x0001e20000100800 */
[----:B-----5:R-:W-:-:S03]  /*eac0*/  IMAD R17, R4, UR6, RZ ;  /* 0x0000000604117c24 */ /* 0x020fc6000f8e02ff */
[----:B------:R-:W5:Y:S04]  /*ead0*/  LDL.LU R4, [R1+0x248] ;  /* 0x0002480001047983 */ /* 0x000f680000300800 */
[----:B------:R1:W-:Y:S01]  /*eae0*/  STL [R1+0x70], R17 ;  /* 0x0000701101007387 */ /* 0x0003e20000100800 */
[----:B0-----:R-:W-:-:S03]  /*eaf0*/  IMAD R18, R2, UR6, RZ ;  /* 0x0000000602127c24 */ /* 0x001fc6000f8e02ff */
[----:B------:R-:W5:Y:S01]  /*eb00*/  LDL.LU R2, [R1+0x250] ;  /* 0x0002500001027983 */ /* 0x000f620000300800 */
[----:B-1----:R-:W-:Y:S02]  /*eb10*/  IMAD R17, R16, UR6, RZ ;  /* 0x0000000610117c24 */ /* 0x002fe4000f8e02ff */
[----:B------:R-:W-:Y:S01]  /*eb20*/  IMAD R16, R15, UR6, RZ ;  /* 0x000000060f107c24 */ /* 0x000fe2000f8e02ff */
[----:B------:R0:W-:Y:S04]  /*eb30*/  STL [R1+0x6c], R18 ;  /* 0x00006c1201007387 */ /* 0x0001e80000100800 */
[----:B------:R-:W-:Y:S01]  /*eb40*/  STL [R1+0x68], R17 ;  /* 0x0000681101007387 */ /* 0x000fe20000100800 */
[----:B------:R-:W-:-:S03]  /*eb50*/  IMAD R15, R0, UR6, RZ ;  /* 0x00000006000f7c24 */ /* 0x000fc6000f8e02ff */
[----:B------:R-:W5:Y:S01]  /*eb60*/  LDL.LU R0, [R1+0x258] ;  /* 0x0002580001007983 */ /* 0x000f620000300800 */
[----:B------:R-:W-:-:S03]  /*eb70*/  IMAD R14, R14, UR6, RZ ;  /* 0x000000060e0e7c24 */ /* 0x000fc6000f8e02ff */
[----:B------:R-:W-:Y:S04]  /*eb80*/  STL [R1+0x64], R16 ;  /* 0x0000641001007387 */ /* 0x000fe80000100800 */
[----:B------:R-:W-:Y:S04]  /*eb90*/  STL [R1+0x60], R15 ;  /* 0x0000600f01007387 */ /* 0x000fe80000100800 */
[----:B------:R-:W5:Y:S01]  /*eba0*/  LDL.LU R24, [R1+0x260] ;  /* 0x0002600001187983 */ /* 0x000f620000300800 */
[----:B------:R-:W-:-:S03]  /*ebb0*/  IMAD R9, R9, UR6, RZ ;  /* 0x0000000609097c24 */ /* 0x000fc6000f8e02ff */
[----:B------:R-:W-:Y:S04]  /*ebc0*/  STL [R1+0x5c], R14 ;  /* 0x00005c0e01007387 */ /* 0x000fe80000100800 */
[----:B------:R-:W5:Y:S04]  /*ebd0*/  LDL.LU R20, [R1+0x26c] ;  /* 0x00026c0001147983 */ /* 0x000f680000300800 */
[----:B------:R1:W-:Y:S04]  /*ebe0*/  STL [R1+0x58], R9 ;  /* 0x0000580901007387 */ /* 0x0003e80000100800 */
[----:B------:R-:W5:Y:S04]  /*ebf0*/  LDL.LU R19, [R1+0x264] ;  /* 0x0002640001137983 */ /* 0x000f680000300800 */
[----:B0-----:R-:W5:Y:S04]  /*ec00*/  LDL.LU R18, [R1+0x25c] ;  /* 0x00025c0001127983 */ /* 0x001f680000300800 */
[----:B-1----:R-:W5:Y:S04]  /*ec10*/  LDL.LU R9, [R1+0x254] ;  /* 0x0002540001097983 */ /* 0x002f680000300800 */
[----:B------:R-:W5:Y:S01]  /*ec20*/  LDL.LU R17, [R1+0x24c] ;  /* 0x00024c0001117983 */ /* 0x000f620000300800 */
[----:B------:R-:W-:-:S03]  /*ec30*/  IMAD R14, R10, UR6, RZ ;  /* 0x000000060a0e7c24 */ /* 0x000fc6000f8e02ff */
[----:B------:R-:W5:Y:S04]  /*ec40*/  LDL.LU R10, [R1+0x244] ;  /* 0x00024400010a7983 */ /* 0x000f680000300800 */
[----:B------:R0:W-:Y:S02]  /*ec50*/  STL [R1+0x54], R14 ;  /* 0x0000540e01007387 */ /* 0x0001e40000100800 */
[----:B0-----:R-:W-:Y:S02]  /*ec60*/  IMAD R14, R11, UR6, RZ ;  /* 0x000000060b0e7c24 */ /* 0x001fe4000f8e02ff */
[----:B------:R-:W5:Y:S04]  /*ec70*/  LDL.LU R11, [R1+0x240] ;  /* 0x00024000010b7983 */ /* 0x000f680000300800 */
[----:B------:R2:W-:Y:S01]  /*ec80*/  STL [R1+0x50], R14 ;  /* 0x0000500e01007387 */ /* 0x0005e20000100800 */
[----:B------:R-:W-:-:S03]  /*ec90*/  IMAD R15, R12, UR6, RZ ;  /* 0x000000060c0f7c24 */ /* 0x000fc6000f8e02ff */
[----:B------:R-:W5:Y:S04]  /*eca0*/  LDL.LU R12, [R1+0x238] ;  /* 0x00023800010c7983 */ /* 0x000f680000300800 */
[----:B------:R3:W-:Y:S01]  /*ecb0*/  STL [R1+0x4c], R15 ;  /* 0x00004c0f01007387 */ /* 0x0007e20000100800 */
[----:B--2---:R-:W-:-:S03]  /*ecc0*/  IMAD R14, R13, UR6, RZ ;  /* 0x000000060d0e7c24 */ /* 0x004fc6000f8e02ff */
[----:B------:R-:W2:Y:S04]  /*ecd0*/  LDL.LU R13, [R1+0x230] ;  /* 0x00023000010d7983 */ /* 0x000ea80000300800 */
[----:B------:R0:W-:Y:S01]  /*ece0*/  STL [R1+0x48], R14 ;  /* 0x0000480e01007387 */ /* 0x0001e20000100800 */
[----:B---3--:R-:W-:-:S03]  /*ecf0*/  IMAD R15, R21, UR6, RZ ;  /* 0x00000006150f7c24 */ /* 0x008fc6000f8e02ff */
[----:B0-----:R-:W3:Y:S04]  /*ed00*/  LDL.LU R14, [R1+0x228] ;  /* 0x00022800010e7983 */ /* 0x001ee80000300800 */
[----:B------:R0:W-:Y:S01]  /*ed10*/  STL [R1+0x44], R15 ;  /* 0x0000440f01007387 */ /* 0x0001e20000100800 */
[----:B------:R-:W-:-:S03]  /*ed20*/  IMAD R8, R8, UR6, RZ ;  /* 0x0000000608087c24 */ /* 0x000fc6000f8e02ff */
[----:B0-----:R-:W3:Y:S01]  /*ed30*/  LDL.LU R15, [R1+0x224] ;  /* 0x00022400010f7983 */ /* 0x001ee20000300800 */
[----:B------:R-:W-:-:S03]  /*ed40*/  IMAD R7, R7, UR6, RZ ;  /* 0x0000000607077c24 */ /* 0x000fc6000f8e02ff */
[----:B------:R0:W-:Y:S04]  /*ed50*/  STL [R1+0x40], R8 ;  /* 0x0000400801007387 */ /* 0x0001e80000100800 */
[----:B0-----:R-:W3:Y:S01]  /*ed60*/  LDL.LU R8, [R1+0x220] ;  /* 0x0002200001087983 */ /* 0x001ee20000300800 */
[----:B----4-:R-:W-:-:S03]  /*ed70*/  IMAD R6, R6, UR6, RZ ;  /* 0x0000000606067c24 */ /* 0x010fc6000f8e02ff */
[----:B------:R0:W-:Y:S01]  /*ed80*/  STL [R1+0x3c], R7 ;  /* 0x00003c0701007387 */ /* 0x0001e20000100800 */
[----:B-----5:R-:W-:-:S03]  /*ed90*/  IMAD R4, R4, UR6, RZ ;  /* 0x0000000604047c24 */ /* 0x020fc6000f8e02ff */
[----:B0-----:R-:W4:Y:S01]  /*eda0*/  LDL.LU R7, [R1+0x21c] ;  /* 0x00021c0001077983 */ /* 0x001f220000300800 */
[----:B------:R-:W-:-:S03]  /*edb0*/  IMAD R2, R2, UR6, RZ ;  /* 0x0000000602027c24 */ /* 0x000fc6000f8e02ff */
[----:B------:R0:W-:Y:S04]  /*edc0*/  STL [R1+0x38], R6 ;  /* 0x0000380601007387 */ /* 0x0001e80000100800 */
[----:B0-----:R-:W5:Y:S04]  /*edd0*/  LDL.LU R6, [R1+0x218] ;  /* 0x0002180001067983 */ /* 0x001f680000300800 */
[----:B------:R0:W-:Y:S04]  /*ede0*/  STL [R1+0x34], R4 ;  /* 0x0000340401007387 */ /* 0x0001e80000100800 */
[----:B------:R-:W5:Y:S04]  /*edf0*/  LDL.LU R16, [R1+0x214] ;  /* 0x0002140001107983 */ /* 0x000f680000300800 */
[----:B------:R-:W5:Y:S04]  /*ee00*/  LDL.LU R21, [R1+0x20c] ;  /* 0x00020c0001157983 */ /* 0x000f680000300800 */
[----:B------:R1:W-:Y:S04]  /*ee10*/  STL [R1+0x30], R2 ;  /* 0x0000300201007387 */ /* 0x0003e80000100800 */
[----:B0-----:R-:W5:Y:S01]  /*ee20*/  LDL.LU R4, [R1+0x208] ;  /* 0x0002080001047983 */ /* 0x001f620000300800 */
[----:B------:R-:W-:-:S02]  /*ee30*/  IMAD R0, R0, UR6, RZ ;  /* 0x0000000600007c24 */ /* 0x000fc4000f8e02ff */
[----:B------:R-:W-:Y:S01]  /*ee40*/  IMAD R24, R24, UR6, RZ ;  /* 0x0000000618187c24 */ /* 0x000fe2000f8e02ff */
[----:B-1----:R-:W5:Y:S04]  /*ee50*/  LDL.LU R2, [R1+0x204] ;  /* 0x0002040001027983 */ /* 0x002f680000300800 */
[----:B------:R0:W-:Y:S04]  /*ee60*/  STL [R1+0x2c], R0 ;  /* 0x00002c0001007387 */ /* 0x0001e80000100800 */
[----:B0-----:R-:W5:Y:S04]  /*ee70*/  LDL.LU R0, [R1+0x200] ;  /* 0x0002000001007983 */ /* 0x001f680000300800 */
[----:B------:R0:W-:Y:S01]  /*ee80*/  STL [R1+0x28], R24 ;  /* 0x0000281801007387 */ /* 0x0001e20000100800 */
[----:B------:R-:W-:-:S02]  /*ee90*/  IMAD R18, R18, UR6, RZ ;  /* 0x0000000612127c24 */ /* 0x000fc4000f8e02ff */
[----:B0-----:R-:W-:Y:S02]  /*eea0*/  IMAD R24, R20, UR6, RZ ;  /* 0x0000000614187c24 */ /* 0x001fe4000f8e02ff */
[----:B------:R-:W-:Y:S02]  /*eeb0*/  IMAD R20, R19, UR6, RZ ;  /* 0x0000000613147c24 */ /* 0x000fe4000f8e02ff */
[----:B------:R-:W-:Y:S01]  /*eec0*/  IMAD R19, R9, UR6, RZ ;  /* 0x0000000609137c24 */ /* 0x000fe2000f8e02ff */
[----:B------:R-:W-:Y:S04]  /*eed0*/  STL [R1+0x9c], R24 ;  /* 0x00009c1801007387 */ /* 0x000fe80000100800 */
[----:B------:R-:W-:Y:S04]  /*eee0*/  STL [R1+0xa0], R20 ;  /* 0x0000a01401007387 */ /* 0x000fe80000100800 */
[----:B------:R-:W5:Y:S04]  /*eef0*/  LDL.LU R9, [R1+0x1fc] ;  /* 0x0001fc0001097983 */ /* 0x000f680000300800 */
[----:B------:R0:W-:Y:S04]  /*ef00*/  STL [R1+0xa8], R18 ;  /* 0x0000a81201007387 */ /* 0x0001e80000100800 */
[----:B------:R-:W-:Y:S01]  /*ef10*/  STL [R1+0xb4], R19 ;  /* 0x0000b41301007387 */ /* 0x000fe20000100800 */
[----:B0-----:R-:W-:-:S02]  /*ef20*/  IMAD R18, R17, UR6, RZ ;  /* 0x0000000611127c24 */ /* 0x001fc4000f8e02ff */
[----:B------:R-:W-:Y:S02]  /*ef30*/  IMAD R17, R10, UR6, RZ ;  /* 0x000000060a117c24 */ /* 0x000fe4000f8e02ff */
[----:B------:R-:W5:Y:S04]  /*ef40*/  LDL.LU R10, [R1+0x1f8] ;  /* 0x0001f800010a7983 */ /* 0x000f680000300800 */
[----:B------:R0:W-:Y:S04]  /*ef50*/  STL [R1+0xbc], R18 ;  /* 0x0000bc1201007387 */ /* 0x0001e80000100800 */
[----:B------:R1:W-:Y:S01]  /*ef60*/  STL [R1+0xc8], R17 ;  /* 0x0000c81101007387 */ /* 0x0003e20000100800 */
[----:B0-----:R-:W-:-:S03]  /*ef70*/  IMAD R18, R11, UR6, RZ ;  /* 0x000000060b127c24 */ /* 0x001fc6000f8e02ff */
[----:B------:R-:W5:Y:S01]  /*ef80*/  LDL.LU R11, [R1+0x1f4] ;  /* 0x0001f400010b7983 */ /* 0x000f620000300800 */
[----:B-1----:R-:W-:-:S03]  /*ef90*/  IMAD R17, R12, UR6, RZ ;  /* 0x000000060c117c24 */ /* 0x002fc6000f8e02ff */
[----:B------:R2:W-:Y:S04]  /*efa0*/  STL [R1+0xd0], R18 ;  /* 0x0000d01201007387 */ /* 0x0005e80000100800 */
[----:B------:R-:W5:Y:S04]  /*efb0*/  LDL.LU R12, [R1+0x1ec] ;  /* 0x0001ec00010c7983 */ /* 0x000f680000300800 */
[----:B------:R3:W-:Y:S01]  /*efc0*/  STL [R1+0xd4], R17 ;  /* 0x0000d41101007387 */ /* 0x0007e20000100800 */
[----:B--2---:R-:W-:-:S03]  /*efd0*/  IMAD R18, R13, UR6, RZ ;  /* 0x000000060d127c24 */ /* 0x004fc6000f8e02ff */
[----:B------:R-:W2:Y:S04]  /*efe0*/  LDL.LU R13, [R1+0x1e4] ;  /* 0x0001e400010d7983 */ /* 0x000ea80000300800 */
[----:B------:R0:W-:Y:S01]  /*eff0*/  STL [R1+0x15c], R18 ;  /* 0x00015c1201007387 */ /* 0x0001e20000100800 */
[----:B---3--:R-:W-:-:S03]  /*f000*/  IMAD R17, R14, UR6, RZ ;  /* 0x000000060e117c24 */ /* 0x008fc6000f8e02ff */
[----:B------:R-:W3:Y:S04]  /*f010*/  LDL.LU R14, [R1+0x1dc] ;  /* 0x0001dc00010e7983 */ /* 0x000ee80000300800 */
[----:B------:R1:W-:Y:S01]  /*f020*/  STL [R1+0x168], R17 ;  /* 0x0001681101007387 */ /* 0x0003e20000100800 */
[----:B0-----:R-:W-:-:S03]  /*f030*/  IMAD R18, R15, UR6, RZ ;  /* 0x000000060f127c24 */ /* 0x001fc6000f8e02ff */
[----:B------:R-:W3:Y:S04]  /*f040*/  LDL.LU R15, [R1+0x1d8] ;  /* 0x0001d800010f7983 */ /* 0x000ee80000300800 */
[----:B------:R4:W-:Y:S01]  /*f050*/  STL [R1+0x184], R18 ;  /* 0x0001841201007387 */ /* 0x0009e20000100800 */
[----:B-1----:R-:W-:-:S03]  /*f060*/  IMAD R17, R8, UR6, RZ ;  /* 0x0000000608117c24 */ /* 0x002fc6000f8e02ff */
[----:B------:R-:W3:Y:S04]  /*f070*/  LDL.LU R8, [R1+0x1d0] ;  /* 0x0001d00001087983 */ /* 0x000ee80000300800 */
[----:B------:R5:W-:Y:S01]  /*f080*/  STL [R1+0x18c], R17 ;  /* 0x00018c1101007387 */ /* 0x000be20000100800 */
[----:B----4-:R-:W-:-:S03]  /*f090*/  IMAD R18, R7, UR6, RZ ;  /* 0x0000000607127c24 */ /* 0x010fc6000f8e02ff */
[----:B------:R-:W4:Y:S04]  /*f0a0*/  LDL.LU R7, [R1+0x1cc] ;  /* 0x0001cc0001077983 */ /* 0x000f280000300800 */
[----:B------:R0:W-:Y:S01]  /*f0b0*/  STL [R1+0x198], R18 ;  /* 0x0001981201007387 */ /* 0x0001e20000100800 */
[----:B-----5:R-:W-:-:S03]  /*f0c0*/  IMAD R17, R6, UR6, RZ ;  /* 0x0000000606117c24 */ /* 0x020fc6000f8e02ff */
[----:B------:R-:W5:Y:S01]  /*f0d0*/  LDL.LU R6, [R1+0x1c8] ;  /* 0x0001c80001067983 */ /* 0x000f620000300800 */
[----:B0-----:R-:W-:-:S03]  /*f0e0*/  IMAD R18, R16, UR6, RZ ;  /* 0x0000000610127c24 */ /* 0x001fc6000f8e02ff */
[----:B------:R0:W-:Y:S04]  /*f0f0*/  STL [R1+0x1a0], R17 ;  /* 0x0001a01101007387 */ /* 0x0001e80000100800 */
[----:B------:R-:W-:Y:S01]  /*f100*/  STL [R1+0x1d4], R18 ;  /* 0x0001d41201007387 */ /* 0x000fe20000100800 */
[----:B0-----:R-:W-:-:S03]  /*f110*/  IMAD R17, R4, UR6, RZ ;  /* 0x0000000604117c24 */ /* 0x001fc6000f8e02ff */
[----:B------:R-:W5:Y:S01]  /*f120*/  LDL.LU R4, [R1+0x1c4] ;  /* 0x0001c40001047983 */ /* 0x000f620000300800 */
[----:B------:R-:W-:-:S05]  /*f130*/  IMAD R16, R21, UR6, RZ ;  /* 0x0000000615107c24 */ /* 0x000fca000f8e02ff */
[----:B------:R0:W-:Y:S04]  /*f140*/  STL [R1+0x1e0], R16 ;  /* 0x0001e01001007387 */ /* 0x0001e80000100800 */
[----:B------:R-:W-:Y:S04]  /*f150*/  STL [R1+0x1e8], R17 ;  /* 0x0001e81101007387 */ /* 0x000fe80000100800 */
[----:B------:R-:W5:Y:S01]  /*f160*/  LDL.LU R21, [R1+0x1c0] ;  /* 0x0001c00001157983 */ /* 0x000f620000300800 */
[----:B0-----:R-:W-:Y:S02]  /*f170*/  IMAD R16, R2, UR6, RZ ;  /* 0x0000000602107c24 */ /* 0x001fe4000f8e02ff */
[----:B------:R-:W-:-:S03]  /*f180*/  IMAD R2, R0, UR6, RZ ;  /* 0x0000000600027c24 */ /* 0x000fc6000f8e02ff */
[----:B------:R-:W-:Y:S04]  /*f190*/  STL [R1+0x1f0], R16 ;  /* 0x0001f01001007387 */ /* 0x000fe80000100800 */
[----:B------:R-:W5:Y:S04]  /*f1a0*/  LDL.LU R0, [R1+0x1bc] ;  /* 0x0001bc0001007983 */ /* 0x000f680000300800 */
[----:B------:R0:W-:Y:S04]  /*f1b0*/  STL [R1+0x200], R2 ;  /* 0x0002000201007387 */ /* 0x0001e80000100800 */
[----:B------:R-:W5:Y:S04]  /*f1c0*/  LDL.LU R24, [R1+0x1b8] ;  /* 0x0001b80001187983 */ /* 0x000f680000300800 */
[----:B------:R-:W5:Y:S04]  /*f1d0*/  LDL.LU R20, [R1+0x1b4] ;  /* 0x0001b40001147983 */ /* 0x000f680000300800 */
[----:B0-----:R-:W5:Y:S01]  /*f1e0*/  LDL.LU R2, [R1+0x1b0] ;  /* 0x0001b00001027983 */ /* 0x001f620000300800 */
[----:B------:R-:W-:-:S03]  /*f1f0*/  IMAD R16, R9, UR6, RZ ;  /* 0x0000000609107c24 */ /* 0x000fc6000f8e02ff */
[----:B------:R-:W5:Y:S04]  /*f200*/  LDL.LU R19, [R1+0x1ac] ;  /* 0x0001ac0001137983 */ /* 0x000f680000300800 */
[----:B------:R-:W5:Y:S04]  /*f210*/  LDL.LU R9, [R1+0x1a8] ;  /* 0x0001a80001097983 */ /* 0x000f680000300800 */
[----:B------:R0:W-:Y:S01]  /*f220*/  STL [R1+0x1fc], R16 ;  /* 0x0001fc1001007387 */ /* 0x0001e20000100800 */
[----:B------:R-:W-:-:S03]  /*f230*/  IMAD R17, R10, UR6, RZ ;  /* 0x000000060a117c24 */ /* 0x000fc6000f8e02ff */
[----:B------:R-:W5:Y:S04]  /*f240*/  LDL.LU R10, [R1+0x1a4] ;  /* 0x0001a400010a7983 */ /* 0x000f680000300800 */
[----:B------:R1:W-:Y:S01]  /*f250*/  STL [R1+0x1f8], R17 ;  /* 0x0001f81101007387 */ /* 0x0003e20000100800 */
[----:B0-----:R-:W-:-:S03]  /*f260*/  IMAD R16, R11, UR6, RZ ;  /* 0x000000060b107c24 */ /* 0x001fc6000f8e02ff */
[----:B------:R-:W5:Y:S04]  /*f270*/  LDL.LU R11, [R1+0x19c] ;  /* 0x00019c00010b7983 */ /* 0x000f680000300800 */
[----:B------:R2:W-:Y:S01]  /*f280*/  STL [R1+0x1f4], R16 ;  /* 0x0001f41001007387 */ /* 0x0005e20000100800 */
[----:B-1----:R-:W-:-:S03]  /*f290*/  IMAD R17, R12, UR6, RZ ;  /* 0x000000060c117c24 */ /* 0x002fc6000f8e02ff */
[----:B------:R-:W5:Y:S04]  /*f2a0*/  LDL.LU R12, [R1+0x194] ;  /* 0x00019400010c7983 */ /* 0x000f680000300800 */
[----:B------:R3:W-:Y:S01]  /*f2b0*/  STL [R1+0x1ec], R17 ;  /* 0x0001ec1101007387 */ /* 0x0007e20000100800 */
[----:B--2---:R-:W-:-:S03]  /*f2c0*/  IMAD R16, R13, UR6, RZ ;  /* 0x000000060d107c24 */ /* 0x004fc6000f8e02ff */
[----:B------:R-:W2:Y:S04]  /*f2d0*/  LDL.LU R13, [R1+0x190] ;  /* 0x00019000010d7983 */ /* 0x000ea80000300800 */
[----:B------:R0:W-:Y:S01]  /*f2e0*/  STL [R1+0x1e4], R16 ;  /* 0x0001e41001007387 */ /* 0x0001e20000100800 */
[----:B---3--:R-:W-:-:S03]  /*f2f0*/  IMAD R17, R14, UR6, RZ ;  /* 0x000000060e117c24 */ /* 0x008fc6000f8e02ff */
[----:B------:R-:W3:Y:S04]  /*f300*/  LDL.LU R14, [R1+0x188] ;  /* 0x00018800010e7983 */ /* 0x000ee80000300800 */
[----:B------:R-:W-:Y:S01]  /*f310*/  STL [R1+0x1dc], R17 ;  /* 0x0001dc1101007387 */ /* 0x000fe20000100800 */
[----:B0-----:R-:W-:-:S03]  /*f320*/  IMAD R16, R15, UR6, RZ ;  /* 0x000000060f107c24 */ /* 0x001fc6000f8e02ff */
[----:B------:R-:W3:Y:S04]  /*f330*/  LDL.LU R15, [R1+0x180] ;  /* 0x00018000010f7983 */ /* 0x000ee80000300800 */
[----:B------:R0:W-:Y:S01]  /*f340*/  STL [R1+0x1d8], R16 ;  /* 0x0001d81001007387 */ /* 0x0001e20000100800 */
[----:B------:R-:W-:-:S03]  /*f350*/  IMAD R8, R8, UR6, RZ ;  /* 0x0000000608087c24 */ /* 0x000fc6000f8e02ff */
[----:B0-----:R-:W3:Y:S04]  /*f360*/  LDL.LU R16, [R1+0x17c] ;  /* 0x00017c0001107983 */ /* 0x001ee80000300800 */
[----:B------:R0:W-:Y:S04]  /*f370*/  STL [R1+0x1d0], R8 ;  /* 0x0001d00801007387 */ /* 0x0001e80000100800 */
[----:B------:R-:W3:Y:S01]  /*f380*/  LDL.LU R17, [R1+0x178] ;  /* 0x0001780001117983 */ /* 0x000ee20000300800 */
[----:B----4-:R-:W-:-:S05]  /*f390*/  IMAD R7, R7, UR6, RZ ;  /* 0x0000000607077c24 */ /* 0x010fca000f8e02ff */
[----:B------:R1:W-:Y:S04]  /*f3a0*/  STL [R1+0x1cc], R7 ;  /* 0x0001cc0701007387 */ /* 0x0003e80000100800 */
[----:B------:R-:W4:Y:S04]  /*f3b0*/  LDL.LU R18, [R1+0x174] ;  /* 0x0001740001127983 */ /* 0x000f280000300800 */
[----:B0-----:R-:W4:Y:S01]  /*f3c0*/  LDL.LU R8, [R1+0x16c] ;  /* 0x00016c0001087983 */ /* 0x001f220000300800 */
[----:B-----5:R-:W-:-:S05]  /*f3d0*/  IMAD R6, R6, UR6, RZ ;  /* 0x0000000606067c24 */ /* 0x020fca000f8e02ff */
[----:B------:R0:W-:Y:S04]  /*f3e0*/  STL [R1+0x1c8], R6 ;  /* 0x0001c80601007387 */ /* 0x0001e80000100800 */
[----:B-1----:R-:W5:Y:S04]  /*f3f0*/  LDL.LU R7, [R1+0x160] ;  /* 0x0001600001077983 */ /* 0x002f680000300800 */
[----:B0-----:R-:W5:Y:S01]  /*f400*/  LDL.LU R6, [R1+0x154] ;  /* 0x0001540001067983 */ /* 0x001f620000300800 */
[----:B------:R-:W-:-:S05]  /*f410*/  IMAD R4, R4, UR6, RZ ;  /* 0x0000000604047c24 */ /* 0x000fca000f8e02ff */
[----:B------:R0:W-:Y:S04]  /*f420*/  STL [R1+0x1c4], R4 ;  /* 0x0001c40401007387 */ /* 0x0001e80000100800 */
[----:B0-----:R-:W5:Y:S01]  /*f430*/  LDL.LU R4, [R1+0x150] ;  /* 0x0001500001047983 */ /* 0x001f620000300800 */
[----:B------:R-:W-:-:S05]  /*f440*/  IMAD R21, R21, UR6, RZ ;  /* 0x0000000615157c24 */ /* 0x000fca000f8e02ff */
[----:B------:R0:W-:Y:S01]  /*f450*/  STL [R1+0x1c0], R21 ;  /* 0x0001c01501007387 */ /* 0x0001e20000100800 */
[----:B------:R-:W-:-:S03]  /*f460*/  IMAD R0, R0, UR6, RZ ;  /* 0x0000000600007c24 */ /* 0x000fc6000f8e02ff */
[----:B0-----:R-:W5:Y:S01]  /*f470*/  LDL.LU R21, [R1+0x3bdc] ;  /* 0x003bdc0001157983 */ /* 0x001f620000300800 */
[----:B------:R-:W-:-:S03]  /*f480*/  IMAD R24, R24, UR6, RZ ;  /* 0x0000000618187c24 */ /* 0x000fc6000f8e02ff */
[----:B------:R0:W-:Y:S04]  /*f490*/  STL [R1+0x1bc], R0 ;  /* 0x0001bc0001007387 */ /* 0x0001e80000100800 */
[----:B0-----:R-:W5:Y:S04]  /*f4a0*/  LDL.LU R0, [R1+0x3bd8] ;  /* 0x003bd80001007983 */ /* 0x001f680000300800 */
[----:B------:R0:W-:Y:S01]  /*f4b0*/  STL [R1+0x1b8], R24 ;  /* 0x0001b81801007387 */ /* 0x0001e20000100800 */
[----:B------:R-:W-:Y:S02]  /*f4c0*/  IMAD R19, R19, UR6, RZ ;  /* 0x0000000613137c24 */ /* 0x000fe4000f8e02ff */
[----:B0-----:R-:W-:-:S02]  /*f4d0*/  IMAD R24, R20, UR6, RZ ;  /* 0x0000000614187c24 */ /* 0x001fc4000f8e02ff */
[----:B------:R-:W-:Y:S02]  /*f4e0*/  IMAD R20, R2, UR6, RZ ;  /* 0x0000000602147c24 */ /* 0x000fe4000f8e02ff */
        /* <DEDUP_REMOVED lines=8> */
[----:B------:R-:W5:Y:S01]  /*f570*/  LDL.LU R10, [R1+0x140] ;  /* 0x00014000010a7983 */ /* 0x000f620000300800 */
[----:B-1----:R-:W-:-:S03]  /*f580*/  IMAD R20, R11, UR6, RZ ;  /* 0x000000060b147c24 */ /* 0x002fc6000f8e02ff */
[----:B------:R0:W-:Y:S04]  /*f590*/  STL [R1+0x1a4], R19 ;  /* 0x0001a41301007387 */ /* 0x0001e80000100800 */
[----:B------:R-:W5:Y:S01]  /*f5a0*/  LDL.LU R11, [R1+0x13c] ;  /* 0x00013c00010b7983 */ /* 0x000f620000300800 */
[----:B0-----:R-:W-:-:S03]  /*f5b0*/  IMAD R19, R12, UR6, RZ ;  /* 0x000000060c137c24 */ /* 0x001fc6000f8e02ff */
        /* <DEDUP_REMOVED lines=15> */
[----:B0-----:R-:W-:-:S03]  /*f6b0*/  IMAD R20, R17, UR6, RZ ;  /* 0x0000000611147c24 */ /* 0x001fc6000f8e02ff */
[----:B------:R-:W3:Y:S04]  /*f6c0*/  LDL.LU R17, [R1+0x124] ;  /* 0x0001240001117983 */ /* 0x000ee80000300800 */
[----:B------:R-:W-:Y:S01]  /*f6d0*/  STL [R1+0x178], R20 ;  /* 0x0001781401007387 */ /* 0x000fe20000100800 */
[----:B----4-:R-:W-:Y:S02]  /*f6e0*/  IMAD R19, R18, UR6, RZ ;  /* 0x0000000612137c24 */ /* 0x010fe4000f8e02ff */
[----:B------:R-:W-:-:S03]  /*f6f0*/  IMAD R18, R8, UR6, RZ ;  /* 0x0000000608127c24 */ /* 0x000fc6000f8e02ff */
[----:B------:R0:W-:Y:S01]  /*f700*/  STL [R1+0x174], R19 ;  /* 0x0001741301007387 */ /* 0x0001e20000100800 */
[----:B-----5:R-:W-:-:S03]  /*f710*/  IMAD R8, R7, UR6, RZ ;  /* 0x0000000607087c24 */ /* 0x020fc6000f8e02ff */
[----:B0-----:R-:W4:Y:S01]  /*f720*/  LDL.LU R19, [R1+0x120] ;  /* 0x0001200001137983 */ /* 0x001f220000300800 */
[----:B------:R-:W-:-:S03]  /*f730*/  IMAD R7, R6, UR6, RZ ;  /* 0x0000000606077c24 */ /* 0x000fc6000f8e02ff */
[----:B------:R-:W-:Y:S04]  /*f740*/  STL [R1+0x16c], R18 ;  /* 0x00016c1201007387 */ /* 0x000fe80000100800 */
[----:B------:R-:W-:Y:S01]  /*f750*/  STL [R1+0x160], R8 ;  /* 0x0001600801007387 */ /* 0x000fe20000100800 */
[----:B------:R-:W-:-:S03]  /*f760*/  IMAD R6, R4, UR6, RZ ;  /* 0x0000000604067c24 */ /* 0x000fc6000f8e02ff */
[----:B------:R-:W5:Y:S04]  /*f770*/  LDL.LU R4, [R1+0x11c] ;  /* 0x00011c0001047983 */ /* 0x000f680000300800 */
[----:B------:R-:W-:Y:S04]  /*f780*/  STL [R1+0x154], R7 ;  /* 0x0001540701007387 */ /* 0x000fe80000100800 */
[----:B------:R0:W-:Y:S04]  /*f790*/  STL [R1+0x150], R6 ;  /* 0x0001500601007387 */ /* 0x0001e80000100800 */
[----:B0-----:R-:W5:Y:S04]  /*f7a0*/  LDL.LU R6, [R1+0x118] ;  /* 0x0001180001067983 */ /* 0x001f680000300800 */
[----:B------:R-:W5:Y:S01]  /*f7b0*/  LDL.LU R7, [R1+0x114] ;  /* 0x0001140001077983 */ /* 0x000f620000300800 */
[----:B------:R-:W-:-:S05]  /*f7c0*/  IMAD R0, R0, UR6, RZ ;  /* 0x0000000600007c24 */ /* 0x000fca000f8e02ff */
[----:B------:R-:W-:Y:S04]  /*f7d0*/  STL [R1+0x3b70], R0 ;  /* 0x003b700001007387 */ /* 0x000fe80000100800 */
[----:B------:R-:W5:Y:S01]  /*f7e0*/  LDL.LU R8, [R1+0x110] ;  /* 0x0001100001087983 */ /* 0x000f620000300800 */
[----:B------:R-:W-:-:S05]  /*f7f0*/  IMAD R2, R2, UR6, RZ ;  /* 0x0000000602027c24 */ /* 0x000fca000f8e02ff */
[----:B------:R0:W-:Y:S02]  /*f800*/  STL [R1+0x3b74], R2 ;  /* 0x003b740201007387 */ /* 0x0001e40000100800 */
[----:B0-----:R-:W-:Y:S02]  /*f810*/  IMAD R2, R9, UR6, RZ ;  /* 0x0000000609027c24 */ /* 0x001fe4000f8e02ff */
        /* <DEDUP_REMOVED lines=25> */
[----:B------:R-:W3:Y:S04]  /*f9b0*/  LDL.LU R18, [R1+0xe8] ;  /* 0x0000e80001127983 */ /* 0x000ee80000300800 */
[----:B------:R-:W-:Y:S01]  /*f9c0*/  STL [R1+0x3b94], R2 ;  /* 0x003b940201007387 */ /* 0x000fe20000100800 */
[----:B----4-:R-:W-:-:S03]  /*f9d0*/  IMAD R0, R19, UR6, RZ ;  /* 0x0000000613007c24 */ /* 0x010fc6000f8e02ff */
[----:B------:R-:W4:Y:S04]  /*f9e0*/  LDL.LU R19, [R1+0xe4] ;  /* 0x0000e40001137983 */ /* 0x000f280000300800 */
[----:B------:R-:W-:Y:S01]  /*f9f0*/  STL [R1+0x3b90], R0 ;  /* 0x003b900001007387 */ /* 0x000fe20000100800 */
[----:B-----5:R-:W-:-:S05]  /*fa00*/  IMAD R4, R4, UR6, RZ ;  /* 0x0000000604047c24 */ /* 0x020fca000f8e02ff */
[----:B------:R-:W-:Y:S01]  /*fa10*/  STL [R1+0x3b8c], R4 ;  /* 0x003b8c0401007387 */ /* 0x000fe20000100800 */
[----:B------:R-:W-:-:S05]  /*fa20*/  IMAD R6, R6, UR6, RZ ;  /* 0x0000000606067c24 */ /* 0x000fca000f8e02ff */
[----:B------:R-:W-:Y:S04]  /*fa30*/  STL [R1+0x3b88], R6 ;  /* 0x003b880601007387 */ /* 0x000fe80000100800 */
[----:B------:R-:W5:Y:S01]  /*fa40*/  LDL.LU R20, [R1+0xe0] ;  /* 0x0000e00001147983 */ /* 0x000f620000300800 */
[----:B------:R-:W-:-:S05]  /*fa50*/  IMAD R7, R7, UR6, RZ ;  /* 0x0000000607077c24 */ /* 0x000fca000f8e02ff */
[----:B------:R-:W-:Y:S01]  /*fa60*/  STL [R1+0x3b84], R7 ;  /* 0x003b840701007387 */ /* 0x000fe20000100800 */
[----:B------:R-:W-:-:S05]  /*fa70*/  IMAD R8, R8, UR6, RZ ;  /* 0x0000000608087c24 */ /* 0x000fca000f8e02ff */
[----:B------:R-:W-:Y:S01]  /*fa80*/  STL [R1+0x3b80], R8 ;  /* 0x003b800801007387 */ /* 0x000fe20000100800 */
[----:B------:R-:W-:Y:S02]  /*fa90*/  IMAD R21, R21, UR6, RZ ;  /* 0x0000000615157c24 */ /* 0x000fe4000f8e02ff */
[----:B------:R-:W-:Y:S02]  /*faa0*/  IMAD R22, R22, UR6, RZ ;  /* 0x0000000616167c24 */ /* 0x000fe4000f8e02ff */
[----:B------:R-:W-:-:S05]  /*fab0*/  IMAD R9, R9, UR6, RZ ;  /* 0x0000000609097c24 */ /* 0x000fca000f8e02ff */
[----:B------:R0:W-:Y:S01]  /*fac0*/  STL [R1+0x3b7c], R9 ;  /* 0x003b7c0901007387 */ /* 0x0001e20000100800 */
[----:B------:R-:W-:Y:S02]  /*fad0*/  IMAD R10, R10, UR6, RZ ;  /* 0x000000060a0a7c24 */ /* 0x000fe4000f8e02ff */
[----:B------:R-:W-:-:S03]  /*fae0*/  IMAD R11, R11, UR6, RZ ;  /* 0x000000060b0b7c24 */ /* 0x000fc6000f8e02ff */
[----:B------:R1:W-:Y:S04]  /*faf0*/  STL [R1+0x3b78], R10 ;  /* 0x003b780a01007387 */ /* 0x0003e80000100800 */
[----:B------:R-:W-:Y:S01]  /*fb00*/  STL [R1+0x3b98], R11 ;  /* 0x003b980b01007387 */ /* 0x000fe20000100800 */
[----:B------:R-:W-:-:S05]  /*fb10*/  IMAD R12, R12, UR6, RZ ;  /* 0x000000060c0c7c24 */ /* 0x000fca000f8e02ff */
[----:B------:R-:W-:Y:S01]  /*fb20*/  STL [R1+0x3b9c], R12 ;  /* 0x003b9c0c01007387 */ /* 0x000fe20000100800 */
[----:B------:R-:W-:Y:S02]  /*fb30*/  IMAD R23, R23, UR6, RZ ;  /* 0x0000000617177c24 */ /* 0x000fe4000f8e02ff */
[----:B------:R-:W-:Y:S02]  /*fb40*/  IMAD R24, R5, UR6, RZ ;  /* 0x0000000605187c24 */ /* 0x000fe4000f8e02ff */
[----:B--2---:R-:W-:-:S05]  /*fb50*/  IMAD R13, R13, UR6, RZ ;  /* 0x000000060d0d7c24 */ /* 0x004fca000f8e02ff */
[----:B------:R-:W-:Y:S01]  /*fb60*/  STL [R1+0x3ba0], R13 ;  /* 0x003ba00d01007387 */ /* 0x000fe20000100800 */
[----:B---3--:R-:W-:-:S05]  /*fb70*/  IMAD R14, R14, UR6, RZ ;  /* 0x000000060e0e7c24 */ /* 0x008fca000f8e02ff */
[----:B------:R-:W-:Y:S01]  /*fb80*/  STL [R1+0x3ba4], R14 ;  /* 0x003ba40e01007387 */ /* 0x000fe20000100800 */
[----:B------:R-:W-:-:S05]  /*fb90*/  IMAD R15, R15, UR6, RZ ;  /* 0x000000060f0f7c24 */ /* 0x000fca000f8e02ff */
[----:B------:R-:W-:Y:S01]  /*fba0*/  STL [R1+0x3ba8], R15 ;  /* 0x003ba80f01007387 */ /* 0x000fe20000100800 */
[----:B------:R-:W-:Y:S02]  /*fbb0*/  IMAD R16, R16, UR6, RZ ;  /* 0x0000000610107c24 */ /* 0x000fe4000f8e02ff */
[----:B------:R-:W-:-:S03]  /*fbc0*/  IMAD R17, R17, UR6, RZ ;  /* 0x0000000611117c24 */ /* 0x000fc6000f8e02ff */
[----:B------:R-:W-:Y:S01]  /*fbd0*/  STL [R1+0x3bac], R16 ;  /* 0x003bac1001007387 */ /* 0x000fe20000100800 */
[----:B------:R-:W-:-:S03]  /*fbe0*/  IMAD R18, R18, UR6, RZ ;  /* 0x0000000612127c24 */ /* 0x000fc6000f8e02ff */
[----:B------:R-:W-:Y:S04]  /*fbf0*/  STL [R1+0x3bb0], R17 ;  /* 0x003bb01101007387 */ /* 0x000fe80000100800 */
[----:B0-----:R-:W2:Y:S04]  /*fc00*/  LDL.LU R9, [R1+0x170] ;  /* 0x0001700001097983 */ /* 0x001ea80000300800 */
[----:B------:R-:W-:Y:S04]  /*fc10*/  STL [R1+0x3bb4], R18 ;  /* 0x003bb41201007387 */ /* 0x000fe80000100800 */
[----:B------:R-:W3:Y:S04]  /*fc20*/  LDL.LU R8, [R1+0x164] ;  /* 0x0001640001087983 */ /* 0x000ee80000300800 */
[----:B------:R-:W3:Y:S04]  /*fc30*/  LDL.LU R7, [R1+0x158] ;  /* 0x0001580001077983 */ /* 0x000ee80000300800 */
[----:B------:R-:W3:Y:S01]  /*fc40*/  LDL.LU R4, [R1+0x14c] ;  /* 0x00014c0001047983 */ /* 0x000ee20000300800 */
[----:B----4-:R-:W-:-:S03]  /*fc50*/  IMAD R19, R19, UR6, RZ ;  /* 0x0000000613137c24 */ /* 0x010fc6000f8e02ff */
[----:B------:R-:W4:Y:S04]  /*fc60*/  LDL.LU R2, [R1+0x148] ;  /* 0x0001480001027983 */ /* 0x000f280000300800 */
[----:B------:R-:W-:Y:S04]  /*fc70*/  STL [R1+0x3bb8], R19 ;  /* 0x003bb81301007387 */ /* 0x000fe80000100800 */
[----:B------:R-:W4:Y:S04]  /*fc80*/  LDL.LU R0, [R1+0xcc] ;  /* 0x0000cc0001007983 */ /* 0x000f280000300800 */
[----:B------:R-:W4:Y:S04]  /*fc90*/  LDL.LU R6, [R1+0xc4] ;  /* 0x0000c40001067983 */ /* 0x000f280000300800 */
[----:B-1----:R-:W4:Y:S01]  /*fca0*/  LDL.LU R10, [R1+0xb8] ;  /* 0x0000b800010a7983 */ /* 0x002f220000300800 */
[----:B-----5:R-:W-:-:S05]  /*fcb0*/  IMAD R20, R20, UR6, RZ ;  /* 0x0000000614147c24 */ /* 0x020fca000f8e02ff */
[----:B------:R0:W-:Y:S04]  /*fcc0*/  STL [R1+0x3bbc], R20 ;  /* 0x003bbc1401007387 */ /* 0x0001e80000100800 */
[----:B0-----:R-:W5:Y:S04]  /*fcd0*/  LDL.LU R20, [R1+0xb0] ;  /* 0x0000b00001147983 */ /* 0x001f680000300800 */
[----:B------:R0:W-:Y:S04]  /*fce0*/  STL [R1+0x3bc0], R21 ;  /* 0x003bc01501007387 */ /* 0x0001e80000100800 */
[----:B0-----:R-:W5:Y:S04]  /*fcf0*/  LDL.LU R21, [R1+0xc0] ;  /* 0x0000c00001157983 */ /* 0x001f680000300800 */
[----:B------:R-:W-:Y:S04]  /*fd00*/  STL [R1+0x3bc4], R22 ;  /* 0x003bc41601007387 */ /* 0x000fe80000100800 */
[----:B------:R-:W-:Y:S04]  /*fd10*/  STL [R1+0x3bc8], R23 ;  /* 0x003bc81701007387 */ /* 0x000fe80000100800 */
[----:B------:R-:W2:Y:S04]  /*fd20*/  LDL.LU R5, [R1+0x3bd4] ;  /* 0x003bd40001057983 */ /* 0x000ea80000300800 */
[----:B------:R-:W5:Y:S04]  /*fd30*/  LDL.LU R19, [R1+0xac] ;  /* 0x0000ac0001137983 */ /* 0x000f680000300800 */
[----:B------:R-:W5:Y:S01]  /*fd40*/  LDL.LU R18, [R1+0xa4] ;  /* 0x0000a40001127983 */ /* 0x000f620000300800 */
[----:B------:R-:W0:Y:S03]  /*fd50*/  S2R R3, SR_TID.X ;  /* 0x0000000000037919 */ /* 0x000e260000002100 */
[----:B------:R-:W5:Y:S01]  /*fd60*/  LDL.LU R17, [R1+0x98] ;  /* 0x0000980001117983 */ /* 0x000f620000300800 */
[----:B------:R-:W-:-:S03]  /*fd70*/  IMAD R25, R25, UR6, RZ ;  /* 0x0000000619197c24 */ /* 0x000fc6000f8e02ff */
[----:B------:R-:W-:Y:S04]  /*fd80*/  STL [R1+0x3bcc], R24 ;  /* 0x003bcc1801007387 */ /* 0x000fe80000100800 */
[----:B------:R-:W-:Y:S04]  /*fd90*/  STL [R1+0x3bd0], R25 ;  /* 0x003bd01901007387 */ /* 0x000fe80000100800 */
[----:B------:R-:W5:Y:S01]  /*fda0*/  LDL.LU R16, [R1+0x94] ;  /* 0x0000940001107983 */ /* 0x000f620000300800 */
[----:B0-----:R-:W-:-:S05]  /*fdb0*/  LOP3.LUT R3, R3, 0x3f, RZ, 0xc0, !PT ;  /* 0x0000003f03037812 */ /* 0x001fca00078ec0ff */
[----:B------:R-:W-:-:S05]  /*fdc0*/  IMAD R3, R3, UR5, RZ ;  /* 0x0000000503037c24 */ /* 0x000fca000f8e02ff */
[----:B------:R-:W-:Y:S01]  /*fdd0*/  LEA.HI.X.SX32 R3, R3, UR7, 0x1, P6 ;  /* 0x0000000703037c11 */ /* 0x000fe2000b0f0eff */
[----:B------:R-:W-:Y:S01]  /*fde0*/  IMAD R26, R26, UR6, RZ ;  /* 0x000000061a1a7c24 */ /* 0x000fe2000f8e02ff */
[----:B------:R-:W-:Y:S01]  /*fdf0*/  ULDC UR7, c[0x0][0x238] ;  /* 0x00008e0000077ab9 */ /* 0x000fe20000000800 */
[-C--:B--2---:R-:W-:Y:S02]  /*fe00*/  IADD3 R12, P3, R9, R5.reuse, RZ ;  /* 0x00000005090c7210 */ /* 0x084fe40007f7e0ff */
[----:B---3--:R-:W-:-:S03]  /*fe10*/  IADD3 R11, P2, R8, R5, RZ ;  /* 0x00000005080b7210 */ /* 0x008fc60007f5e0ff */
[----:B------:R0:W-:Y:S04]  /*fe20*/  STL [R1+0x3700], R12 ;  /* 0x0037000c01007387 */ /* 0x0001e80000100800 */
[----:B------:R-:W2:Y:S01]  /*fe30*/  LDL.LU R15, [R1+0x90] ;  /* 0x00009000010f7983 */ /* 0x000ea20000300800 */
[----:B0-----:R-:W-:-:S03]  /*fe40*/  IADD3 R12, P1, R7, R5, RZ ;  /* 0x00000005070c7210 */ /* 0x001fc60007f3e0ff */
[----:B------:R0:W-:Y:S04]  /*fe50*/  STL [R1+0x3704], R11 ;  /* 0x0037040b01007387 */ /* 0x0001e80000100800 */
[----:B------:R4:W-:Y:S04]  /*fe60*/  STL [R1+0x3708], R12 ;  /* 0x0037080c01007387 */ /* 0x0009e80000100800 */
[----:B------:R-:W3:Y:S01]  /*fe70*/  LDL.LU R14, [R1+0x8c] ;  /* 0x00008c00010e7983 */ /* 0x000ee20000300800 */
[-C--:B0-----:R-:W-:Y:S02]  /*fe80*/  IADD3 R11, P0, R4, R5.reuse, RZ ;  /* 0x00000005040b7210 */ /* 0x081fe40007f1e0ff */
[----:B----4-:R-:W-:-:S03]  /*fe90*/  IADD3 R12, P6, R2, R5, RZ ;  /* 0x00000005020c7210 */ /* 0x010fc60007fde0ff */
[----:B------:R0:W-:Y:S04]  /*fea0*/  STL [R1+0x370c], R11 ;  /* 0x00370c0b01007387 */ /* 0x0001e80000100800 */
[----:B------:R1:W-:Y:S04]  /*feb0*/  STL [R1+0x3710], R12 ;  /* 0x0037100c01007387 */ /* 0x0003e80000100800 */
[----:B------:R-:W4:Y:S01]  /*fec0*/  LDL.LU R13, [R1+0x88] ;  /* 0x00008800010d7983 */ /* 0x000f220000300800 */
[-C--:B0-----:R-:W-:Y:S02]  /*fed0*/  IADD3 R11, P5, R0, R5.reuse, RZ ;  /* 0x00000005000b7210 */ /* 0x081fe40007fbe0ff */
[----:B------:R-:W-:-:S03]  /*fee0*/  IADD3 R22, P4, R6, R5, RZ ;  /* 0x0000000506167210 */ /* 0x000fc60007f9e0ff */
[----:B------:R0:W-:Y:S04]  /*fef0*/  STL [R1+0x3714], R11 ;  /* 0x0037140b01007387 */ /* 0x0001e80000100800 */
[----:B-1----:R-:W4:Y:S01]  /*ff00*/  LDL.LU R12, [R1+0x84] ;  /* 0x00008400010c7983 */ /* 0x002f220000300800 */
[----:B0-----:R-:W-:-:S03]  /*ff10*/  LEA.HI.X.SX32 R11, R9, R3, 0x1, P3 ;  /* 0x00000003090b7211 */ /* 0x001fc600018f0eff */
[----:B------:R-:W-:Y:S04]  /*ff20*/  STL [R1+0x3718], R22 ;  /* 0x0037181601007387 */ /* 0x000fe80000100800 */
[----:B------:R0:W-:Y:S01]  /*ff30*/  STL [R1+0x36f8], R11 ;  /* 0x0036f80b01007387 */ /* 0x0001e20000100800 */
[----:B-----5:R-:W-:-:S03]  /*ff40*/  IADD3 R9, P3, R21, R5, RZ ;  /* 0x0000000515097210 */ /* 0x020fc60007f7e0ff */
[----:B0-----:R-:W5:Y:S01]  /*ff50*/  LDL.LU R11, [R1+0x80] ;  /* 0x00008000010b7983 */ /* 0x001f620000300800 */
[----:B------:R-:W-:-:S03]  /*ff60*/  LEA.HI.X.SX32 R8, R8, R3, 0x1, P2 ;  /* 0x0000000308087211 */ /* 0x000fc600010f0eff */
[----:B------:R0:W-:Y:S04]  /*ff70*/  STL [R1+0x36fc], R9 ;  /* 0x0036fc0901007387 */ /* 0x0001e80000100800 */
[----:B------:R1:W-:Y:S01]  /*ff80*/  STL [R1+0x36f0], R8 ;  /* 0x0036f00801007387 */ /* 0x0003e20000100800 */
[----:B------:R-:W-:-:S03]  /*ff90*/  IADD3 R22, P2, R10, R5, RZ ;  /* 0x000000050a167210 */ /* 0x000fc60007f5e0ff */
[----:B0-----:R-:W5:Y:S01]  /*ffa0*/  LDL.LU R9, [R1+0x7c] ;  /* 0x00007c0001097983 */ /* 0x001f620000300800 */
[----:B-1----:R-:W-:-:S03]  /*ffb0*/  LEA.HI.X.SX32 R8, R7, R3, 0x1, P1 ;  /* 0x0000000307087211 */ /* 0x002fc600008f0eff */
[----:B------:R0:W-:Y:S04]  /*ffc0*/  STL [R1+0x36f4], R22 ;  /* 0x0036f41601007387 */ /* 0x0001e80000100800 */
[----:B------:R-:W5:Y:S01]  /*ffd0*/  LDL.LU R7, [R1+0x78] ;  /* 0x0000780001077983 */ /* 0x000f620000300800 */
[----:B0-----:R-:W-:-:S03]  /*ffe0*/  IADD3 R22, P1, R20, R5, RZ ;  /* 0x0000000514167210 */ /* 0x001fc60007f3e0ff */
[----:B------:R0:W-:Y:S04]  /*fff0*/  STL [R1+0x36e8], R8 ;  /* 0x0036e80801007387 */ /* 0x0001e80000100800 */
[----:B------:R1:W-:Y:S01]  /*10000*/  STL [R1+0x36ec], R22 ;  /* 0x0036ec1601007387 */ /* 0x0003e20000100800 */
[----:B0-----:R-:W-:-:S03]  /*10010*/  LEA.HI.X.SX32 R8, R4, R3, 0x1, P0 ;  /* 0x0000000304087211 */ /* 0x001fc600000f0eff */
[----:B------:R-:W5:Y:S01]  /*10020*/  LDL.LU R4, [R1+0x74] ;  /* 0x0000740001047983 */ /* 0x000f620000300800 */
[----:B-1----:R-:W-:-:S03]  /*10030*/  IADD3 R22, P0, R19, R5, RZ ;  /* 0x0000000513167210 */ /* 0x002fc60007f1e0ff */
[----:B------:R0:W-:Y:S04]  /*10040*/  STL [R1+0x36e0], R8 ;  /* 0x0036e00801007387 */ /* 0x0001e80000100800 */
[----:B------:R1:W-:Y:S01]  /*10050*/  STL [R1+0x36e4], R22 ;  /* 0x0036e41601007387 */ /* 0x0003e20000100800 */
[----:B0-----:R-:W-:-:S03]  /*10060*/  LEA.HI.X.SX32 R8, R2, R3, 0x1, P6 ;  /* 0x0000000302087211 */ /* 0x001fc600030f0eff */
[----:B------:R-:W5:Y:S01]  /*10070*/  LDL.LU R2, [R1+0x70] ;  /* 0x0000700001027983 */ /* 0x000f620000300800 */
[----:B-1----:R-:W-:-:S03]  /*10080*/  IADD3 R22, P6, R18, R5, RZ ;  /* 0x0000000512167210 */ /* 0x002fc60007fde0ff */
[----:B------:R0:W-:Y:S02]  /*10090*/  STL [R1+0x36d8], R8 ;  /* 0x0036d80801007387 */ /* 0x0001e40000100800 */
[----:B0-----:R-:W-:Y:S02]  /*100a0*/  LEA.HI.X.SX32 R8, R0, R3, 0x1, P5 ;  /* 0x0000000300087211 */ /* 0x001fe400028f0eff */
[----:B------:R-:W5:Y:S04]  /*100b0*/  LDL.LU R0, [R1+0x6c] ;  /* 0x00006c0001007983 */ /* 0x000f680000300800 */
[----:B------:R0:W-:Y:S04]  /*100c0*/  STL [R1+0x36dc], R22 ;  /* 0x0036dc1601007387 */ /* 0x0001e80000100800 */
[----:B------:R1:W-:Y:S01]  /*100d0*/  STL [R1+0x36d0], R8 ;  /* 0x0036d00801007387 */ /* 0x0003e20000100800 */
[----:B0-----:R-:W-:-:S02]  /*100e0*/  IADD3 R22, P5, R17, R5, RZ ;  /* 0x0000000511167210 */ /* 0x001fc40007fbe0ff */
[----:B-1----:R-:W-:Y:S02]  /*100f0*/  LEA.HI.X.SX32 R8, R6, R3, 0x1, P4 ;  /* 0x0000000306087211 */ /* 0x002fe400020f0eff */
[----:B------:R-:W5:Y:S04]  /*10100*/  LDL.LU R6, [R1+0x68] ;  /* 0x0000680001067983 */ /* 0x000f680000300800 */
[----:B------:R-:W-:Y:S04]  /*10110*/  STL [R1+0x36d4], R22 ;  /* 0x0036d41601007387 */ /* 0x000fe80000100800 */
[----:B------:R0:W-:Y:S04]  /*10120*/  STL [R1+0x36c8], R8 ;  /* 0x0036c80801007387 */ /* 0x0001e80000100800 */
[----:B0-----:R-:W5:Y:S01]  /*10130*/  LDL.LU R8, [R1+0x64] ;  /* 0x0000640001087983 */ /* 0x001f620000300800 */
[----:B------:R-:W-:-:S02]  /*10140*/  IADD3 R22, P4, R16, R5, RZ ;  /* 0x0000000510167210 */ /* 0x000fc40007f9e0ff */
[-C--:B------:R-:W-:Y:S02]  /*10150*/  LEA.HI.X.SX32 R23, R21, R3.reuse, 0x1, P3 ;  /* 0x0000000315177211 */ /* 0x080fe400018f0eff */
[-C--:B------:R-:W-:Y:S01]  /*10160*/  LEA.HI.X.SX32 R21, R10, R3.reuse, 0x1, P2 ;  /* 0x000000030a157211 */ /* 0x080fe200010f0eff */
[----:B------:R2:W-:Y:S04]  /*10170*/  STL [R1+0x36cc], R22 ;  /* 0x0036cc1601007387 */ /* 0x0005e80000100800 */
[----:B------:R-:W-:Y:S04]  /*10180*/  STL [R1+0x36c0], R23 ;  /* 0x0036c01701007387 */ /* 0x000fe80000100800 */
[----:B------:R-:W5:Y:S01]  /*10190*/  LDL.LU R10, [R1+0x60] ;  /* 0x00006000010a7983 */ /* 0x000f620000300800 */
[----:B------:R-:W-:-:S02]  /*101a0*/  LEA.HI.X.SX32 R20, R20, R3, 0x1, P1 ;  /* 0x0000000314147211 */ /* 0x000fc400008f0eff */
[-C--:B------:R-:W-:Y:S02]  /*101b0*/  LEA.HI.X.SX32 R18, R18, R3.reuse, 0x1, P6 ;  /* 0x0000000312127211 */ /* 0x080fe400030f0eff */
[----:B------:R-:W-:Y:S02]  /*101c0*/  LEA.HI.X.SX32 R17, R17, R3, 0x1, P5 ;  /* 0x0000000311117211 */ /* 0x000fe400028f0eff */
[----:B--2---:R-:W-:-:S05]  /*101d0*/  IADD3 R22, P3, R15, R5, RZ ;  /* 0x000000050f167210 */ /* 0x004fca0007f7e0ff */
[----:B------:R3:W-:Y:S04]  /*101e0*/  STL [R1+0x36c4], R22 ;  /* 0x0036c41601007387 */ /* 0x0007e80000100800 */
[----:B------:R4:W-:Y:S01]  /*101f0*/  STL [R1+0x36b8], R21 ;  /* 0x0036b81501007387 */ /* 0x0009e20000100800 */
[----:B---3--:R-:W-:-:S05]  /*10200*/  IADD3 R22, P2, R14, R5, RZ ;  /* 0x000000050e167210 */ /* 0x008fca0007f5e0ff */
[----:B------:R-:W-:Y:S04]  /*10210*/  STL [R1+0x36bc], R22 ;  /* 0x0036bc1601007387 */ /* 0x000fe80000100800 */
[----:B------:R-:W2:Y:S04]  /*10220*/  LDL.LU R24, [R1+0x5c] ;  /* 0x00005c0001187983 */ /* 0x000ea80000300800 */
[----:B------:R0:W-:Y:S01]  /*10230*/  STL [R1+0x36b0], R20 ;  /* 0x0036b01401007387 */ /* 0x0001e20000100800 */
[----:B----4-:R-:W-:Y:S02]  /*10240*/  IADD3 R21, P1, R13, R5, RZ ;  /* 0x000000050d157210 */ /* 0x010fe40007f3e0ff */
[----:B0-----:R-:W-:-:S03]  /*10250*/  LEA.HI.X.SX32 R20, R19, R3, 0x1, P0 ;  /* 0x0000000313147211 */ /* 0x001fc600000f0eff */
[----:B------:R-:W-:Y:S04]  /*10260*/  STL [R1+0x36b4], R21 ;  /* 0x0036b41501007387 */ /* 0x000fe80000100800 */
[----:B------:R-:W-:Y:S04]  /*10270*/  STL [R1+0x36a8], R20 ;  /* 0x0036a81401007387 */ /* 0x000fe80000100800 */
[----:B------:R-:W3:Y:S01]  /*10280*/  LDL.LU R23, [R1+0x58] ;  /* 0x0000580001177983 */ /* 0x000ee20000300800 */
[----:B------:R-:W-:-:S05]  /*10290*/  IADD3 R19, P0, R12, R5, RZ ;  /* 0x000000050c137210 */ /* 0x000fca0007f1e0ff */
[----:B------:R5:W-:Y:S04]  /*102a0*/  STL [R1+0x36ac], R19 ;  /* 0x0036ac1301007387 */ /* 0x000be80000100800 */
[----:B------:R0:W-:Y:S01]  /*102b0*/  STL [R1+0x36a0], R18 ;  /* 0x0036a01201007387 */ /* 0x0001e20000100800 */
[----:B-----5:R-:W-:-:S05]  /*102c0*/  IADD3 R19, P6, R11, R5, RZ ;  /* 0x000000050b137210 */ /* 0x020fca0007fde0ff */
[----:B------:R-:W-:Y:S04]  /*102d0*/  STL [R1+0x36a4], R19 ;  /* 0x0036a41301007387 */ /* 0x000fe80000100800 */
[----:B------:R-:W4:Y:S01]  /*102e0*/  LDL.LU R22, [R1+0x54] ;  /* 0x0000540001167983 */ /* 0x000f220000300800 */
[----:B0-----:R-:W-:-:S03]  /*102f0*/  IADD3 R18, P5, R9, R5, RZ ;  /* 0x0000000509127210 */ /* 0x001fc60007fbe0ff */
[----:B------:R0:W-:Y:S04]  /*10300*/  STL [R1+0x3698], R17 ;  /* 0x0036981101007387 */ /* 0x0001e80000100800 */
[----:B------:R-:W-:Y:S01]  /*10310*/  STL [R1+0x369c], R18 ;  /* 0x00369c1201007387 */ /* 0x000fe20000100800 */
[----:B0-----:R-:W-:-:S05]  /*10320*/  LEA.HI.X.SX32 R17, R16, R3, 0x1, P4 ;  /* 0x0000000310117211 */ /* 0x001fca00020f0eff */
[----:B------:R-:W-:Y:S04]  /*10330*/  STL [R1+0x3690], R17 ;  /* 0x0036901101007387 */ /* 0x000fe80000100800 */
[----:B------:R-:W5:Y:S01]  /*10340*/  LDL.LU R21, [R1+0x50] ;  /* 0x0000500001157983 */ /* 0x000f620000300800 */
[----:B------:R-:W-:Y:S02]  /*10350*/  IADD3 R16, P4, R7, R5, RZ ;  /* 0x0000000507107210 */ /* 0x000fe40007f9e0ff */
[----:B------:R-:W-:-:S03]  /*10360*/  LEA.HI.X.SX32 R15, R15, R3, 0x1, P3 ;  /* 0x000000030f0f7211 */ /* 0x000fc600018f0eff */
[----:B------:R0:W-:Y:S04]  /*10370*/  STL [R1+0x3694], R16 ;  /* 0x0036941001007387 */ /* 0x0001e80000100800 */
[----:B------:R1:W-:Y:S01]  /*10380*/  STL [R1+0x3688], R15 ;  /* 0x0036880f01007387 */ /* 0x0003e20000100800 */
[----:B0-----:R-:W-:-:S05]  /*10390*/  IADD3 R16, P3, R4, R5, RZ ;  /* 0x0000000504107210 */ /* 0x001fca0007f7e0ff */
[----:B------:R-:W-:Y:S01]  /*103a0*/  STL [R1+0x368c], R16 ;  /* 0x00368c1001007387 */ /* 0x000fe20000100800 */
[----:B------:R-:W-:-:S03]  /*103b0*/  LEA.HI.X.SX32 R14, R14, R3, 0x1, P2 ;  /* 0x000000030e0e7211 */ /* 0x000fc600010f0eff */
[----:B------:R-:W5:Y:S01]  /*103c0*/  LDL.LU R20, [R1+0x4c] ;  /* 0x00004c0001147983 */ /* 0x000f620000300800 */
[----:B-1----:R-:W-:-:S03]  /*103d0*/  IADD3 R15, P2, R2, R5, RZ ;  /* 0x00000005020f7210 */ /* 0x002fc60007f5e0ff */
[----:B------:R0:W-:Y:S04]  /*103e0*/  STL [R1+0x3680], R14 ;  /* 0x0036800e01007387 */ /* 0x0001e80000100800 */
[----:B------:R-:W-:Y:S01]  /*103f0*/  STL [R1+0x3684], R15 ;  /* 0x0036840f01007387 */ /* 0x000fe20000100800 */
[----:B0-----:R-:W-:-:S05]  /*10400*/  LEA.HI.X.SX32 R14, R13, R3, 0x1, P1 ;  /* 0x000000030d0e7211 */ /* 0x001fca00008f0eff */
[----:B------:R-:W-:Y:S04]  /*10410*/  STL [R1+0x3678], R14 ;  /* 0x0036780e01007387 */ /* 0x000fe80000100800 */
[----:B------:R-:W5:Y:S01]  /*10420*/  LDL.LU R19, [R1+0x48] ;  /* 0x0000480001137983 */ /* 0x000f620000300800 */
[----:B------:R-:W-:Y:S02]  /*10430*/  IADD3 R13, P1, R0, R5, RZ ;  /* 0x00000005000d7210 */ /* 0x000fe40007f3e0ff */
[----:B------:R-:W-:-:S03]  /*10440*/  LEA.HI.X.SX32 R12, R12, R3, 0x1, P0 ;  /* 0x000000030c0c7211 */ /* 0x000fc600000f0eff */
[----:B------:R0:W-:Y:S01]  /*10450*/  STL [R1+0x367c], R13 ;  /* 0x00367c0d01007387 */ /* 0x0001e20000100800 */
[----:B------:R-:W-:-:S03]  /*10460*/  LEA.HI.X.SX32 R11, R11, R3, 0x1, P6 ;  /* 0x000000030b0b7211 */ /* 0x000fc600030f0eff */
[----:B------:R1:W-:Y:S01]  /*10470*/  STL [R1+0x3670], R12 ;  /* 0x0036700c01007387 */ /* 0x0003e20000100800 */
[----:B0-----:R-:W-:-:S05]  /*10480*/  IADD3 R13, P0, R6, R5, RZ ;  /* 0x00000005060d7210 */ /* 0x001fca0007f1e0ff */
[----:B------:R-:W-:Y:S04]  /*10490*/  STL [R1+0x3674], R13 ;  /* 0x0036740d01007387 */ /* 0x000fe80000100800 */
[----:B------:R-:W5:Y:S01]  /*104a0*/  LDL.LU R18, [R1+0x44] ;  /* 0x0000440001127983 */ /* 0x000f620000300800 */
[----:B-1----:R-:W-:-:S03]  /*104b0*/  IADD3 R12, P6, R8, R5, RZ ;  /* 0x00000005080c7210 */ /* 0x002fc60007fde0ff */
[----:B------:R0:W-:Y:S04]  /*104c0*/  STL [R1+0x3668], R11 ;  /* 0x0036680b01007387 */ /* 0x0001e80000100800 */
[----:B------:R-:W-:Y:S04]  /*104d0*/  STL [R1+0x366c], R12 ;  /* 0x00366c0c01007387 */ /* 0x000fe80000100800 */
[----:B------:R-:W5:Y:S01]  /*104e0*/  LDL.LU R17, [R1+0x40] ;  /* 0x0000400001117983 */ /* 0x000f620000300800 */
[----:B0-----:R-:W-:-:S05]  /*104f0*/  LEA.HI.X.SX32 R11, R9, R3, 0x1, P5 ;  /* 0x00000003090b7211 */ /* 0x001fca00028f0eff */
[----:B------:R-:W-:Y:S01]  /*10500*/  STL [R1+0x3660], R11 ;  /* 0x0036600b01007387 */ /* 0x000fe20000100800 */
[----:B------:R-:W-:-:S03]  /*10510*/  IADD3 R9, P5, R10, R5, RZ ;  /* 0x000000050a097210 */ /* 0x000fc60007fbe0ff */
[----:B------:R-:W5:Y:S01]  /*10520*/  LDL.LU R16, [R1+0x3c] ;  /* 0x00003c0001107983 */ /* 0x000f620000300800 */
[----:B------:R-:W-:-:S03]  /*10530*/  LEA.HI.X.SX32 R7, R7, R3, 0x1, P4 ;  /* 0x0000000307077211 */ /* 0x000fc600020f0eff */
[----:B------:R-:W-:Y:S04]  /*10540*/  STL [R1+0x3664], R9 ;  /* 0x0036640901007387 */ /* 0x000fe80000100800 */
[----:B------:R-:W5:Y:S04]  /*10550*/  LDL.LU R15, [R1+0x38] ;  /* 0x00003800010f7983 */ /* 0x000f680000300800 */
[----:B------:R0:W-:Y:S04]  /*10560*/  STL [R1+0x3658], R7 ;  /* 0x0036580701007387 */ /* 0x0001e80000100800 */
[----:B------:R-:W5:Y:S01]  /*10570*/  LDL.LU R14, [R1+0x34] ;  /* 0x00003400010e7983 */ /* 0x000f620000300800 */
[----:B0-----:R-:W-:-:S02]  /*10580*/  LEA.HI.X.SX32 R7, R4, R3, 0x1, P3 ;  /* 0x0000000304077211 */ /* 0x001fc400018f0eff */
[----:B------:R-:W-:Y:S02]  /*10590*/  LEA.HI.X.SX32 R2, R2, R3, 0x1, P2 ;  /* 0x0000000302027211 */ /* 0x000fe400010f0eff */
[----:B--2---:R-:W-:-:S05]  /*105a0*/  IADD3 R9, P4, R24, R5, RZ ;  /* 0x0000000518097210 */ /* 0x004fca0007f9e0ff */
[----:B------:R-:W-:Y:S04]  /*105b0*/  STL [R1+0x365c], R9 ;  /* 0x00365c0901007387 */ /* 0x000fe80000100800 */
[----:B------:R-:W2:Y:S04]  /*105c0*/  LDL.LU R13, [R1+0x30] ;  /* 0x00003000010d7983 */ /* 0x000ea80000300800 */
[----:B------:R-:W-:Y:S04]  /*105d0*/  STL [R1+0x3650], R7 ;  /* 0x0036500701007387 */ /* 0x000fe80000100800 */
[----:B------:R-:W2:Y:S01]  /*105e0*/  LDL.LU R12, [R1+0x2c] ;  /* 0x00002c00010c7983 */ /* 0x000ea20000300800 */
[----:B---3--:R-:W-:-:S05]  /*105f0*/  IADD3 R4, P3, R23, R5, RZ ;  /* 0x0000000517047210 */ /* 0x008fca0007f7e0ff */
[----:B------:R0:W-:Y:S04]  /*10600*/  STL [R1+0x3654], R4 ;  /* 0x0036540401007387 */ /* 0x0001e80000100800 */
[----:B------:R-:W3:Y:S04]  /*10610*/  LDL.LU R11, [R1+0x28] ;  /* 0x00002800010b7983 */ /* 0x000ee80000300800 */
[----:B------:R1:W-:Y:S01]  /*10620*/  STL [R1+0x3648], R2 ;  /* 0x0036480201007387 */ /* 0x0003e20000100800 */
[----:B0-----:R-:W-:-:S03]  /*10630*/  LEA.HI.X.SX32 R4, R0, R3, 0x1, P1 ;  /* 0x0000000300047211 */ /* 0x001fc600008f0eff */
[----:B-1----:R-:W3:Y:S01]  /*10640*/  LDL.LU R2, [R1+0x24] ;  /* 0x0000240001027983 */ /* 0x002ee20000300800 */
[----:B----4-:R-:W-:-:S05]  /*10650*/  IADD3 R7, P2, R22, R5, RZ ;  /* 0x0000000516077210 */ /* 0x010fca0007f5e0ff */
[----:B------:R0:W-:Y:S04]  /*10660*/  STL [R1+0x364c], R7 ;  /* 0x00364c0701007387 */ /* 0x0001e80000100800 */
[----:B------:R-:W4:Y:S04]  /*10670*/  LDL.LU R0, [R1+0x20] ;  /* 0x0000200001007983 */ /* 0x000f280000300800 */
[----:B------:R1:W-:Y:S01]  /*10680*/  STL [R1+0x3640], R4 ;  /* 0x0036400401007387 */ /* 0x0003e20000100800 */
[----:B0-----:R-:W-:-:S03]  /*10690*/  LEA.HI.X.SX32 R7, R6, R3, 0x1, P0 ;  /* 0x0000000306077211 */ /* 0x001fc600000f0eff */
[----:B-1----:R-:W4:Y:S01]  /*106a0*/  LDL.LU R4, [R1+0x1c] ;  /* 0x00001c0001047983 */ /* 0x002f220000300800 */
[----:B-----5:R-:W-:-:S05]  /*106b0*/  IADD3 R9, P1, R21, R5, RZ ;  /* 0x0000000515097210 */ /* 0x020fca0007f3e0ff */
[----:B------:R0:W-:Y:S04]  /*106c0*/  STL [R1+0x3644], R9 ;  /* 0x0036440901007387 */ /* 0x0001e80000100800 */
[----:B------:R-:W5:Y:S04]  /*106d0*/  LDL.LU R6, [R1+0x18] ;  /* 0x0000180001067983 */ /* 0x000f680000300800 */
[----:B------:R1:W-:Y:S01]  /*106e0*/  STL [R1+0x3638], R7 ;  /* 0x0036380701007387 */ /* 0x0003e20000100800 */
[----:B0-----:R-:W-:-:S03]  /*106f0*/  LEA.HI.X.SX32 R9, R8, R3, 0x1, P6 ;  /* 0x0000000308097211 */ /* 0x001fc600030f0eff */
[----:B-1----:R-:W5:Y:S01]  /*10700*/  LDL.LU R7, [R1+0x14] ;  /* 0x0000140001077983 */ /* 0x002f620000300800 */
[----:B------:R-:W-:-:S05]  /*10710*/  IADD3 R25, P0, R20, R5, RZ ;  /* 0x0000000514197210 */ /* 0x000fca0007f1e0ff */
[----:B------:R-:W-:Y:S04]  /*10720*/  STL [R1+0x363c], R25 ;  /* 0x00363c1901007387 */ /* 0x000fe80000100800 */
[----:B------:R-:W5:Y:S04]  /*10730*/  LDL.LU R8, [R1+0x10] ;  /* 0x0000100001087983 */ /* 0x000f680000300800 */
[----:B------:R0:W-:Y:S04]  /*10740*/  STL [R1+0x3630], R9 ;  /* 0x0036300901007387 */ /* 0x0001e80000100800 */
[----:B0-----:R-:W5:Y:S01]  /*10750*/  LDL.LU R9, [R1+0xc] ;  /* 0x00000c0001097983 */ /* 0x001f620000300800 */
[----:B------:R-:W-:-:S05]  /*10760*/  IADD3 R25, P6, R19, R5, RZ ;  /* 0x0000000513197210 */ /* 0x000fca0007fde0ff */
[----:B------:R0:W-:Y:S02]  /*10770*/  STL [R1+0x3634], R25 ;  /* 0x0036341901007387 */ /* 0x0001e40000100800 */
[-C--:B0-----:R-:W-:Y:S02]  /*10780*/  LEA.HI.X.SX32 R25, R10, R3.reuse, 0x1, P5 ;  /* 0x000000030a197211 */ /* 0x081fe400028f0eff */
[----:B------:R-:W5:Y:S01]  /*10790*/  LDL.LU R10, [R1+0x8] ;  /* 0x00000800010a7983 */ /* 0x000f620000300800 */
[----:B------:R-:W-:-:S03]  /*107a0*/  LEA.HI.X.SX32 R24, R24, R3, 0x1, P4 ;  /* 0x0000000318187211 */ /* 0x000fc600020f0eff */
[----:B------:R0:W-:Y:S02]  /*107b0*/  STL [R1+0x3628], R25 ;  /* 0x0036281901007387 */ /* 0x0001e40000100800 */
[----:B0-----:R-:W-:-:S05]  /*107c0*/  IADD3 R25, P5, R18, R5, RZ ;  /* 0x0000000512197210 */ /* 0x001fca0007fbe0ff */
[----:B------:R0:W-:Y:S01]  /*107d0*/  STL [R1+0x362c], R25 ;  /* 0x00362c1901007387 */ /* 0x0001e20000100800 */
[----:B------:R-:W-:-:S03]  /*107e0*/  LEA.HI.X.SX32 R23, R23, R3, 0x1, P3 ;  /* 0x0000000317177211 */ /* 0x000fc600018f0eff */
[----:B0-----:R-:W5:Y:S04]  /*107f0*/  LDL.LU R25, [R1+0x3bd0] ;  /* 0x003bd00001197983 */ /* 0x001f680000300800 */
        /* <DEDUP_REMOVED lines=20> */
[----:B------:R2:W-:Y:S01]  /*10940*/  STL [R1+0x3600], R20 ;  /* 0x0036001401007387 */ /* 0x0005e20000100800 */
[-C--:B------:R-:W-:Y:S02]  /*10950*/  LEA.HI.X.SX32 R18, R18, R3.reuse, 0x1, P5 ;  /* 0x0000000312127211 */ /* 0x080fe400028f0eff */
[----:B------:R-:W-:Y:S02]  /*10960*/  LEA.HI.X.SX32 R17, R17, R3, 0x1, P4 ;  /* 0x0000000311117211 */ /* 0x000fe400020f0eff */
[----:B--2---:R-:W-:-:S05]  /*10970*/  IADD3 R20, P0, R13, R5, RZ ;  /* 0x000000050d147210 */ /* 0x004fca0007f1e0ff */
[----:B------:R0:W-:Y:S04]  /*10980*/  STL [R1+0x3604], R20 ;  /* 0x0036041401007387 */ /* 0x0001e80000100800 */
[----:B0-----:R-:W2:Y:S04]  /*10990*/  LDL.LU R20, [R1+0x3bbc] ;  /* 0x003bbc0001147983 */ /* 0x001ea80000300800 */
[----:B------:R0:W-:Y:S02]  /*109a0*/  STL [R1+0x35f8], R19 ;  /* 0x0035f81301007387 */ /* 0x0001e40000100800 */
[----:B0-----:R-:W-:-:S05]  /*109b0*/  IADD3 R19, P6, R12, R5, RZ ;  /* 0x000000050c137210 */ /* 0x001fca0007fde0ff */
[----:B------:R0:W-:Y:S04]  /*109c0*/  STL [R1+0x35fc], R19 ;  /* 0x0035fc1301007387 */ /* 0x0001e80000100800 */
[----:B0-----:R-:W2:Y:S04]  /*109d0*/  LDL.LU R19, [R1+0x3bb8] ;  /* 0x003bb80001137983 */ /* 0x001ea80000300800 */
[----:B------:R3:W-:Y:S02]  /*109e0*/  STL [R1+0x35f0], R18 ;  /* 0x0035f01201007387 */ /* 0x0007e40000100800 */
[----:B---3--:R-:W-:-:S05]  /*109f0*/  IADD3 R18, P5, R11, R5, RZ ;  /* 0x000000050b127210 */ /* 0x008fca0007fbe0ff */
[----:B------:R0:W-:Y:S01]  /*10a00*/  STL [R1+0x35f4], R18 ;  /* 0x0035f41201007387 */ /* 0x0001e20000100800 */
[----:B------:R-:W-:-:S03]  /*10a10*/  LEA.HI.X.SX32 R16, R16, R3, 0x1, P3 ;  /* 0x0000000310107211 */ /* 0x000fc600018f0eff */
[----:B0-----:R-:W3:Y:S04]  /*10a20*/  LDL.LU R18, [R1+0x3bb4] ;  /* 0x003bb40001127983 */ /* 0x001ee80000300800 */
[----:B------:R0:W-:Y:S02]  /*10a30*/  STL [R1+0x35e8], R17 ;  /* 0x0035e81101007387 */ /* 0x0001e40000100800 */
[----:B0-----:R-:W-:-:S05]  /*10a40*/  IADD3 R17, P4, R2, R5, RZ ;  /* 0x0000000502117210 */ /* 0x001fca0007f9e0ff */
[----:B------:R0:W-:Y:S01]  /*10a50*/  STL [R1+0x35ec], R17 ;  /* 0x0035ec1101007387 */ /* 0x0001e20000100800 */
[----:B------:R-:W-:-:S03]  /*10a60*/  LEA.HI.X.SX32 R15, R15, R3, 0x1, P2 ;  /* 0x000000030f0f7211 */ /* 0x000fc600010f0eff */
[----:B0-----:R-:W2:Y:S04]  /*10a70*/  LDL.LU R17, [R1+0x3bb0] ;  /* 0x003bb00001117983 */ /* 0x001ea80000300800 */
[----:B------:R4:W-:Y:S02]  /*10a80*/  STL [R1+0x35e0], R16 ;  /* 0x0035e01001007387 */ /* 0x0009e40000100800 */
[----:B----4-:R-:W-:-:S05]  /*10a90*/  IADD3 R16, P3, R0, R5, RZ ;  /* 0x0000000500107210 */ /* 0x010fca0007f7e0ff */
[----:B------:R0:W-:Y:S01]  /*10aa0*/  STL [R1+0x35e4], R16 ;  /* 0x0035e41001007387 */ /* 0x0001e20000100800 */
[----:B------:R-:W-:-:S03]  /*10ab0*/  LEA.HI.X.SX32 R14, R14, R3, 0x1, P1 ;  /* 0x000000030e0e7211 */ /* 0x000fc600008f0eff */
[----:B0-----:R-:W4:Y:S04]  /*10ac0*/  LDL.LU R16, [R1+0x3bac] ;  /* 0x003bac0001107983 */ /* 0x001f280000300800 */
[----:B------:R0:W-:Y:S02]  /*10ad0*/  STL [R1+0x35d8], R15 ;  /* 0x0035d80f01007387 */ /* 0x0001e40000100800 */
[----:B0-----:R-:W-:-:S05]  /*10ae0*/  IADD3 R15, P2, R4, R5, RZ ;  /* 0x00000005040f7210 */ /* 0x001fca0007f5e0ff */
[----:B------:R0:W-:Y:S01]  /*10af0*/  STL [R1+0x35dc], R15 ;  /* 0x0035dc0f01007387 */ /* 0x0001e20000100800 */
[----:B------:R-:W-:-:S03]  /*10b00*/  LEA.HI.X.SX32 R13, R13, R3, 0x1, P0 ;  /* 0x000000030d0d7211 */ /* 0x000fc600000f0eff */
[----:B0-----:R-:W3:Y:S04]  /*10b10*/  LDL.LU R15, [R1+0x3ba8] ;  /* 0x003ba800010f7983 */ /* 0x001ee80000300800 */
[----:B------:R5:W-:Y:S02]  /*10b20*/  STL [R1+0x35d0], R14 ;  /* 0x0035d00e01007387 */ /* 0x000be40000100800 */
[----:B-----5:R-:W-:-:S05]  /*10b30*/  IADD3 R14, P1, R6, R5, RZ ;  /* 0x00000005060e7210 */ /* 0x020fca0007f3e0ff */
[----:B------:R0:W-:Y:S01]  /*10b40*/  STL [R1+0x35d4], R14 ;  /* 0x0035d40e01007387 */ /* 0x0001e20000100800 */
[----:B------:R-:W-:-:S03]  /*10b50*/  LEA.HI.X.SX32 R12, R12, R3, 0x1, P6 ;  /* 0x000000030c0c7211 */ /* 0x000fc600030f0eff */
[----:B0-----:R-:W5:Y:S04]  /*10b60*/  LDL.LU R14, [R1+0x3ba4] ;  /* 0x003ba400010e7983 */ /* 0x001f680000300800 */
[----:B------:R0:W-:Y:S02]  /*10b70*/  STL [R1+0x35c8], R13 ;  /* 0x0035c80d01007387 */ /* 0x0001e40000100800 */
[----:B0-----:R-:W-:-:S05]  /*10b80*/  IADD3 R13, P0, R7, R5, RZ ;  /* 0x00000005070d7210 */ /* 0x001fca0007f1e0ff */
[----:B------:R0:W-:Y:S01]  /*10b90*/  STL [R1+0x35cc], R13 ;  /* 0x0035cc0d01007387 */ /* 0x0001e20000100800 */
[----:B------:R-:W-:-:S03]  /*10ba0*/  LEA.HI.X.SX32 R11, R11, R3, 0x1, P5 ;  /* 0x000000030b0b7211 */ /* 0x000fc600028f0eff */
[----:B0-----:R-:W2:Y:S04]  /*10bb0*/  LDL.LU R13, [R1+0x3ba0] ;  /* 0x003ba000010d7983 */ /* 0x001ea80000300800 */
[----:B------:R0:W-:Y:S02]  /*10bc0*/  STL [R1+0x35c0], R12 ;  /* 0x0035c00c01007387 */ /* 0x0001e40000100800 */
[----:B0-----:R-:W-:-:S05]  /*10bd0*/  IADD3 R12, P6, R8, R5, RZ ;  /* 0x00000005080c7210 */ /* 0x001fca0007fde0ff */
[----:B------:R0:W-:Y:S01]  /*10be0*/  STL [R1+0x35c4], R12 ;  /* 0x0035c40c01007387 */ /* 0x0001e20000100800 */
[----:B------:R-:W-:-:S03]  /*10bf0*/  LEA.HI.X.SX32 R2, R2, R3, 0x1, P4 ;  /* 0x0000000302027211 */ /* 0x000fc600020f0eff */
[----:B0-----:R-:W4:Y:S04]  /*10c00*/  LDL.LU R12, [R1+0x3b9c] ;  /* 0x003b9c00010c7983 */ /* 0x001f280000300800 */
[----:B------:R0:W-:Y:S02]  /*10c10*/  STL [R1+0x35b8], R11 ;  /* 0x0035b80b01007387 */ /* 0x0001e40000100800 */
[----:B0-----:R-:W-:-:S05]  /*10c20*/  IADD3 R11, P5, R9, R5, RZ ;  /* 0x00000005090b7210 */ /* 0x001fca0007fbe0ff */
[----:B------:R0:W-:Y:S04]  /*10c30*/  STL [R1+0x35bc], R11 ;  /* 0x0035bc0b01007387 */ /* 0x0001e80000100800 */
[----:B0-----:R-:W3:Y:S04]  /*10c40*/  LDL.LU R11, [R1+0x3b98] ;  /* 0x003b9800010b7983 */ /* 0x001ee80000300800 */
[----:B------:R0:W-:Y:S02]  /*10c50*/  STL [R1+0x35b0], R2 ;  /* 0x0035b00201007387 */ /* 0x0001e40000100800 */
[----:B0-----:R-:W-:-:S05]  /*10c60*/  IADD3 R2, P4, R10, R5, RZ ;  /* 0x000000050a027210 */ /* 0x001fca0007f9e0ff */
[----:B------:R0:W-:Y:S04]  /*10c70*/  STL [R1+0x35b4], R2 ;  /* 0x0035b40201007387 */ /* 0x0001e80000100800 */
[----:B0-----:R-:W5:Y:S01]  /*10c80*/  LDL.LU R2, [R1+0x3b94] ;  /* 0x003b940001027983 */ /* 0x001f620000300800 */
[----:B------:R-:W-:-:S05]  /*10c90*/  LEA.HI.X.SX32 R0, R0, R3, 0x1, P3 ;  /* 0x0000000300007211 */ /* 0x000fca00018f0eff */
[----:B------:R5:W-:Y:S02]  /*10ca0*/  STL [R1+0x35a8], R0 ;  /* 0x0035a80001007387 */ /* 0x000be40000100800 */
[----:B-----5:R-:W-:-:S05]  /*10cb0*/  IADD3 R0, P3, R2, R5, RZ ;  /* 0x0000000502007210 */ /* 0x020fca0007f7e0ff */
        /* <DEDUP_REMOVED lines=33> */
[----:B------:R5:W-:Y:S01]  /*10ed0*/  STL [R1+0x3570], R2 ;  /* 0x0035700201007387 */ /* 0x000be20000100800 */
[-C--:B------:R-:W-:Y:S02]  /*10ee0*/  LEA.HI.X.SX32 R0, R0, R3.reuse, 0x1, P2 ;  /* 0x0000000300007211 */ /* 0x080fe400010f0eff */
[-C--:B------:R-:W-:Y:S02]  /*10ef0*/  LEA.HI.X.SX32 R4, R4, R3.reuse, 0x1, P1 ;  /* 0x0000000304047211 */ /* 0x080fe400008f0eff */
[----:B------:R-:W-:Y:S01]  /*10f00*/  LEA.HI.X.SX32 R7, R7, R3, 0x1, P6 ;  /* 0x0000000307077211 */ /* 0x000fe200030f0eff */
[----:B------:R-:W-:Y:S01]  /*10f10*/  IMAD R27, R27, UR6, RZ ;  /* 0x000000061b1b7c24 */ /* 0x000fe2000f8e02ff */
[----:B-----5:R-:W-:-:S05]  /*10f20*/  IADD3 R2, P3, R10, R5, RZ ;  /* 0x000000050a027210 */ /* 0x020fca0007f7e0ff */
[----:B------:R0:W-:Y:S04]  /*10f30*/  STL [R1+0x3574], R2 ;  /* 0x0035740201007387 */ /* 0x0001e80000100800 */
[----:B0-----:R-:W5:Y:S04]  /*10f40*/  LDL.LU R2, [R1+0x3b74] ;  /* 0x003b740001027983 */ /* 0x001f680000300800 */
[----:B------:R3:W-:Y:S02]  /*10f50*/  STL [R1+0x3568], R0 ;  /* 0x0035680001007387 */ /* 0x0007e40000100800 */
[----:B---3--:R-:W-:-:S05]  /*10f60*/  IADD3 R0, P2, R11, R5, RZ ;  /* 0x000000050b007210 */ /* 0x008fca0007f5e0ff */
[----:B------:R0:W-:Y:S04]  /*10f70*/  STL [R1+0x356c], R0 ;  /* 0x00356c0001007387 */ /* 0x0001e80000100800 */
[----:B0-----:R-:W3:Y:S04]  /*10f80*/  LDL.LU R0, [R1+0x3b70] ;  /* 0x003b700001007983 */ /* 0x001ee80000300800 */
[----:B------:R4:W-:Y:S02]  /*10f90*/  STL [R1+0x3560], R4 ;  /* 0x0035600401007387 */ /* 0x0009e40000100800 */
[----:B----4-:R-:W-:-:S05]  /*10fa0*/  IADD3 R4, P1, R12, R5, RZ ;  /* 0x000000050c047210 */ /* 0x010fca0007f3e0ff */
[----:B------:R0:W-:Y:S02]  /*10fb0*/  STL [R1+0x3564], R4 ;  /* 0x0035640401007387 */ /* 0x0001e40000100800 */
[----:B0-----:R-:W-:Y:S02]  /*10fc0*/  LEA.HI.X.SX32 R4, R6, R3, 0x1, P0 ;  /* 0x0000000306047211 */ /* 0x001fe400000f0eff */
[----:B--2---:R-:W-:-:S03]  /*10fd0*/  IADD3 R6, P0, R13, R5, RZ ;  /* 0x000000050d067210 */ /* 0x004fc60007f1e0ff */
[----:B------:R0:W-:Y:S04]  /*10fe0*/  STL [R1+0x3558], R4 ;  /* 0x0035580401007387 */ /* 0x0001e80000100800 */
[----:B------:R1:W-:Y:S01]  /*10ff0*/  STL [R1+0x355c], R6 ;  /* 0x00355c0601007387 */ /* 0x0003e20000100800 */
[----:B0-----:R-:W-:-:S03]  /*11000*/  IADD3 R4, P6, R14, R5, RZ ;  /* 0x000000050e047210 */ /* 0x001fc60007fde0ff */
[----:B------:R0:W-:Y:S01]  /*11010*/  STL [R1+0x3550], R7 ;  /* 0x0035500701007387 */ /* 0x0001e20000100800 */
[----:B-1----:R-:W-:-:S03]  /*11020*/  LEA.HI.X.SX32 R6, R8, R3, 0x1, P5 ;  /* 0x0000000308067211 */ /* 0x002fc600028f0eff */
        /* <DEDUP_REMOVED lines=22> */
[----:B------:R-:W-:Y:S01]  /*11190*/  STL [R1+0x3520], R7 ;  /* 0x0035200701007387 */ /* 0x000fe20000100800 */
[----:B-1----:R-:W-:-:S03]  /*111a0*/  LEA.HI.X.SX32 R6, R14, R3, 0x1, P6 ;  /* 0x000000030e067211 */ /* 0x002fc600030f0eff */
[----:B------:R-:W2:Y:S04]  /*111b0*/  LDL.LU R13, [R1+0x9c] ;  /* 0x00009c00010d7983 */ /* 0x000ea80000300800 */
[----:B------:R0:W-:Y:S04]  /*111c0*/  STL [R1+0x3524], R4 ;  /* 0x0035240401007387 */ /* 0x0001e80000100800 */
[----:B------:R1:W-:Y:S04]  /*111d0*/  STL [R1+0x3518], R6 ;  /* 0x0035180601007387 */ /* 0x0003e80000100800 */
[----:B------:R-:W4:Y:S01]  /*111e0*/  LDL.LU R12, [R1+0xa0] ;  /* 0x0000a000010c7983 */ /* 0x000f220000300800 */
[----:B0-----:R-:W-:-:S02]  /*111f0*/  IADD3 R4, P6, R21, R5, RZ ;  /* 0x0000000515047210 */ /* 0x001fc40007fde0ff */
[----:B-1----:R-:W-:-:S03]  /*11200*/  LEA.HI.X.SX32 R6, R15, R3, 0x1, P5 ;  /* 0x000000030f067211 */ /* 0x002fc600028f0eff */
[----:B------:R0:W-:Y:S04]  /*11210*/  STL [R1+0x351c], R4 ;  /* 0x00351c0401007387 */ /* 0x0001e80000100800 */
[----:B------:R1:W-:Y:S04]  /*11220*/  STL [R1+0x3510], R6 ;  /* 0x0035100601007387 */ /* 0x0003e80000100800 */
[----:B------:R-:W3:Y:S01]  /*11230*/  LDL.LU R11, [R1+0xa8] ;  /* 0x0000a800010b7983 */ /* 0x000ee20000300800 */
[----:B0-----:R-:W-:Y:S02]  /*11240*/  IADD3 R4, P5, R22, R5, RZ ;  /* 0x0000000516047210 */ /* 0x001fe40007fbe0ff */
[----:B-1----:R-:W-:-:S03]  /*11250*/  LEA.HI.X.SX32 R6, R16, R3, 0x1, P4 ;  /* 0x0000000310067211 */ /* 0x002fc600020f0eff */
[----:B------:R0:W-:Y:S04]  /*11260*/  STL [R1+0x3514], R4 ;  /* 0x0035140401007387 */ /* 0x0001e80000100800 */
[----:B------:R-:W3:Y:S04]  /*11270*/  LDL.LU R10, [R1+0xb4] ;  /* 0x0000b400010a7983 */ /* 0x000ee80000300800 */
[----:B------:R1:W-:Y:S01]  /*11280*/  STL [R1+0x3508], R6 ;  /* 0x0035080601007387 */ /* 0x0003e20000100800 */
[----:B0-----:R-:W-:-:S05]  /*11290*/  IADD3 R4, P4, R23, R5, RZ ;  /* 0x0000000517047210 */ /* 0x001fca0007f9e0ff */
[----:B------:R0:W-:Y:S01]  /*112a0*/  STL [R1+0x350c], R4 ;  /* 0x00350c0401007387 */ /* 0x0001e20000100800 */
[----:B-1----:R-:W-:-:S03]  /*112b0*/  LEA.HI.X.SX32 R6, R17, R3, 0x1, P3 ;  /* 0x0000000311067211 */ /* 0x002fc600018f0eff */
        /* <DEDUP_REMOVED lines=12> */
[----:B0-----:R-:W-:Y:S01]  /*11380*/  IADD3 R4, P1, R26, R5, RZ ;  /* 0x000000051a047210 */ /* 0x001fe20007f3e0ff */
[----:B------:R-:W-:Y:S01]  /*11390*/  IMAD R28, R28, UR6, RZ ;  /* 0x000000061c1c7c24 */ /* 0x000fe2000f8e02ff */
[----:B-1----:R-:W-:Y:S02]  /*113a0*/  LEA.HI.X.SX32 R6, R20, R3, 0x1, P0 ;  /* 0x0000000314067211 */ /* 0x002fe400000f0eff */
[----:B------:R-:W-:Y:S01]  /*113b0*/  IADD3 R14, P0, R27, R5, RZ ;  /* 0x000000051b0e7210 */ /* 0x000fe20007f1e0ff */
[----:B------:R0:W-:Y:S04]  /*113c0*/  STL [R1+0x34f4], R4 ;  /* 0x0034f40401007387 */ /* 0x0001e80000100800 */
[----:B------:R1:W-:Y:S01]  /*113d0*/  STL [R1+0x34e8], R6 ;  /* 0x0034e80601007387 */ /* 0x0003e20000100800 */
[----:B------:R-:W-:-:S02]  /*113e0*/  LEA.HI.X.SX32 R15, R22, R3, 0x1, P5 ;  /* 0x00000003160f7211 */ /* 0x000fc400028f0eff */
[----:B0-----:R-:W-:Y:S01]  /*113f0*/  LEA.HI.X.SX32 R4, R21, R3, 0x1, P6 ;  /* 0x0000000315047211 */ /* 0x001fe200030f0eff */
[----:B-1----:R-:W3:Y:S04]  /*11400*/  LDL.LU R6, [R1+0xd4] ;  /* 0x0000d40001067983 */ /* 0x002ee80000300800 */
[----:B------:R0:W-:Y:S04]  /*11410*/  STL [R1+0x34ec], R14 ;  /* 0x0034ec0e01007387 */ /* 0x0001e80000100800 */
[----:B------:R-:W-:Y:S01]  /*11420*/  STL [R1+0x34e0], R4 ;  /* 0x0034e00401007387 */ /* 0x000fe20000100800 */
[----:B0-----:R-:W-:-:S05]  /*11430*/  IADD3 R14, P6, R28, R5, RZ ;  /* 0x000000051c0e7210 */ /* 0x001fca0007fde0ff */
[----:B------:R0:W-:Y:S04]  /*11440*/  STL [R1+0x34e4], R14 ;  /* 0x0034e40e01007387 */ /* 0x0001e80000100800 */
[----:B------:R1:W-:Y:S01]  /*11450*/  STL [R1+0x34d8], R15 ;  /* 0x0034d80f01007387 */ /* 0x0003e20000100800 */
[----:B0-----:R-:W-:-:S03]  /*11460*/  LEA.HI.X.SX32 R14, R23, R3, 0x1, P4 ;  /* 0x00000003170e7211 */ /* 0x001fc600020f0eff */
[----:B------:R-:W3:Y:S01]  /*11470*/  LDL.LU R23, [R1+0x15c] ;  /* 0x00015c0001177983 */ /* 0x000ee20000300800 */
[----:B------:R-:W-:Y:S01]  /*11480*/  IMAD R29, R29, UR6, RZ ;  /* 0x000000061d1d7c24 */ /* 0x000fe2000f8e02ff */
[----:B------:R-:W-:Y:S01]  /*11490*/  ULDC UR6, c[0x0][0x238] ;  /* 0x00008e0000067ab9 */ /* 0x000fe20000000800 */
[----:B-----5:R-:W-:-:S05]  /*114a0*/  IADD3 R4, P5, R2, R5, RZ ;  /* 0x0000000502047210 */ /* 0x020fca0007fbe0ff */
[----:B------:R0:W-:Y:S01]  /*114b0*/  STL [R1+0x34dc], R4 ;  /* 0x0034dc0401007387 */ /* 0x0001e20000100800 */
[----:B-1----:R-:W-:-:S03]  /*114c0*/  IADD3 R15, P4, R29, R5, RZ ;  /* 0x000000051d0f7210 */ /* 0x002fc60007f9e0ff */
[----:B0-----:R-:W5:Y:S04]  /*114d0*/  LDL.LU R4, [R1+0x168] ;  /* 0x0001680001047983 */ /* 0x001f680000300800 */
[----:B------:R0:W-:Y:S04]  /*114e0*/  STL [R1+0x34d0], R14 ;  /* 0x0034d00e01007387 */ /* 0x0001e80000100800 */
[----:B------:R-:W5:Y:S01]  /*114f0*/  LDL.LU R22, [R1+0x184] ;  /* 0x0001840001167983 */ /* 0x000f620000300800 */
[----:B0-----:R-:W-:-:S03]  /*11500*/  LEA.HI.X.SX32 R14, R24, R3, 0x1, P3 ;  /* 0x00000003180e7211 */ /* 0x001fc600018f0eff */
[----:B------:R-:W-:Y:S04]  /*11510*/  STL [R1+0x34d4], R15 ;  /* 0x0034d40f01007387 */ /* 0x000fe80000100800 */
[----:B------:R0:W-:Y:S04]  /*11520*/  STL [R1+0x34c8], R14 ;  /* 0x0034c80e01007387 */ /* 0x0001e80000100800 */
[----:B------:R-:W5:Y:S01]  /*11530*/  LDL.LU R21, [R1+0x18c] ;  /* 0x00018c0001157983 */ /* 0x000f620000300800 */
[----:B0-----:R-:W-:Y:S02]  /*11540*/  LEA.HI.X.SX32 R14, R25, R3, 0x1, P2 ;  /* 0x00000003190e7211 */ /* 0x001fe400010f0eff */
[----:B--2---:R-:W-:-:S05]  /*11550*/  IADD3 R15, P3, R13, R5, RZ ;  /* 0x000000050d0f7210 */ /* 0x004fca0007f7e0ff */
[----:B------:R-:W-:Y:S04]  /*11560*/  STL [R1+0x34cc], R15 ;  /* 0x0034cc0f01007387 */ /* 0x000fe80000100800 */
[----:B------:R0:W-:Y:S01]  /*11570*/  STL [R1+0x34c0], R14 ;  /* 0x0034c00e01007387 */ /* 0x0001e20000100800 */
[----:B----4-:R-:W-:-:S05]  /*11580*/  IADD3 R16, P2, R12, R5, RZ ;  /* 0x000000050c107210 */ /* 0x010fca0007f5e0ff */
[----:B------:R-:W-:Y:S01]  /*11590*/  STL [R1+0x34c4], R16 ;  /* 0x0034c41001007387 */ /* 0x000fe20000100800 */
[----:B0-----:R-:W-:-:S03]  /*115a0*/  LEA.HI.X.SX32 R14, R26, R3, 0x1, P1 ;  /* 0x000000031a0e7211 */ /* 0x001fc600008f0eff */
[----:B------:R-:W2:Y:S01]  /*115b0*/  LDL.LU R20, [R1+0x198] ;  /* 0x0001980001147983 */ /* 0x000ea20000300800 */
[----:B---3--:R-:W-:-:S03]  /*115c0*/  IADD3 R15, P1, R11, R5, RZ ;  /* 0x000000050b0f7210 */ /* 0x008fc60007f3e0ff */
[----:B------:R0:W-:Y:S04]  /*115d0*/  STL [R1+0x34b8], R14 ;  /* 0x0034b80e01007387 */ /* 0x0001e80000100800 */
[----:B------:R1:W-:Y:S04]  /*115e0*/  STL [R1+0x34bc], R15 ;  /* 0x0034bc0f01007387 */ /* 0x0003e80000100800 */
[----:B------:R-:W3:Y:S01]  /*115f0*/  LDL.LU R19, [R1+0x1a0] ;  /* 0x0001a00001137983 */ /* 0x000ee20000300800 */
[----:B0-----:R-:W-:Y:S02]  /*11600*/  LEA.HI.X.SX32 R14, R27, R3, 0x1, P0 ;  /* 0x000000031b0e7211 */ /* 0x001fe400000f0eff */
[----:B-1----:R-:W-:-:S03]  /*11610*/  IADD3 R15, P0, R10, R5, RZ ;  /* 0x000000050a0f7210 */ /* 0x002fc60007f1e0ff */
[----:B------:R0:W-:Y:S04]  /*11620*/  STL [R1+0x34b0], R14 ;  /* 0x0034b00e01007387 */ /* 0x0001e80000100800 */
[----:B------:R1:W-:Y:S04]  /*11630*/  STL [R1+0x34b4], R15 ;  /* 0x0034b40f01007387 */ /* 0x0003e80000100800 */
[----:B------:R-:W4:Y:S01]  /*11640*/  LDL.LU R18, [R1+0x1d4] ;  /* 0x0001d40001127983 */ /* 0x000f220000300800 */
[----:B0-----:R-:W-:Y:S02]  /*11650*/  LEA.HI.X.SX32 R14, R28, R3, 0x1, P6 ;  /* 0x000000031c0e7211 */ /* 0x001fe400030f0eff */
[----:B-1----:R-:W-:-:S03]  /*11660*/  IADD3 R15, P6, R9, R5, RZ ;  /* 0x00000005090f7210 */ /* 0x002fc60007fde0ff */
[----:B------:R0:W-:Y:S04]  /*11670*/  STL [R1+0x34a8], R14 ;  /* 0x0034a80e01007387 */ /* 0x0001e80000100800 */
[----:B------:R-:W-:Y:S04]  /*11680*/  STL [R1+0x34ac], R15 ;  /* 0x0034ac0f01007387 */ /* 0x000fe80000100800 */
[----:B------:R-:W4:Y:S01]  /*11690*/  LDL.LU R17, [R1+0x1e0] ;  /* 0x0001e00001117983 */ /* 0x000f220000300800 */
[----:B0-----:R-:W-:Y:S02]  /*116a0*/  LEA.HI.X.SX32 R14, R2, R3, 0x1, P5 ;  /* 0x00000003020e7211 */ /* 0x001fe400028f0eff */
[----:B------:R-:W-:-:S03]  /*116b0*/  IADD3 R2, P5, R8, R5, RZ ;  /* 0x0000000508027210 */ /* 0x000fc60007fbe0ff */
[----:B------:R0:W-:Y:S04]  /*116c0*/  STL [R1+0x34a4], R14 ;  /* 0x0034a40e01007387 */ /* 0x0001e80000100800 */
[----:B------:R1:W-:Y:S04]  /*116d0*/  STL [R1+0x34a0], R2 ;  /* 0x0034a00201007387 */ /* 0x0003e80000100800 */
[----:B------:R-:W4:Y:S01]  /*116e0*/  LDL.LU R16, [R1+0x1e8] ;  /* 0x0001e80001107983 */ /* 0x000f220000300800 */
[----:B0-----:R-:W-:Y:S02]  /*116f0*/  LEA.HI.X.SX32 R14, R29, R3, 0x1, P4 ;  /* 0x000000031d0e7211 */ /* 0x001fe400020f0eff */
[----:B-1----:R-:W-:-:S03]  /*11700*/  IADD3 R2, P4, R7, R5, RZ ;  /* 0x0000000507027210 */ /* 0x002fc60007f9e0ff */
[----:B------:R0:W-:Y:S01]  /*11710*/  STL [R1+0x333c], R14 ;  /* 0x00333c0e01007387 */ /* 0x0001e20000100800 */
[----:B------:R-:W-:-:S03]  /*11720*/  LEA.HI.X.SX32 R13, R13, R3, 0x1, P3 ;  /* 0x000000030d0d7211 */ /* 0x000fc600018f0eff */
[----:B------:R1:W-:Y:S01]  /*11730*/  STL [R1+0x335c], R2 ;  /* 0x00335c0201007387 */ /* 0x0003e20000100800 */
[----:B------:R-:W-:-:S03]  /*11740*/  LEA.HI.X.SX32 R12, R12, R3, 0x1, P2 ;  /* 0x000000030c0c7211 */ /* 0x000fc600010f0eff */
[----:B------:R-:W4:Y:S04]  /*11750*/  LDL.LU R15, [R1+0x1f0] ;  /* 0x0001f000010f7983 */ /* 0x000f280000300800 */
[----:B------:R1:W-:Y:S04]  /*11760*/  STL [R1+0x3340], R13 ;  /* 0x0033400d01007387 */ /* 0x0003e80000100800 */
[----:B0-----:R-:W4:Y:S01]  /*11770*/  LDL.LU R14, [R1+0x200] ;  /* 0x00020000010e7983 */ /* 0x001f220000300800 */
[----:B-1----:R-:W-:-:S05]  /*11780*/  IADD3 R2, P3, R6, R5, RZ ;  /* 0x0000000506027210 */ /* 0x002fca0007f7e0ff */
[----:B------:R0:W-:Y:S01]  /*11790*/  STL [R1+0x3364], R2 ;  /* 0x0033640201007387 */ /* 0x0001e20000100800 */
[----:B------:R-:W-:-:S03]  /*117a0*/  LEA.HI.X.SX32 R11, R11, R3, 0x1, P1 ;  /* 0x000000030b0b7211 */ /* 0x000fc600008f0eff */
[----:B------:R1:W-:Y:S04]  /*117b0*/  STL [R1+0x3344], R12 ;  /* 0x0033440c01007387 */ /* 0x0003e80000100800 */
[----:B------:R-:W4:Y:S01]  /*117c0*/  LDL.LU R13, [R1+0x1fc] ;  /* 0x0001fc00010d7983 */ /* 0x000f220000300800 */
[----:B------:R-:W-:Y:S02]  /*117d0*/  LEA.HI.X.SX32 R10, R10, R3, 0x1, P0 ;  /* 0x000000030a0a7211 */ /* 0x000fe400000f0eff */
[----:B0-----:R-:W-:-:S05]  /*117e0*/  IADD3 R2, P2, R23, R5, RZ ;  /* 0x0000000517027210 */ /* 0x001fca0007f5e0ff */
[----:B------:R5:W-:Y:S04]  /*117f0*/  STL [R1+0x336c], R2 ;  /* 0x00336c0201007387 */ /* 0x000be80000100800 */
[----:B------:R0:W-:Y:S04]  /*11800*/  STL [R1+0x3348], R11 ;  /* 0x0033480b01007387 */ /* 0x0001e80000100800 */
[----:B-1----:R-:W4:Y:S01]  /*11810*/  LDL.LU R12, [R1+0x1f8] ;  /* 0x0001f800010c7983 */ /* 0x002f220000300800 */
[----:B------:R-:W-:Y:S02]  /*11820*/  LEA.HI.X.SX32 R9, R9, R3, 0x1, P6 ;  /* 0x0000000309097211 */ /* 0x000fe400030f0eff */
[----:B-----5:R-:W-:-:S05]  /*11830*/  IADD3 R2, P1, R4, R5, RZ ;  /* 0x0000000504027210 */ /* 0x020fca0007f3e0ff */
[----:B------:R1:W-:Y:S04]  /*11840*/  STL [R1+0x3374], R2 ;  /* 0x0033740201007387 */ /* 0x0003e80000100800 */
[----:B0-----:R-:W5:Y:S01]  /*11850*/  LDL.LU R11, [R1+0x1f4] ;  /* 0x0001f400010b7983 */ /* 0x001f620000300800 */
[----:B-1----:R-:W-:-:S03]  /*11860*/  IADD3 R2, P0, R22, R5, RZ ;  /* 0x0000000516027210 */ /* 0x002fc60007f1e0ff */
[----:B------:R0:W-:Y:S04]  /*11870*/  STL [R1+0x334c], R10 ;  /* 0x00334c0a01007387 */ /* 0x0001e80000100800 */
[----:B------:R1:W-:Y:S04]  /*11880*/  STL [R1+0x337c], R2 ;  /* 0x00337c0201007387 */ /* 0x0003e80000100800 */
[----:B0-----:R-:W5:Y:S01]  /*11890*/  LDL.LU R10, [R1+0x1ec] ;  /* 0x0001ec00010a7983 */ /* 0x001f620000300800 */
[----:B-1----:R-:W-:-:S03]  /*118a0*/  IADD3 R2, P6, R21, R5, RZ ;  /* 0x0000000515027210 */ /* 0x002fc60007fde0ff */
[----:B------:R0:W-:Y:S04]  /*118b0*/  STL [R1+0x3350], R9 ;  /* 0x0033500901007387 */ /* 0x0001e80000100800 */
[----:B------:R-:W-:Y:S04]  /*118c0*/  STL [R1+0x3384], R2 ;  /* 0x0033840201007387 */ /* 0x000fe80000100800 */
[----:B0-----:R-:W5:Y:S01]  /*118d0*/  LDL.LU R9, [R1+0x1e4] ;  /* 0x0001e40001097983 */ /* 0x001f620000300800 */
[-C--:B------:R-:W-:Y:S02]  /*118e0*/  LEA.HI.X.SX32 R8, R8, R3.reuse, 0x1, P5 ;  /* 0x0000000308087211 */ /* 0x080fe400028f0eff */
[----:B------:R-:W-:-:S03]  /*118f0*/  LEA.HI.X.SX32 R7, R7, R3, 0x1, P4 ;  /* 0x0000000307077211 */ /* 0x000fc600020f0eff */
[----:B------:R0:W-:Y:S01]  /*11900*/  STL [R1+0x3354], R8 ;  /* 0x0033540801007387 */ /* 0x0001e20000100800 */
[----:B------:R-:W-:-:S03]  /*11910*/  LEA.HI.X.SX32 R6, R6, R3, 0x1, P3 ;  /* 0x0000000306067211 */ /* 0x000fc600018f0eff */
[----:B0-----:R-:W5:Y:S01]  /*11920*/  LDL.LU R8, [R1+0x1dc] ;  /* 0x0001dc0001087983 */ /* 0x001f620000300800 */
[-C--:B------:R-:W-:Y:S02]  /*11930*/  LEA.HI.X.SX32 R24, R23, R3.reuse, 0x1, P2 ;  /* 0x0000000317187211 */ /* 0x080fe400010f0eff */
[----:B------:R-:W-:Y:S02]  /*11940*/  LEA.HI.X.SX32 R22, R22, R3, 0x1, P0 ;  /* 0x0000000316167211 */ /* 0x000fe400000f0eff */
[----:B--2---:R-:W-:-:S05]  /*11950*/  IADD3 R2, P5, R20, R5, RZ ;  /* 0x0000000514027210 */ /* 0x004fca0007fbe0ff */
[----:B------:R3:W-:Y:S04]  /*11960*/  STL [R1+0x338c], R2 ;  /* 0x00338c0201007387 */ /* 0x0007e80000100800 */
[----:B------:R0:W-:Y:S01]  /*11970*/  STL [R1+0x3358], R7 ;  /* 0x0033580701007387 */ /* 0x0001e20000100800 */
[----:B---3--:R-:W-:-:S03]  /*11980*/  IADD3 R2, P4, R19, R5, RZ ;  /* 0x0000000513027210 */ /* 0x008fc60007f9e0ff */
[----:B0-----:R-:W2:Y:S04]  /*11990*/  LDL.LU R7, [R1+0x1d8] ;  /* 0x0001d80001077983 */ /* 0x001ea80000300800 */
[----:B------:R4:W-:Y:S04]  /*119a0*/  STL [R1+0x3394], R2 ;  /* 0x0033940201007387 */ /* 0x0009e80000100800 */
[----:B------:R0:W-:Y:S01]  /*119b0*/  STL [R1+0x3360], R6 ;  /* 0x0033600601007387 */ /* 0x0001e20000100800 */
[----:B----4-:R-:W-:-:S03]  /*119c0*/  IADD3 R2, P3, R18, R5, RZ ;  /* 0x0000000512027210 */ /* 0x010fc60007f7e0ff */
[----:B0-----:R-:W3:Y:S04]  /*119d0*/  LDL.LU R6, [R1+0x1d0] ;  /* 0x0001d00001067983 */ /* 0x001ee80000300800 */
[----:B------:R0:W-:Y:S01]  /*119e0*/  STL [R1+0x339c], R2 ;  /* 0x00339c0201007387 */ /* 0x0001e20000100800 */
[----:B------:R-:W-:-:S03]  /*119f0*/  IADD3 R23, P2, R17, R5, RZ ;  /* 0x0000000511177210 */ /* 0x000fc60007f5e0ff */
[----:B------:R-:W-:Y:S01]  /*11a00*/  STL [R1+0x3368], R24 ;  /* 0x0033681801007387 */ /* 0x000fe20000100800 */
[----:B0-----:R-:W-:-:S03]  /*11a10*/  LEA.HI.X.SX32 R2, R4, R3, 0x1, P1 ;  /* 0x0000000304027211 */ /* 0x001fc600008f0eff */
[----:B------:R-:W4:Y:S04]  /*11a20*/  LDL.LU R4, [R1+0x1cc] ;  /* 0x0001cc0001047983 */ /* 0x000f280000300800 */
[----:B------:R0:W-:Y:S04]  /*11a30*/  STL [R1+0x33a4], R23 ;  /* 0x0033a41701007387 */ /* 0x0001e80000100800 */
[----:B------:R1:W-:Y:S01]  /*11a40*/  STL [R1+0x3370], R2 ;  /* 0x0033700201007387 */ /* 0x0003e20000100800 */
[----:B0-----:R-:W-:-:S05]  /*11a50*/  IADD3 R23, P1, R16, R5, RZ ;  /* 0x0000000510177210 */ /* 0x001fca0007f3e0ff */
[----:B------:R-:W-:Y:S01]  /*11a60*/  STL [R1+0x33ac], R23 ;  /* 0x0033ac1701007387 */ /* 0x000fe20000100800 */
[----:B-1----:R-:W-:-:S03]  /*11a70*/  IADD3 R2, P0, R15, R5, RZ ;  /* 0x000000050f027210 */ /* 0x002fc60007f1e0ff */
[----:B------:R-:W4:Y:S04]  /*11a80*/  LDL.LU R26, [R1+0x1c8] ;  /* 0x0001c800011a7983 */ /* 0x000f280000300800 */
[----:B------:R0:W-:Y:S04]  /*11a90*/  STL [R1+0x3378], R22 ;  /* 0x0033781601007387 */ /* 0x0001e80000100800 */
[----:B------:R1:W-:Y:S01]  /*11aa0*/  STL [R1+0x33b4], R2 ;  /* 0x0033b40201007387 */ /* 0x0003e20000100800 */
[----:B0-----:R-:W-:Y:S02]  /*11ab0*/  LEA.HI.X.SX32 R22, R21, R3, 0x1, P6 ;  /* 0x0000000315167211 */ /* 0x001fe400030f0eff */
[----:B------:R-:W-:-:S02]  /*11ac0*/  IADD3 R21, P6, R14, R5, RZ ;  /* 0x000000050e157210 */ /* 0x000fc40007fde0ff */
[-C--:B-1----:R-:W-:Y:S01]  /*11ad0*/  LEA.HI.X.SX32 R2, R20, R3.reuse, 0x1, P5 ;  /* 0x0000000314027211 */ /* 0x082fe200028f0eff */
[----:B------:R-:W-:Y:S04]  /*11ae0*/  STL [R1+0x3380], R22 ;  /* 0x0033801601007387 */ /* 0x000fe80000100800 */
[----:B------:R-:W4:Y:S01]  /*11af0*/  LDL.LU R25, [R1+0x1c4] ;  /* 0x0001c40001197983 */ /* 0x000f220000300800 */
[----:B------:R-:W-:-:S03]  /*11b00*/  LEA.HI.X.SX32 R19, R19, R3, 0x1, P4 ;  /* 0x0000000313137211 */ /* 0x000fc600020f0eff */
[----:B------:R-:W-:Y:S01]  /*11b10*/  STL [R1+0x33bc], R21 ;  /* 0x0033bc1501007387 */ /* 0x000fe20000100800 */
[----:B------:R-:W-:-:S03]  /*11b20*/  IADD3 R20, P5, R13, R5, RZ ;  /* 0x000000050d147210 */ /* 0x000fc60007fbe0ff */
[----:B------:R-:W-:Y:S04]  /*11b30*/  STL [R1+0x3388], R2 ;  /* 0x0033880201007387 */ /* 0x000fe80000100800 */
[----:B------:R-:W-:Y:S04]  /*11b40*/  STL [R1+0x33c4], R20 ;  /* 0x0033c41401007387 */ /* 0x000fe80000100800 */
[----:B------:R-:W4:Y:S04]  /*11b50*/  LDL.LU R24, [R1+0x1c0] ;  /* 0x0001c00001187983 */ /* 0x000f280000300800 */
[----:B------:R0:W-:Y:S01]  /*11b60*/  STL [R1+0x3390], R19 ;  /* 0x0033901301007387 */ /* 0x0001e20000100800 */
[----:B------:R-:W-:-:S02]  /*11b70*/  LEA.HI.X.SX32 R16, R16, R3, 0x1, P1 ;  /* 0x0000000310107211 */ /* 0x000fc400008f0eff */
[----:B0-----:R-:W-:Y:S02]  /*11b80*/  LEA.HI.X.SX32 R19, R18, R3, 0x1, P3 ;  /* 0x0000000312137211 */ /* 0x001fe400018f0eff */
[----:B------:R-:W-:-:S05]  /*11b90*/  IADD3 R2, P4, R12, R5, RZ ;  /* 0x000000050c027210 */ /* 0x000fca0007f9e0ff */
[----:B------:R0:W-:Y:S04]  /*11ba0*/  STL [R1+0x33cc], R2 ;  /* 0x0033cc0201007387 */ /* 0x0001e80000100800 */
[----:B------:R-:W-:Y:S04]  /*11bb0*/  STL [R1+0x3398], R19 ;  /* 0x0033981301007387 */ /* 0x000fe80000100800 */
[----:B------:R-:W4:Y:S01]  /*11bc0*/  LDL.LU R23, [R1+0x1bc] ;  /* 0x0001bc0001177983 */ /* 0x000f220000300800 */
[----:B0-----:R-:W-:Y:S02]  /*11bd0*/  LEA.HI.X.SX32 R2, R17, R3, 0x1, P2 ;  /* 0x0000000311027211 */ /* 0x001fe400010f0eff */
[----:B-----5:R-:W-:-:S05]  /*11be0*/  IADD3 R18, P3, R11, R5, RZ ;  /* 0x000000050b127210 */ /* 0x020fca0007f7e0ff */
[----:B------:R-:W-:Y:S04]  /*11bf0*/  STL [R1+0x33d4], R18 ;  /* 0x0033d41201007387 */ /* 0x000fe80000100800 */
[----:B------:R0:W-:Y:S01]  /*11c00*/  STL [R1+0x33a0], R2 ;  /* 0x0033a00201007387 */ /* 0x0001e20000100800 */
[----:B------:R-:W-:-:S05]  /*11c10*/  IADD3 R17, P2, R10, R5, RZ ;  /* 0x000000050a117210 */ /* 0x000fca0007f5e0ff */
[----:B------:R-:W-:Y:S04]  /*11c20*/  STL [R1+0x33dc], R17 ;  /* 0x0033dc1101007387 */ /* 0x000fe80000100800 */
[----:B------:R-:W5:Y:S04]  /*11c30*/  LDL.LU R22, [R1+0x1b8] ;  /* 0x0001b80001167983 */ /* 0x000f680000300800 */
[----:B------:R1:W-:Y:S01]  /*11c40*/  STL [R1+0x33a8], R16 ;  /* 0x0033a81001007387 */ /* 0x0003e20000100800 */
[----:B0-----:R-:W-:Y:S02]  /*11c50*/  IADD3 R2, P1, R9, R5, RZ ;  /* 0x0000000509027210 */ /* 0x001fe40007f3e0ff */
[----:B-1----:R-:W-:-:S03]  /*11c60*/  LEA.HI.X.SX32 R16, R15, R3, 0x1, P0 ;  /* 0x000000030f107211 */ /* 0x002fc600000f0eff */
[----:B------:R0:W-:Y:S04]  /*11c70*/  STL [R1+0x33e4], R2 ;  /* 0x0033e40201007387 */ /* 0x0001e80000100800 */
[----:B------:R-:W-:Y:S04]  /*11c80*/  STL [R1+0x33b0], R16 ;  /* 0x0033b01001007387 */ /* 0x000fe80000100800 */
[----:B------:R-:W5:Y:S01]  /*11c90*/  LDL.LU R21, [R1+0x1b4] ;  /* 0x0001b40001157983 */ /* 0x000f620000300800 */
[----:B------:R-:W-:Y:S02]  /*11ca0*/  IADD3 R15, P0, R8, R5, RZ ;  /* 0x00000005080f7210 */ /* 0x000fe40007f1e0ff */
[----:B0-----:R-:W-:-:S02]  /*11cb0*/  LEA.HI.X.SX32 R2, R14, R3, 0x1, P6 ;  /* 0x000000030e027211 */ /* 0x001fc400030f0eff */
[-C--:B------:R-:W-:Y:S01]  /*11cc0*/  LEA.HI.X.SX32 R13, R13, R3.reuse, 0x1, P5 ;  /* 0x000000030d0d7211 */ /* 0x080fe200028f0eff */
[----:B------:R-:W-:Y:S04]  /*11cd0*/  STL [R1+0x33ec], R15 ;  /* 0x0033ec0f01007387 */ /* 0x000fe80000100800 */
[----:B------:R3:W-:Y:S01]  /*11ce0*/  STL [R1+0x33b8], R2 ;  /* 0x0033b80201007387 */ /* 0x0007e20000100800 */
[-C--:B------:R-:W-:Y:S02]  /*11cf0*/  LEA.HI.X.SX32 R12, R12, R3.reuse, 0x1, P4 ;  /* 0x000000030c0c7211 */ /* 0x080fe400020f0eff */
[-C--:B------:R-:W-:Y:S02]  /*11d00*/  LEA.HI.X.SX32 R11, R11, R3.reuse, 0x1, P3 ;  /* 0x000000030b0b7211 */ /* 0x080fe400018f0eff */
[----:B------:R-:W-:-:S02]  /*11d10*/  LEA.HI.X.SX32 R10, R10, R3, 0x1, P2 ;  /* 0x000000030a0a7211 */ /* 0x000fc400010f0eff */
[-C--:B------:R-:W-:Y:S02]  /*11d20*/  LEA.HI.X.SX32 R9, R9, R3.reuse, 0x1, P1 ;  /* 0x0000000309097211 */ /* 0x080fe400008f0eff */
[----:B------:R-:W-:Y:S02]  /*11d30*/  LEA.HI.X.SX32 R8, R8, R3, 0x1, P0 ;  /* 0x0000000308087211 */ /* 0x000fe400000f0eff */
[----:B--2---:R-:W-:-:S05]  /*11d40*/  IADD3 R14, P6, R7, R5, RZ ;  /* 0x00000005070e7210 */ /* 0x004fca0007fde0ff */
[----:B------:R-:W-:Y:S04]  /*11d50*/  STL [R1+0x33f4], R14 ;  /* 0x0033f40e01007387 */ /* 0x000fe80000100800 */
[----:B------:R-:W2:Y:S04]  /*11d60*/  LDL.LU R20, [R1+0x1b0] ;  /* 0x0001b00001147983 */ /* 0x000ea80000300800 */
[----:B------:R-:W-:Y:S01]  /*11d70*/  STL [R1+0x33c0], R13 ;  /* 0x0033c00d01007387 */ /* 0x000fe20000100800 */
[----:B---3--:R-:W-:-:S05]  /*11d80*/  IADD3 R2, P5, R6, R5, RZ ;  /* 0x0000000506027210 */ /* 0x008fca0007fbe0ff */
[----:B------:R4:W-:Y:S04]  /*11d90*/  STL [R1+0x33fc], R2 ;  /* 0x0033fc0201007387 */ /* 0x0009e80000100800 */
[----:B------:R-:W3:Y:S04]  /*11da0*/  LDL.LU R19, [R1+0x1ac] ;  /* 0x0001ac0001137983 */ /* 0x000ee80000300800 */
[----:B------:R-:W-:Y:S01]  /*11db0*/  STL [R1+0x33c8], R12 ;  /* 0x0033c80c01007387 */ /* 0x000fe20000100800 */
[----:B----4-:R-:W-:-:S03]  /*11dc0*/  IADD3 R2, P4, R4, R5, RZ ;  /* 0x0000000504027210 */ /* 0x010fc60007f9e0ff */
[----:B------:R-:W4:Y:S04]  /*11dd0*/  LDL.LU R18, [R1+0x1a8] ;  /* 0x0001a80001127983 */ /* 0x000f280000300800 */
[----:B------:R0:W-:Y:S04]  /*11de0*/  STL [R1+0x3404], R2 ;  /* 0x0034040201007387 */ /* 0x0001e80000100800 */
[----:B------:R-:W4:Y:S04]  /*11df0*/  LDL.LU R17, [R1+0x1a4] ;  /* 0x0001a40001117983 */ /* 0x000f280000300800 */
[----:B------:R-:W-:Y:S04]  /*11e00*/  STL [R1+0x33d0], R11 ;  /* 0x0033d00b01007387 */ /* 0x000fe80000100800 */
[----:B------:R-:W4:Y:S01]  /*11e10*/  LDL.LU R16, [R1+0x19c] ;  /* 0x00019c0001107983 */ /* 0x000f220000300800 */
[----:B0-----:R-:W-:-:S05]  /*11e20*/  IADD3 R2, P3, R26, R5, RZ ;  /* 0x000000051a027210 */ /* 0x001fca0007f7e0ff */
[----:B------:R0:W-:Y:S04]  /*11e30*/  STL [R1+0x340c], R2 ;  /* 0x00340c0201007387 */ /* 0x0001e80000100800 */
[----:B------:R-:W4:Y:S04]  /*11e40*/  LDL.LU R15, [R1+0x194] ;  /* 0x00019400010f7983 */ /* 0x000f280000300800 */
[----:B------:R-:W-:Y:S04]  /*11e50*/  STL [R1+0x33d8], R10 ;  /* 0x0033d80a01007387 */ /* 0x000fe80000100800 */
[----:B------:R-:W4:Y:S01]  /*11e60*/  LDL.LU R14, [R1+0x190] ;  /* 0x00019000010e7983 */ /* 0x000f220000300800 */
[----:B0-----:R-:W-:-:S05]  /*11e70*/  IADD3 R2, P2, R25, R5, RZ ;  /* 0x0000000519027210 */ /* 0x001fca0007f5e0ff */
[----:B------:R0:W-:Y:S04]  /*11e80*/  STL [R1+0x3414], R2 ;  /* 0x0034140201007387 */ /* 0x0001e80000100800 */
[----:B------:R-:W4:Y:S04]  /*11e90*/  LDL.LU R13, [R1+0x188] ;  /* 0x00018800010d7983 */ /* 0x000f280000300800 */
[----:B------:R-:W-:Y:S01]  /*11ea0*/  STL [R1+0x33e0], R9 ;  /* 0x0033e00901007387 */ /* 0x000fe20000100800 */
[----:B0-----:R-:W-:-:S03]  /*11eb0*/  IADD3 R2, P1, R24, R5, RZ ;  /* 0x0000000518027210 */ /* 0x001fc60007f3e0ff */
[----:B------:R-:W4:Y:S04]  /*11ec0*/  LDL.LU R12, [R1+0x180] ;  /* 0x00018000010c7983 */ /* 0x000f280000300800 */
[----:B------:R0:W-:Y:S04]  /*11ed0*/  STL [R1+0x341c], R2 ;  /* 0x00341c0201007387 */ /* 0x0001e80000100800 */
[----:B------:R-:W4:Y:S01]  /*11ee0*/  LDL.LU R11, [R1+0x17c] ;  /* 0x00017c00010b7983 */ /* 0x000f220000300800 */
[----:B------:R-:W-:-:S03]  /*11ef0*/  LEA.HI.X.SX32 R7, R7, R3, 0x1, P6 ;  /* 0x0000000307077211 */ /* 0x000fc600030f0eff */
[----:B------:R1:W-:Y:S04]  /*11f00*/  STL [R1+0x33e8], R8 ;  /* 0x0033e80801007387 */ /* 0x0003e80000100800 */
[----:B------:R-:W4:Y:S01]  /*11f10*/  LDL.LU R10, [R1+0x178] ;  /* 0x00017800010a7983 */ /* 0x000f220000300800 */
[----:B------:R-:W-:Y:S02]  /*11f20*/  LEA.HI.X.SX32 R6, R6, R3, 0x1, P5 ;  /* 0x0000000306067211 */ /* 0x000fe400028f0eff */
[----:B0-----:R-:W-:-:S05]  /*11f30*/  IADD3 R2, P0, R23, R5, RZ ;  /* 0x0000000517027210 */ /* 0x001fca0007f1e0ff */
[----:B------:R5:W-:Y:S04]  /*11f40*/  STL [R1+0x3424], R2 ;  /* 0x0034240201007387 */ /* 0x000be80000100800 */
[----:B------:R-:W4:Y:S04]  /*11f50*/  LDL.LU R9, [R1+0x174] ;  /* 0x0001740001097983 */ /* 0x000f280000300800 */
[----:B------:R0:W-:Y:S04]  /*11f60*/  STL [R1+0x33f0], R7 ;  /* 0x0033f00701007387 */ /* 0x0001e80000100800 */
[----:B-1----:R-:W4:Y:S01]  /*11f70*/  LDL.LU R8, [R1+0x16c] ;  /* 0x00016c0001087983 */ /* 0x002f220000300800 */
[----:B------:R-:W-:-:S02]  /*11f80*/  LEA.HI.X.SX32 R27, R4, R3, 0x1, P4 ;  /* 0x00000003041b7211 */ /* 0x000fc400020f0eff */
[----:B-----5:R-:W-:-:S05]  /*11f90*/  IADD3 R2, P6, R22, R5, RZ ;  /* 0x0000000516027210 */ /* 0x020fca0007fde0ff */
[----:B------:R1:W-:Y:S04]  /*11fa0*/  STL [R1+0x342c], R2 ;  /* 0x00342c0201007387 */ /* 0x0003e80000100800 */
[----:B0-----:R-:W5:Y:S04]  /*11fb0*/  LDL.LU R7, [R1+0x160] ;  /* 0x0001600001077983 */ /* 0x001f680000300800 */
[----:B------:R0:W-:Y:S01]  /*11fc0*/  STL [R1+0x33f8], R6 ;  /* 0x0033f80601007387 */ /* 0x0001e20000100800 */
[----:B-1----:R-:W-:-:S03]  /*11fd0*/  IADD3 R2, P5, R21, R5, RZ ;  /* 0x0000000515027210 */ /* 0x002fc60007fbe0ff */
[----:B0-----:R-:W5:Y:S04]  /*11fe0*/  LDL.LU R6, [R1+0x154] ;  /* 0x0001540001067983 */ /* 0x001f680000300800 */
[----:B------:R2:W-:Y:S04]  /*11ff0*/  STL [R1+0x3434], R2 ;  /* 0x0034340201007387 */ /* 0x0005e80000100800 */
[----:B------:R-:W5:Y:S01]  /*12000*/  LDL.LU R4, [R1+0x150] ;  /* 0x0001500001047983 */ /* 0x000f620000300800 */
[----:B------:R-:W-:-:S03]  /*12010*/  LEA.HI.X.SX32 R26, R26, R3, 0x1, P3 ;  /* 0x000000031a1a7211 */ /* 0x000fc600018f0eff */
[----:B------:R-:W-:Y:S01]  /*12020*/  STL [R1+0x3400], R27 ;  /* 0x0034001b01007387 */ /* 0x000fe20000100800 */
[----:B------:R-:W-:Y:S02]  /*12030*/  LEA.HI.X.SX32 R21, R21, R3, 0x1, P5 ;  /* 0x0000000315157211 */ /* 0x000fe400028f0eff */
[----:B--2---:R-:W-:-:S05]  /*12040*/  IADD3 R2, P4, R20, R5, RZ ;  /* 0x0000000514027210 */ /* 0x004fca0007f9e0ff */
[----:B------:R0:W-:Y:S04]  /*12050*/  STL [R1+0x343c], R2 ;  /* 0x00343c0201007387 */ /* 0x0001e80000100800 */
[----:B------:R4:W-:Y:S01]  /*12060*/  STL [R1+0x3408], R26 ;  /* 0x0034081a01007387 */ /* 0x0009e20000100800 */
[----:B0-----:R-:W-:Y:S02]  /*12070*/  LEA.HI.X.SX32 R2, R25, R3, 0x1, P2 ;  /* 0x0000000319027211 */ /* 0x001fe400010f0eff */
[----:B---3--:R-:W-:Y:S02]  /*12080*/  IADD3 R27, P3, R19, R5, RZ ;  /* 0x00000005131b7210 */ /* 0x008fe40007f7e0ff */
[----:B------:R-:W-:-:S03]  /*12090*/  LEA.HI.X.SX32 R25, R24, R3, 0x1, P1 ;  /* 0x0000000318197211 */ /* 0x000fc600008f0eff */
[----:B------:R-:W-:Y:S01]  /*120a0*/  STL [R1+0x3444], R27 ;  /* 0x0034441b01007387 */ /* 0x000fe20000100800 */
[----:B----4-:R-:W-:-:S03]  /*120b0*/  IADD3 R26, P2, R18, R5, RZ ;  /* 0x00000005121a7210 */ /* 0x010fc60007f5e0ff */
[----:B------:R0:W-:Y:S01]  /*120c0*/  STL [R1+0x3410], R2 ;  /* 0x0034100201007387 */ /* 0x0001e20000100800 */
[----:B------:R-:W-:-:S03]  /*120d0*/  LEA.HI.X.SX32 R24, R23, R3, 0x1, P0 ;  /* 0x0000000317187211 */ /* 0x000fc600000f0eff */
[----:B------:R-:W-:Y:S01]  /*120e0*/  STL [R1+0x344c], R26 ;  /* 0x00344c1a01007387 */ /* 0x000fe20000100800 */
[----:B0-----:R-:W-:-:S03]  /*120f0*/  IADD3 R2, P1, R17, R5, RZ ;  /* 0x0000000511027210 */ /* 0x001fc60007f3e0ff */
[----:B------:R-:W-:Y:S01]  /*12100*/  STL [R1+0x3418], R25 ;  /* 0x0034181901007387 */ /* 0x000fe20000100800 */
[----:B------:R-:W-:-:S03]  /*12110*/  IADD3 R23, P0, R16, R5, RZ ;  /* 0x0000000510177210 */ /* 0x000fc60007f1e0ff */
[----:B------:R0:W-:Y:S04]  /*12120*/  STL [R1+0x3454], R2 ;  /* 0x0034540201007387 */ /* 0x0001e80000100800 */
[----:B------:R-:W-:Y:S01]  /*12130*/  STL [R1+0x3420], R24 ;  /* 0x0034201801007387 */ /* 0x000fe20000100800 */
[----:B0-----:R-:W-:-:S03]  /*12140*/  LEA.HI.X.SX32 R2, R22, R3, 0x1, P6 ;  /* 0x0000000316027211 */ /* 0x001fc600030f0eff */
[----:B------:R-:W-:Y:S01]  /*12150*/  STL [R1+0x345c], R23 ;  /* 0x00345c1701007387 */ /* 0x000fe20000100800 */
[----:B------:R-:W-:-:S03]  /*12160*/  IADD3 R22, P6, R15, R5, RZ ;  /* 0x000000050f167210 */ /* 0x000fc60007fde0ff */
[----:B------:R0:W-:Y:S01]  /*12170*/  STL [R1+0x3428], R2 ;  /* 0x0034280201007387 */ /* 0x0001e20000100800 */
[----:B------:R-:W-:-:S03]  /*12180*/  LEA.HI.X.SX32 R20, R20, R3, 0x1, P4 ;  /* 0x0000000314147211 */ /* 0x000fc600020f0eff */
[----:B------:R-:W-:Y:S01]  /*12190*/  STL [R1+0x3464], R22 ;  /* 0x0034641601007387 */ /* 0x000fe20000100800 */
[----:B0-----:R-:W-:-:S03]  /*121a0*/  IADD3 R2, P5, R14, R5, RZ ;  /* 0x000000050e027210 */ /* 0x001fc60007fbe0ff */
[----:B------:R0:W-:Y:S04]  /*121b0*/  STL [R1+0x3430], R21 ;  /* 0x0034301501007387 */ /* 0x0001e80000100800 */
[----:B------:R1:W-:Y:S01]  /*121c0*/  STL [R1+0x346c], R2 ;  /* 0x00346c0201007387 */ /* 0x0003e20000100800 */
[----:B0-----:R-:W-:Y:S02]  /*121d0*/  IADD3 R21, P4, R13, R5, RZ ;  /* 0x000000050d157210 */ /* 0x001fe40007f9e0ff */
[-C--:B-1----:R-:W-:Y:S01]  /*121e0*/  LEA.HI.X.SX32 R2, R19, R3.reuse, 0x1, P3 ;  /* 0x0000000313027211 */ /* 0x082fe200018f0eff */
[----:B------:R0:W-:Y:S01]  /*121f0*/  STL [R1+0x3438], R20 ;  /* 0x0034381401007387 */ /* 0x0001e20000100800 */
[----:B------:R-:W-:-:S03]  /*12200*/  LEA.HI.X.SX32 R19, R18, R3, 0x1, P2 ;  /* 0x0000000312137211 */ /* 0x000fc600010f0eff */
[----:B------:R-:W-:Y:S04]  /*12210*/  STL [R1+0x3474], R21 ;  /* 0x0034741501007387 */ /* 0x000fe80000100800 */
[----:B------:R1:W-:Y:S01]  /*12220*/  STL [R1+0x3440], R2 ;  /* 0x0034400201007387 */ /* 0x0003e20000100800 */
[----:B0-----:R-:W-:Y:S02]  /*12230*/  IADD3 R20, P3, R12, R5, RZ ;  /* 0x000000050c147210 */ /* 0x001fe40007f7e0ff */
[----:B------:R-:W-:-:S03]  /*12240*/  LEA.HI.X.SX32 R18, R17, R3, 0x1, P1 ;  /* 0x0000000311127211 */ /* 0x000fc600008f0eff */
[----:B------:R-:W-:Y:S01]  /*12250*/  STL [R1+0x347c], R20 ;  /* 0x00347c1401007387 */ /* 0x000fe20000100800 */
[----:B-1----:R-:W-:-:S03]  /*12260*/  IADD3 R2, P2, R11, R5, RZ ;  /* 0x000000050b027210 */ /* 0x002fc60007f5e0ff */
[----:B------:R-:W-:Y:S01]  /*12270*/  STL [R1+0x3448], R19 ;  /* 0x0034481301007387 */ /* 0x000fe20000100800 */
[----:B------:R-:W-:-:S03]  /*12280*/  IADD3 R17, P1, R10, R5, RZ ;  /* 0x000000050a117210 */ /* 0x000fc60007f3e0ff */
[----:B------:R0:W-:Y:S01]  /*12290*/  STL [R1+0x3484], R2 ;  /* 0x0034840201007387 */ /* 0x0001e20000100800 */
[----:B------:R-:W-:-:S03]  /*122a0*/  LEA.HI.X.SX32 R15, R15, R3, 0x1, P6 ;  /* 0x000000030f0f7211 */ /* 0x000fc600030f0eff */
[----:B------:R-:W-:Y:S01]  /*122b0*/  STL [R1+0x3450], R18 ;  /* 0x0034501201007387 */ /* 0x000fe20000100800 */
[----:B0-----:R-:W-:-:S03]  /*122c0*/  LEA.HI.X.SX32 R2, R16, R3, 0x1, P0 ;  /* 0x0000000310027211 */ /* 0x001fc600000f0eff */
[----:B------:R-:W-:Y:S04]  /*122d0*/  STL [R1+0x3488], R17 ;  /* 0x0034881101007387 */ /* 0x000fe80000100800 */
[----:B------:R0:W-:Y:S01]  /*122e0*/  STL [R1+0x3458], R2 ;  /* 0x0034580201007387 */ /* 0x0001e20000100800 */
[----:B------:R-:W-:Y:S02]  /*122f0*/  LEA.HI.X.SX32 R14, R14, R3, 0x1, P5 ;  /* 0x000000030e0e7211 */ /* 0x000fe400028f0eff */
[----:B------:R-:W-:-:S05]  /*12300*/  IADD3 R16, P0, R9, R5, RZ ;  /* 0x0000000509107210 */ /* 0x000fca0007f1e0ff */
[----:B------:R-:W-:Y:S01]  /*12310*/  STL [R1+0x348c], R16 ;  /* 0x00348c1001007387 */ /* 0x000fe20000100800 */
[----:B0-----:R-:W-:-:S03]  /*12320*/  IADD3 R2, P6, R8, R5, RZ ;  /* 0x0000000508027210 */ /* 0x001fc60007fde0ff */
[----:B------:R-:W-:Y:S04]  /*12330*/  STL [R1+0x3460], R15 ;  /* 0x0034600f01007387 */ /* 0x000fe80000100800 */
[----:B------:R0:W-:Y:S04]  /*12340*/  STL [R1+0x3490], R2 ;  /* 0x0034900201007387 */ /* 0x0001e80000100800 */
[----:B------:R1:W-:Y:S01]  /*12350*/  STL [R1+0x3468], R14 ;  /* 0x0034680e01007387 */ /* 0x0003e20000100800 */
[-C--:B0-----:R-:W-:Y:S02]  /*12360*/  LEA.HI.X.SX32 R2, R13, R3.reuse, 0x1, P4 ;  /* 0x000000030d027211 */ /* 0x081fe400020f0eff */
[----:B------:R-:W-:-:S02]  /*12370*/  LEA.HI.X.SX32 R13, R12, R3, 0x1, P3 ;  /* 0x000000030c0d7211 */ /* 0x000fc400018f0eff */
[----:B-----5:R-:W-:-:S05]  /*12380*/  IADD3 R15, P5, R7, R5, RZ ;  /* 0x00000005070f7210 */ /* 0x020fca0007fbe0ff */
[----:B------:R-:W-:Y:S04]  /*12390*/  STL [R1+0x3494], R15 ;  /* 0x0034940f01007387 */ /* 0x000fe80000100800 */
[----:B------:R0:W-:Y:S01]  /*123a0*/  STL [R1+0x3470], R2 ;  /* 0x0034700201007387 */ /* 0x0001e20000100800 */
[----:B-1----:R-:W-:Y:S02]  /*123b0*/  IADD3 R14, P4, R6, R5, RZ ;  /* 0x00000005060e7210 */ /* 0x002fe40007f9e0ff */
[----:B------:R-:W-:-:S03]  /*123c0*/  LEA.HI.X.SX32 R12, R11, R3, 0x1, P2 ;  /* 0x000000030b0c7211 */ /* 0x000fc600010f0eff */
[----:B------:R-:W-:Y:S01]  /*123d0*/  STL [R1+0x3498], R14 ;  /* 0x0034980e01007387 */ /* 0x000fe20000100800 */
[----:B0-----:R-:W-:-:S03]  /*123e0*/  IADD3 R2, P3, R4, R5, RZ ;  /* 0x0000000504027210 */ /* 0x001fc60007f7e0ff */
[----:B------:R-:W-:Y:S01]  /*123f0*/  STL [R1+0x3478], R13 ;  /* 0x0034780d01007387 */ /* 0x000fe20000100800 */
[----:B------:R-:W-:-:S03]  /*12400*/  IADD3 R11, P2, R0, R5, RZ ;  /* 0x00000005000b7210 */ /* 0x000fc60007f5e0ff */
[----:B------:R0:W-:Y:S01]  /*12410*/  STL [R1+0x349c], R2 ;  /* 0x00349c0201007387 */ /* 0x0001e20000100800 */
[----:B------:R-:W-:-:S03]  /*12420*/  LEA.HI.X.SX32 R5, R9, R3, 0x1, P0 ;  /* 0x0000000309057211 */ /* 0x000fc600000f0eff */
[----:B------:R-:W-:Y:S01]  /*12430*/  STL [R1+0x3480], R12 ;  /* 0x0034800c01007387 */ /* 0x000fe20000100800 */
[-C--:B------:R-:W-:Y:S02]  /*12440*/  LEA.HI.X.SX32 R8, R8, R3.reuse, 0x1, P6 ;  /* 0x0000000308087211 */ /* 0x080fe400030f0eff */
[-C--:B0-----:R-:W-:Y:S01]  /*12450*/  LEA.HI.X.SX32 R2, R10, R3.reuse, 0x1, P1 ;  /* 0x000000030a027211 */ /* 0x081fe200008f0eff */
[----:B------:R-:W-:Y:S04]  /*12460*/  STL [R1+0x3338], R11 ;  /* 0x0033380b01007387 */ /* 0x000fe80000100800 */
[----:B------:R0:W-:Y:S01]  /*12470*/  STL [R1+0x3320], R2 ;  /* 0x0033200201007387 */ /* 0x0001e20000100800 */
[----:B------:R-:W-:-:S03]  /*12480*/  LEA.HI.X.SX32 R4, R4, R3, 0x1, P3 ;  /* 0x0000000304047211 */ /* 0x000fc600018f0eff */
[----:B------:R1:W-:Y:S01]  /*12490*/  STL [R1+0x3324], R5 ;  /* 0x0033240501007387 */ /* 0x0003e20000100800 */
[----:B0-----:R-:W-:-:S03]  /*124a0*/  LEA.HI.X.SX32 R2, R7, R3, 0x1, P5 ;  /* 0x0000000307027211 */ /* 0x001fc600028f0eff */
[----:B------:R-:W-:Y:S01]  /*124b0*/  STL [R1+0x3328], R8 ;  /* 0x0033280801007387 */ /* 0x000fe20000100800 */
[----:B-1----:R-:W-:-:S03]  /*124c0*/  LEA.HI.X.SX32 R5, R6, R3, 0x1, P4 ;  /* 0x0000000306057211 */ /* 0x002fc600020f0eff */
[----:B------:R0:W-:Y:S04]  /*124d0*/  STL [R1+0x332c], R2 ;  /* 0x00332c0201007387 */ /* 0x0001e80000100800 */
[----:B------:R-:W-:Y:S01]  /*124e0*/  STL [R1+0x3330], R5 ;  /* 0x0033300501007387 */ /* 0x000fe20000100800 */
[----:B0-----:R-:W-:-:S03]  /*124f0*/  LEA.HI.X.SX32 R2, R0, R3, 0x1, P2 ;  /* 0x0000000300027211 */ /* 0x001fc600010f0eff */
[----:B------:R-:W2:Y:S04]  /*12500*/  LDL.LU R0, [R1+0x3b6c] ;  /* 0x003b6c0001007983 */ /* 0x000ea80000300800 */
[----:B------:R0:W-:Y:S04]  /*12510*/  STL [R1+0x3334], R4 ;  /* 0x0033340401007387 */ /* 0x0001e80000100800 */
[----:B------:R-:W3:Y:S04]  /*12520*/  LDL.LU R9, [R1+0x290] ;  /* 0x0002900001097983 */ /* 0x000ee80000300800 */
[----:B------:R-:W4:Y:S04]  /*12530*/  LDL.LU R8, [R1+0x28c] ;  /* 0x00028c0001087983 */ /* 0x000f280000300800 */
[----:B------:R1:W-:Y:S04]  /*12540*/  STL [R1+0x235c], R2 ;  /* 0x00235c0201007387 */ /* 0x0003e80000100800 */
[----:B------:R-:W5:Y:S04]  /*12550*/  LDL.LU R7, [R1+0x288] ;  /* 0x0002880001077983 */ /* 0x000f680000300800 */
[----:B------:R-:W2:Y:S04]  /*12560*/  LDL.LU R6, [R1+0x284] ;  /* 0x0002840001067983 */ /* 0x000ea80000300800 */
[----:B------:R-:W2:Y:S04]  /*12570*/  LDL.LU R12, [R1+0x280] ;  /* 0x00028000010c7983 */ /* 0x000ea80000300800 */
[----:B0-----:R-:W2:Y:S04]  /*12580*/  LDL.LU R4, [R1+0x27c] ;  /* 0x00027c0001047983 */ /* 0x001ea80000300800 */
[----:B------:R-:W2:Y:S04]  /*12590*/  LDL.LU R11, [R1+0x278] ;  /* 0x00027800010b7983 */ /* 0x000ea80000300800 */
[----:B------:R-:W1:Y:S01]  /*125a0*/  LDL.LU R10, [R1+0x274] ;  /* 0x00027400010a7983 */ /* 0x000e620000300800 */
[----:B------:R-:W0:Y:S02]  /*125b0*/  S2R R27, SR_TID.X ;  /* 0x00000000001b7919 */ /* 0x000e240000002100 */
[----:B0-----:R-:W-:-:S02]  /*125c0*/  IMAD.SHL.U32 R26, R27, 0x8, RZ ;  /* 0x000000081b1a7824 */ /* 0x001fc400078e00ff */
[----:B---3--:R-:W-:Y:S02]  /*125d0*/  IMAD R9, R9, UR61, RZ ;  /* 0x0000003d09097c24 */ /* 0x008fe4000f8e02ff */
[----:B----4-:R-:W-:-:S03]  /*125e0*/  IMAD R8, R8, UR61, RZ ;  /* 0x0000003d08087c24 */ /* 0x010fc6000f8e02ff */
[----:B------:R-:W-:Y:S01]  /*125f0*/  IADD3 R17, P4, R9, UR34, RZ ;  /* 0x0000002209117c10 */ /* 0x000fe2000ff9e0ff */
[----:B-----5:R-:W-:Y:S01]  /*12600*/  IMAD R7, R7, UR61, RZ ;  /* 0x0000003d07077c24 */ /* 0x020fe2000f8e02ff */
[----:B------:R-:W-:Y:S01]  /*12610*/  IADD3 R19, P5, R8, UR34, RZ ;  /* 0x0000002208137c10 */ /* 0x000fe2000ffbe0ff */
[----:B--2---:R-:W-:-:S03]  /*12620*/  IMAD R6, R6, UR61, RZ ;  /* 0x0000003d06067c24 */ /* 0x004fc6000f8e02ff */
[----:B------:R-:W-:Y:S01]  /*12630*/  IADD3 R20, P3, R7, UR34, RZ ;  /* 0x0000002207147c10 */ /* 0x000fe2000ff7e0ff */
[----:B------:R-:W-:Y:S01]  /*12640*/  IMAD R5, R12, UR61, RZ ;  /* 0x0000003d0c057c24 */ /* 0x000fe2000f8e02ff */
[----:B------:R-:W-:Y:S01]  /*12650*/  IADD3 R21, P2, R6, UR34, RZ ;  /* 0x0000002206157c10 */ /* 0x000fe2000ff5e0ff */
[----:B------:R-:W-:-:S03]  /*12660*/  IMAD R4, R4, UR61, RZ ;  /* 0x0000003d04047c24 */ /* 0x000fc6000f8e02ff */
[----:B------:R-:W-:Y:S01]  /*12670*/  IADD3 R22, P1, R5, UR34, RZ ;  /* 0x0000002205167c10 */ /* 0x000fe2000ff3e0ff */
[----:B------:R-:W-:Y:S02]  /*12680*/  IMAD R3, R11, UR61, RZ ;  /* 0x0000003d0b037c24 */ /* 0x000fe4000f8e02ff */
[----:B-1----:R-:W-:Y:S01]  /*12690*/  IMAD R2, R10, UR61, RZ ;  /* 0x0000003d0a027c24 */ /* 0x002fe2000f8e02ff */
[----:B------:R-:W-:Y:S01]  /*126a0*/  STL [R1+0x204c], R17 ;  /* 0x00204c1101007387 */ /* 0x000fe20000100800 */
[----:B------:R-:W-:Y:S02]  /*126b0*/  IADD3 R23, P0, R4, UR34, RZ ;  /* 0x0000002204177c10 */ /* 0x000fe4000ff1e0ff */
[----:B------:R-:W-:Y:S01]  /*126c0*/  LEA.HI.X.SX32 R10, R9, UR35, 0x1, P4 ;  /* 0x00000023090a7c11 */ /* 0x000fe2000a0f0eff */
[----:B------:R-:W-:Y:S01]  /*126d0*/  STL [R1+0x2054], R19 ;  /* 0x0020541301007387 */ /* 0x000fe20000100800 */
[----:B------:R-:W-:Y:S02]  /*126e0*/  LEA.HI.X.SX32 R11, R8, UR35, 0x1, P5 ;  /* 0x00000023080b7c11 */ /* 0x000fe4000a8f0eff */
[----:B------:R-:W-:Y:S01]  /*126f0*/  IADD3 R24, P4, R3, UR34, RZ ;  /* 0x0000002203187c10 */ /* 0x000fe2000ff9e0ff */
[----:B------:R-:W-:Y:S01]  /*12700*/  STL [R1+0x205c], R20 ;  /* 0x00205c1401007387 */ /* 0x000fe20000100800 */
[----:B------:R-:W-:Y:S01]  /*12710*/  IADD3 R25, P5, R2, UR34, RZ ;  /* 0x0000002202197c10 */ /* 0x000fe2000ffbe0ff */
[----:B------:R-:W-:-:S02]  /*12720*/  UIMAD UR7, UR7, 0x2d, URZ ;  /* 0x0000002d070778a4 */ /* 0x000fc4000f8e023f */
[----:B------:R-:W-:Y:S01]  /*12730*/  STL [R1+0x2064], R21 ;  /* 0x0020641501007387 */ /* 0x000fe20000100800 */
[----:B------:R-:W-:Y:S01]  /*12740*/  LEA.HI.X.SX32 R12, R7, UR35, 0x1, P3 ;  /* 0x00000023070c7c11 */ /* 0x000fe200098f0eff */
[----:B------:R-:W-:Y:S01]  /*12750*/  ULDC UR34, c[0x0][0x238] ;  /* 0x00008e0000227ab9 */ /* 0x000fe20000000800 */
[----:B------:R-:W-:Y:S01]  /*12760*/  LEA.HI.X.SX32 R13, R6, UR35, 0x1, P2 ;  /* 0x00000023060d7c11 */ /* 0x000fe200090f0eff */
[----:B------:R-:W-:Y:S01]  /*12770*/  STL [R1+0x206c], R22 ;  /* 0x00206c1601007387 */ /* 0x000fe20000100800 */
[----:B------:R-:W-:Y:S02]  /*12780*/  LEA.HI.X.SX32 R14, R5, UR35, 0x1, P1 ;  /* 0x00000023050e7c11 */ /* 0x000fe400088f0eff */
[----:B------:R-:W-:Y:S01]  /*12790*/  LEA.HI.X.SX32 R15, R4, UR35, 0x1, P0 ;  /* 0x00000023040f7c11 */ /* 0x000fe200080f0eff */
[----:B------:R-:W-:Y:S01]  /*127a0*/  STL [R1+0x2074], R23 ;  /* 0x0020741701007387 */ /* 0x000fe20000100800 */
[----:B------:R-:W-:Y:S02]  /*127b0*/  LEA.HI.X.SX32 R16, R3, UR35, 0x1, P4 ;  /* 0x0000002303107c11 */ /* 0x000fe4000a0f0eff */
[----:B------:R-:W-:Y:S01]  /*127c0*/  LEA.HI.X.SX32 R18, R2, UR35, 0x1, P5 ;  /* 0x0000002302127c11 */ /* 0x000fe2000a8f0eff */
[----:B------:R-:W-:Y:S01]  /*127d0*/  STL [R1+0x207c], R24 ;  /* 0x00207c1801007387 */ /* 0x000fe20000100800 */
[----:B------:R-:W-:-:S03]  /*127e0*/  UIMAD UR35, UR6, 0x3f, URZ ;  /* 0x0000003f062378a4 */ /* 0x000fc6000f8e023f */
[----:B------:R-:W-:Y:S04]  /*127f0*/  STL [R1+0x2048], R10 ;  /* 0x0020480a01007387 */ /* 0x000fe80000100800 */
[----:B------:R-:W-:Y:S01]  /*12800*/  STL [R1+0x2050], R11 ;  /* 0x0020500b01007387 */ /* 0x000fe20000100800 */
[----:B------:R-:W-:-:S03]  /*12810*/  IADD3 R5, P6, R25, UR35, RZ ;  /* 0x0000002319057c10 */ /* 0x000fc6000ffde0ff */
[----:B------:R-:W-:Y:S04]  /*12820*/  STL [R1+0x2084], R25 ;  /* 0x0020841901007387 */ /* 0x000fe80000100800 */
[----:B------:R-:W-:Y:S01]  /*12830*/  STL [R1+0x2058], R12 ;  /* 0x0020580c01007387 */ /* 0x000fe20000100800 */
[----:B------:R-:W-:-:S03]  /*12840*/  IADD3 R4, P5, R24, UR35, RZ ;  /* 0x0000002318047c10 */ /* 0x000fc6000ffbe0ff */
[----:B------:R-:W-:Y:S04]  /*12850*/  STL [R1+0x2060], R13 ;  /* 0x0020600d01007387 */ /* 0x000fe80000100800 */
[----:B------:R-:W-:Y:S04]  /*12860*/  STL [R1+0x2068], R14 ;  /* 0x0020680e01007387 */ /* 0x000fe80000100800 */
[----:B------:R-:W-:Y:S04]  /*12870*/  STL [R1+0x2070], R15 ;  /* 0x0020700f01007387 */ /* 0x000fe80000100800 */
[----:B------:R-:W-:Y:S04]  /*12880*/  STL [R1+0x2078], R16 ;  /* 0x0020781001007387 */ /* 0x000fe80000100800 */
[----:B------:R-:W-:Y:S01]  /*12890*/  STL [R1+0x2080], R18 ;  /* 0x0020801201007387 */ /* 0x000fe20000100800 */
[----:B------:R-:W-:-:S03]  /*128a0*/  IADD3 R6, P3, R22, UR35, RZ ;  /* 0x0000002316067c10 */ /* 0x000fc6000ff7e0ff */
[----:B------:R-:W-:Y:S01]  /*128b0*/  STL [R1+0x3ae0], R26 ;  /* 0x003ae01a01007387 */ /* 0x000fe20000100800 */
[----:B------:R-:W-:-:S03]  /*128c0*/  USHF.R.S32.HI UR61, URZ, 0x1f, UR35 ;  /* 0x0000001f3f3d7899 */ /* 0x000fc60008011423 */
[----:B------:R0:W-:Y:S04]  /*128d0*/  STL [R1+0x2364], R5 ;  /* 0x0023640501007387 */ /* 0x0001e80000100800 */
[----:B------:R1:W-:Y:S01]  /*128e0*/  STL [R1+0x236c], R4 ;  /* 0x00236c0401007387 */ /* 0x0003e20000100800 */
[----:B0-----:R-:W-:Y:S02]  /*128f0*/  IADD3 R5, P4, R23, UR35, RZ ;  /* 0x0000002317057c10 */ /* 0x001fe4000ff9e0ff */
[----:B-1----:R-:W-:-:S03]  /*12900*/  IADD3 R4, P2, R21, UR35, RZ ;  /* 0x0000002315047c10 */ /* 0x002fc6000ff5e0ff */
[----:B------:R0:W-:Y:S04]  /*12910*/  STL [R1+0x2374], R5 ;  /* 0x0023740501007387 */ /* 0x0001e80000100800 */
[----:B------:R1:W-:Y:S04]  /*12920*/  STL [R1+0x237c], R6 ;  /* 0x00237c0601007387 */ /* 0x0003e80000100800 */
[----:B------:R2:W-:Y:S01]  /*12930*/  STL [R1+0x2384], R4 ;  /* 0x0023840401007387 */ /* 0x0005e20000100800 */
[----:B0-----:R-:W-:Y:S02]  /*12940*/  IADD3 R5, P1, R20, UR35, RZ ;  /* 0x0000002314057c10 */ /* 0x001fe4000ff3e0ff */
[----:B-1----:R-:W-:-:S03]  /*12950*/  IADD3 R6, P0, R19, UR35, RZ ;  /* 0x0000002313067c10 */ /* 0x002fc6000ff1e0ff */
[----:B------:R0:W-:Y:S01]  /*12960*/  STL [R1+0x238c], R5 ;  /* 0x00238c0501007387 */ /* 0x0001e20000100800 */
[----:B--2---:R-:W-:-:S03]  /*12970*/  IADD3.X R4, R18, UR61, RZ, P6, !PT ;  /* 0x0000003d12047c10 */ /* 0x004fc6000b7fe4ff */
[----:B------:R1:W-:Y:S04]  /*12980*/  STL [R1+0x2394], R6 ;  /* 0x0023940601007387 */ /* 0x0003e80000100800 */
[----:B------:R2:W-:Y:S01]  /*12990*/  STL [R1+0x2360], R4 ;  /* 0x0023600401007387 */ /* 0x0005e20000100800 */
[----:B0-----:R-:W-:Y:S02]  /*129a0*/  IADD3 R5, P6, R17, UR35, RZ ;  /* 0x0000002311057c10 */ /* 0x001fe4000ffde0ff */
[----:B-1----:R-:W-:Y:S02]  /*129b0*/  IADD3.X R6, R15, UR61, RZ, P4, !PT ;  /* 0x0000003d0f067c10 */ /* 0x002fe4000a7fe4ff */
[----:B--2---:R-:W-:Y:S01]  /*129c0*/  IADD3.X R4, R16, UR61, RZ, P5, !PT ;  /* 0x0000003d10047c10 */ /* 0x004fe2000affe4ff */
[----:B------:R0:W-:Y:S04]  /*129d0*/  STL [R1+0x239c], R5 ;  /* 0x00239c0501007387 */ /* 0x0001e80000100800 */
[----:B------:R1:W-:Y:S01]  /*129e0*/  STL [R1+0x2368], R4 ;  /* 0x0023680401007387 */ /* 0x0003e20000100800 */
[----:B0-----:R-:W-:-:S03]  /*129f0*/  IADD3.X R5, R14, UR61, RZ, P3, !PT ;  /* 0x0000003d0e057c10 */ /* 0x001fc60009ffe4ff */
[----:B------:R0:W-:Y:S01]  /*12a00*/  STL [R1+0x2370], R6 ;  /* 0x0023700601007387 */ /* 0x0001e20000100800 */
[----:B-1----:R-:W-:-:S03]  /*12a10*/  IADD3.X R4, R13, UR61, RZ, P2, !PT ;  /* 0x0000003d0d047c10 */ /* 0x002fc600097fe4ff */
[----:B------:R1:W-:Y:S01]  /*12a20*/  STL [R1+0x2378], R5 ;  /* 0x0023780501007387 */ /* 0x0003e20000100800 */
[----:B------:R-:W-:-:S03]  /*12a30*/  UIMAD UR35, UR6, 0x3e, URZ ;  /* 0x0000003e062378a4 */ /* 0x000fc6000f8e023f */
[----:B------:R2:W-:Y:S01]  /*12a40*/  STL [R1+0x2380], R4 ;  /* 0x0023800401007387 */ /* 0x0005e20000100800 */
[----:B0-----:R-:W-:Y:S02]  /*12a50*/  IADD3.X R6, R12, UR61, RZ, P1, !PT ;  /* 0x0000003d0c067c10 */ /* 0x001fe40008ffe4ff */
[----:B-1----:R-:W-:-:S03]  /*12a60*/  IADD3.X R5, R11, UR61, RZ, P0, !PT ;  /* 0x0000003d0b057c10 */ /* 0x002fc600087fe4ff */
[----:B------:R0:W-:Y:S01]  /*12a70*/  STL [R1+0x2388], R6 ;  /* 0x0023880601007387 */ /* 0x0001e20000100800 */
[----:B--2---:R-:W-:-:S03]  /*12a80*/  IADD3.X R4, R10, UR61, RZ, P6, !PT ;  /* 0x0000003d0a047c10 */ /* 0x004fc6000b7fe4ff */
[----:B------:R1:W-:Y:S04]  /*12a90*/  STL [R1+0x2390], R5 ;  /* 0x0023900501007387 */ /* 0x0003e80000100800 */
[----:B------:R2:W-:Y:S01]  /*12aa0*/  STL [R1+0x2398], R4 ;  /* 0x0023980401007387 */ /* 0x0005e20000100800 */
[----:B0-----:R-:W-:Y:S01]  /*12ab0*/  IADD3 R6, P6, R25, UR35, RZ ;  /* 0x0000002319067c10 */ /* 0x001fe2000ffde0ff */
[----:B------:R-:W-:Y:S02]  /*12ac0*/  USHF.R.S32.HI UR61, URZ, 0x1f, UR35 ;  /* 0x0000001f3f3d7899 */ /* 0x000fe40008011423 */
[----:B-1----:R-:W-:Y:S02]  /*12ad0*/  IADD3 R5, P4, R23, UR35, RZ ;  /* 0x0000002317057c10 */ /* 0x002fe4000ff9e0ff */
[----:B--2---:R-:W-:Y:S01]  /*12ae0*/  IADD3 R4, P5, R24, UR35, RZ ;  /* 0x0000002318047c10 */ /* 0x004fe2000ffbe0ff */
[----:B------:R0:W-:Y:S04]  /*12af0*/  STL [R1+0x23a4], R6 ;  /* 0x0023a40601007387 */ /* 0x0001e80000100800 */
[----:B------:R1:W-:Y:S01]  /*12b00*/  STL [R1+0x23ac], R4 ;  /* 0x0023ac0401007387 */ /* 0x0003e20000100800 */
[----:B0-----:R-:W-:-:S03]  /*12b10*/  IADD3 R6, P3, R22, UR35, RZ ;  /* 0x0000002316067c10 */ /* 0x001fc6000ff7e0ff */
[----:B------:R0:W-:Y:S01]  /*12b20*/  STL [R1+0x23b4], R5 ;  /* 0x0023b40501007387 */ /* 0x0001e20000100800 */
[----:B-1----:R-:W-:-:S03]  /*12b30*/  IADD3 R4, P2, R21, UR35, RZ ;  /* 0x0000002315047c10 */ /* 0x002fc6000ff5e0ff */
        /* <DEDUP_REMOVED lines=489> */
[----:B------:R-:W-:Y:S01]  /*149d0*/  UIMAD UR35, UR6, 0x2f, URZ ;  /* 0x0000002f062378a4 */ /* 0x000fe2000f8e023f */
[----:B0-----:R-:W-:-:S02]  /*149e0*/  IADD3.X R5, R14, UR61, RZ, P3, !PT ;  /* 0x0000003d0e057c10 */ /* 0x001fc40009ffe4ff */
[----:B------:R0:W-:Y:S01]  /*149f0*/  STL [R1+0x2730], R6 ;  /* 0x0027300601007387 */ /* 0x0001e20000100800 */
[----:B-1----:R-:W-:-:S03]  /*14a00*/  IADD3.X R4, R13, UR61, RZ, P2, !PT ;  /* 0x0000003d0d047c10 */ /* 0x002fc600097fe4ff */
[----:B------:R1:W-:Y:S04]  /*14a10*/  STL [R1+0x2738], R5 ;  /* 0x0027380501007387 */ /* 0x0003e80000100800 */
[----:B------:R2:W-:Y:S01]  /*14a20*/  STL [R1+0x2740], R4 ;  /* 0x0027400401007387 */ /* 0x0005e20000100800 */
[----:B0-----:R-:W-:Y:S02]  /*14a30*/  IADD3.X R6, R12, UR61, RZ, P1, !PT ;  /* 0x0000003d0c067c10 */ /* 0x001fe40008ffe4ff */
[----:B-1----:R-:W-:-:S03]  /*14a40*/  IADD3.X R5, R11, UR61, RZ, P0, !PT ;  /* 0x0000003d0b057c10 */ /* 0x002fc600087fe4ff */
[----:B------:R0:W-:Y:S01]  /*14a50*/  STL [R1+0x2748], R6 ;  /* 0x0027480601007387 */ /* 0x0001e20000100800 */
[----:B--2---:R-:W-:-:S03]  /*14a60*/  IADD3.X R4, R10, UR61, RZ, P6, !PT ;  /* 0x0000003d0a047c10 */ /* 0x004fc6000b7fe4ff */
[----:B------:R1:W-:Y:S04]  /*14a70*/  STL [R1+0x2750], R5 ;  /* 0x0027500501007387 */ /* 0x0003e80000100800 */
[----:B------:R2:W-:Y:S01]  /*14a80*/  STL [R1+0x2758], R4 ;  /* 0x0027580401007387 */ /* 0x0005e20000100800 */
[----:B0-----:R-:W-:Y:S02]  /*14a90*/  IADD3 R6, P6, R25, UR35, RZ ;  /* 0x0000002319067c10 */ /* 0x001fe4000ffde0ff */
[----:B-1----:R-:W-:-:S03]  /*14aa0*/  IADD3 R5, P5, R24, UR35, RZ ;  /* 0x0000002318057c10 */ /* 0x002fc6000ffbe0ff */
[----:B------:R0:W-:Y:S01]  /*14ab0*/  STL [R1+0x2764], R6 ;  /* 0x0027640601007387 */ /* 0x0001e20000100800 */
[----:B--2---:R-:W-:-:S03]  /*14ac0*/  IADD3 R4, P4, R23, UR35, RZ ;  /* 0x0000002317047c10 */ /* 0x004fc6000ff9e0ff */
[----:B------:R1:W-:Y:S01]  /*14ad0*/  STL [R1+0x276c], R5 ;  /* 0x00276c0501007387 */ /* 0x0003e20000100800 */
[----:B------:R-:W-:-:S03]  /*14ae0*/  USHF.R.S32.HI UR61, URZ, 0x1f, UR35 ;  /* 0x0000001f3f3d7899 */ /* 0x000fc60008011423 */
[----:B------:R2:W-:Y:S01]  /*14af0*/  STL [R1+0x2774], R4 ;  /* 0x0027740401007387 */ /* 0x0005e20000100800 */
[----:B0-----:R-:W-:Y:S02]  /*14b00*/  IADD3 R6, P3, R22, UR35, RZ ;  /* 0x0000002316067c10 */ /* 0x001fe4000ff7e0ff */
[----:B-1----:R-:W-:-:S03]  /*14b10*/  IADD3 R5, P2, R21, UR35, RZ ;  /* 0x0000002315057c10 */ /* 0x002fc6000ff5e0ff */
[----:B------:R0:W-:Y:S01]  /*14b20*/  STL [R1+0x277c], R6 ;  /* 0x00277c0601007387 */ /* 0x0001e20000100800 */
[----:B--2---:R-:W-:-:S03]  /*14b30*/  IADD3 R4, P1, R20, UR35, RZ ;  /* 0x0000002314047c10 */ /* 0x004fc6000ff3e0ff */
[----:B------:R1:W-:Y:S04]  /*14b40*/  STL [R1+0x2784], R5 ;  /* 0x0027840501007387 */ /* 0x0003e80000100800 */
[----:B------:R2:W-:Y:S01]  /*14b50*/  STL [R1+0x278c], R4 ;  /* 0x00278c0401007387 */ /* 0x0005e20000100800 */
[----:B0-----:R-:W-:Y:S02]  /*14b60*/  IADD3 R6, P0, R19, UR35, RZ ;  /* 0x0000002313067c10 */ /* 0x001fe4000ff1e0ff */
[----:B-1----:R-:W-:-:S03]  /*14b70*/  IADD3.X R5, R18, UR61, RZ, P6, !PT ;  /* 0x0000003d12057c10 */ /* 0x002fc6000b7fe4ff */
[----:B------:R0:W-:Y:S01]  /*14b80*/  STL [R1+0x2794], R6 ;  /* 0x0027940601007387 */ /* 0x0001e20000100800 */
[----:B--2---:R-:W-:-:S03]  /*14b90*/  IADD3 R4, P6, R17, UR35, RZ ;  /* 0x0000002311047c10 */ /* 0x004fc6000ffde0ff */
[----:B------:R-:W-:Y:S04]  /*14ba0*/  STL [R1+0x2760], R5 ;  /* 0x0027600501007387 */ /* 0x000fe80000100800 */
[----:B------:R1:W-:Y:S01]  /*14bb0*/  STL [R1+0x279c], R4 ;  /* 0x00279c0401007387 */ /* 0x0003e20000100800 */
[----:B0-----:R-:W-:Y:S02]  /*14bc0*/  IADD3.X R6, R15, UR61, RZ, P4, !PT ;  /* 0x0000003d0f067c10 */ /* 0x001fe4000a7fe4ff */
[----:B-1----:R-:W-:Y:S02]  /*14bd0*/  IADD3.X R4, R16, UR61, RZ, P5, !PT ;  /* 0x0000003d10047c10 */ /* 0x002fe4000affe4ff */
[----:B------:R-:W-:-:S03]  /*14be0*/  IADD3.X R5, R14, UR61, RZ, P3, !PT ;  /* 0x0000003d0e057c10 */ /* 0x000fc60009ffe4ff */
[----:B------:R0:W-:Y:S01]  /*14bf0*/  STL [R1+0x2768], R4 ;  /* 0x0027680401007387 */ /* 0x0001e20000100800 */
[----:B------:R-:W-:-:S03]  /*14c00*/  UIMAD UR35, UR6, 0x2e, URZ ;  /* 0x0000002e062378a4 */ /* 0x000fc6000f8e023f */
[----:B------:R1:W-:Y:S01]  /*14c10*/  STL [R1+0x2770], R6 ;  /* 0x0027700601007387 */ /* 0x0003e20000100800 */
[----:B0-----:R-:W-:-:S03]  /*14c20*/  IADD3.X R4, R13, UR61, RZ, P2, !PT ;  /* 0x0000003d0d047c10 */ /* 0x001fc600097fe4ff */
[----:B------:R0:W-:Y:S01]  /*14c30*/  STL [R1+0x2778], R5 ;  /* 0x0027780501007387 */ /* 0x0001e20000100800 */
[----:B-1----:R-:W-:-:S03]  /*14c40*/  IADD3.X R6, R12, UR61, RZ, P1, !PT ;  /* 0x0000003d0c067c10 */ /* 0x002fc60008ffe4ff */
[----:B------:R1:W-:Y:S01]  /*14c50*/  STL [R1+0x2780], R4 ;  /* 0x0027800401007387 */ /* 0x0003e20000100800 */
[----:B0-----:R-:W-:-:S03]  /*14c60*/  IADD3.X R5, R11, UR61, RZ, P0, !PT ;  /* 0x0000003d0b057c10 */ /* 0x001fc600087fe4ff */
[----:B------:R0:W-:Y:S01]  /*14c70*/  STL [R1+0x2788], R6 ;  /* 0x0027880601007387 */ /* 0x0001e20000100800 */
[----:B-1----:R-:W-:-:S03]  /*14c80*/  IADD3.X R4, R10, UR61, RZ, P6, !PT ;  /* 0x0000003d0a047c10 */ /* 0x002fc6000b7fe4ff */
[----:B------:R1:W-:Y:S01]  /*14c90*/  STL [R1+0x2790], R5 ;  /* 0x0027900501007387 */ /* 0x0003e20000100800 */
[----:B------:R-:W-:-:S03]  /*14ca0*/  IMAD.SHL.U32 R2, R27, 0x40, RZ ;  /* 0x000000401b027824 */ /* 0x000fc600078e00ff */
[----:B------:R2:W-:Y:S01]  /*14cb0*/  STL [R1+0x2798], R4 ;  /* 0x0027980401007387 */ /* 0x0005e20000100800 */
[----:B0-----:R-:W-:Y:S02]  /*14cc0*/  IADD3 R6, P6, R25, UR35, RZ ;  /* 0x0000002319067c10 */ /* 0x001fe4000ffde0ff */
[----:B-1----:R-:W-:-:S03]  /*14cd0*/  IADD3 R5, P5, R24, UR35, RZ ;  /* 0x0000002318057c10 */ /* 0x002fc6000ffbe0ff */
[----:B------:R0:W-:Y:S01]  /*14ce0*/  STL [R1+0x27a4], R6 ;  /* 0x0027a40601007387 */ /* 0x0001e20000100800 */
[----:B--2---:R-:W-:-:S03]  /*14cf0*/  IADD3 R4, P4, R23, UR35, RZ ;  /* 0x0000002317047c10 */ /* 0x004fc6000ff9e0ff */
[----:B------:R1:W-:Y:S01]  /*14d00*/  STL [R1+0x27ac], R5 ;  /* 0x0027ac0501007387 */ /* 0x0003e20000100800 */
[----:B------:R-:W-:Y:S01]  /*14d10*/  LOP3.LUT R2, R2, 0x1c0, RZ, 0xc0, !PT ;  /* 0x000001c002027812 */ /* 0x000fe200078ec0ff */
[----:B------:R-:W-:Y:S02]  /*14d20*/  USHF.R.S32.HI UR61, URZ, 0x1f, UR35 ;  /* 0x0000001f3f3d7899 */ /* 0x000fe40008011423 */
[----:B------:R2:W-:Y:S01]  /*14d30*/  STL [R1+0x27b4], R4 ;  /* 0x0027b40401007387 */ /* 0x0005e20000100800 */
[----:B0-----:R-:W-:Y:S01]  /*14d40*/  IADD3 R6, P3, R22, UR35, RZ ;  /* 0x0000002316067c10 */ /* 0x001fe2000ff7e0ff */
[----:B------:R-:W-:Y:S01]  /*14d50*/  IMAD.SHL.U32 R3, R27, 0x2, RZ ;  /* 0x000000021b037824 */ /* 0x000fe200078e00ff */
[----:B-1----:R-:W-:-:S03]  /*14d60*/  IADD3 R5, P2, R21, UR35, RZ ;  /* 0x0000002315057c10 */ /* 0x002fc6000ff5e0ff */
[----:B------:R0:W-:Y:S01]  /*14d70*/  STL [R1+0x27bc], R6 ;  /* 0x0027bc0601007387 */ /* 0x0001e20000100800 */
[----:B--2---:R-:W-:-:S03]  /*14d80*/  IADD3 R4, P1, R20, UR35, RZ ;  /* 0x0000002314047c10 */ /* 0x004fc6000ff3e0ff */
[----:B------:R1:W-:Y:S01]  /*14d90*/  STL [R1+0x27c4], R5 ;  /* 0x0027c40501007387 */ /* 0x0003e20000100800 */
[----:B------:R-:W-:-:S03]  /*14da0*/  LOP3.LUT R2, R2, 0x30, R26, 0xf8, !PT ;  /* 0x0000003002027812 */ /* 0x000fc600078ef81a */
[----:B------:R2:W-:Y:S01]  /*14db0*/  STL [R1+0x27cc], R4 ;  /* 0x0027cc0401007387 */ /* 0x0005e20000100800 */
[----:B0-----:R-:W-:Y:S02]  /*14dc0*/  IADD3 R6, P0, R19, UR35, RZ ;  /* 0x0000002313067c10 */ /* 0x001fe4000ff1e0ff */
[----:B------:R-:W-:Y:S02]  /*14dd0*/  LOP3.LUT R3, R2, 0x30, R3, 0x78, !PT ;  /* 0x0000003002037812 */ /* 0x000fe400078e7803 */
[----:B-1----:R-:W-:Y:S01]  /*14de0*/  IADD3.X R5, R18, UR61, RZ, P6, !PT ;  /* 0x0000003d12057c10 */ /* 0x002fe2000b7fe4ff */
[----:B------:R-:W-:Y:S01]  /*14df0*/  STL [R1+0x27d4], R6 ;  /* 0x0027d40601007387 */ /* 0x000fe20000100800 */
[----:B------:R-:W-:Y:S02]  /*14e00*/  IADD3.X R2, R16, UR61, RZ, P5, !PT ;  /* 0x0000003d10027c10 */ /* 0x000fe4000affe4ff */
[----:B--2---:R-:W-:Y:S01]  /*14e10*/  IADD3 R4, P6, R17, UR35, RZ ;  /* 0x0000002311047c10 */ /* 0x004fe2000ffde0ff */
[----:B------:R-:W-:Y:S01]  /*14e20*/  STL [R1+0x27a0], R5 ;  /* 0x0027a00501007387 */ /* 0x000fe20000100800 */
[----:B------:R-:W-:-:S03]  /*14e30*/  ULDC UR35, c[0x0][0x238] ;  /* 0x00008e0000237ab9 */ /* 0x000fc60000000800 */
[----:B------:R0:W-:Y:S04]  /*14e40*/  STL [R1+0x27dc], R4 ;  /* 0x0027dc0401007387 */ /* 0x0001e80000100800 */
        /* <DEDUP_REMOVED lines=29> */
[----:B------:R-:W-:Y:S01]  /*15020*/  STL [R1+0x2814], R4 ;  /* 0x0028140401007387 */ /* 0x000fe20000100800 */
[----:B--2---:R-:W-:-:S03]  /*15030*/  IADD3 R2, P6, R17, UR7, RZ ;  /* 0x0000000711027c10 */ /* 0x004fc6000ffde0ff */
[----:B------:R-:W-:Y:S01]  /*15040*/  STL [R1+0x27e0], R3 ;  /* 0x0027e00301007387 */ /* 0x000fe20000100800 */
[----:B------:R-:W-:-:S03]  /*15050*/  ULDC UR7, c[0x0][0x238] ;  /* 0x00008e0000077ab9 */ /* 0x000fc60000000800 */
[----:B------:R0:W-:Y:S04]  /*15060*/  STL [R1+0x281c], R2 ;  /* 0x00281c0201007387 */ /* 0x0001e80000100800 */
[----:B------:R-:W-:Y:S04]  /*15070*/  STL [R1+0x2238], RZ ;  /* 0x002238ff01007387 */ /* 0x000fe80000100800 */
        /* <DEDUP_REMOVED lines=1023> */
[----:B------:R-:W-:Y:S01]  /*19070*/  STL [R1+0x1bc], RZ ;  /* 0x0001bcff01007387 */ /* 0x000fe20000100800 */
[----:B------:R-:W-:-:S02]  /*19080*/  USHF.L.U32 UR5, UR5, 0x6, URZ ;  /* 0x0000000605057899 */ /* 0x000fc4000800063f */
[----:B------:R-:W-:Y:S02]  /*19090*/  USHF.L.U32 UR6, UR6, 0x6, URZ ;  /* 0x0000000606067899 */ /* 0x000fe4000800063f */
[----:B------:R-:W-:Y:S02]  /*190a0*/  UIMAD UR8, UR8, 0x2c, URZ ;  /* 0x0000002c080878a4 */ /* 0x000fe4000f8e023f */
[----:B------:R-:W-:Y:S02]  /*190b0*/  UIMAD UR9, UR9, 0x2b, URZ ;  /* 0x0000002b090978a4 */ /* 0x000fe4000f8e023f */
[----:B------:R-:W-:Y:S02]  /*190c0*/  UIMAD UR10, UR10, 0x2a, URZ ;  /* 0x0000002a0a0a78a4 */ /* 0x000fe4000f8e023f */
[----:B------:R-:W-:Y:S02]  /*190d0*/  UIMAD UR11, UR11, 0x29, URZ ;  /* 0x000000290b0b78a4 */ /* 0x000fe4000f8e023f */
[----:B------:R-:W-:-:S02]  /*190e0*/  UIMAD UR12, UR12, 0x28, URZ ;  /* 0x000000280c0c78a4 */ /* 0x000fc4000f8e023f */
[----:B------:R-:W-:Y:S02]  /*190f0*/  UIMAD UR13, UR13, 0x27, URZ ;  /* 0x000000270d0d78a4 */ /* 0x000fe4000f8e023f */
[----:B------:R-:W-:Y:S02]  /*19100*/  UIMAD UR14, UR14, 0x26, URZ ;  /* 0x000000260e0e78a4 */ /* 0x000fe4000f8e023f */
[----:B------:R-:W-:Y:S02]  /*19110*/  UIMAD UR15, UR15, 0x25, URZ ;  /* 0x000000250f0f78a4 */ /* 0x000fe4000f8e023f */
[----:B------:R-:W-:Y:S02]  /*19120*/  UIMAD UR16, UR16, 0x24, URZ ;  /* 0x00000024101078a4 */ /* 0x000fe4000f8e023f */
[----:B------:R-:W-:Y:S02]  /*19130*/  UIMAD UR17, UR17, 0x23, URZ ;  /* 0x00000023111178a4 */ /* 0x000fe4000f8e023f */
[----:B------:R-:W-:-:S02]  /*19140*/  UIMAD UR18, UR18, 0x22, URZ ;  /* 0x00000022121278a4 */ /* 0x000fc4000f8e023f */
[----:B------:R-:W-:Y:S02]  /*19150*/  UIMAD UR19, UR19, 0x21, URZ ;  /* 0x00000021131378a4 */ /* 0x000fe4000f8e023f */
[----:B------:R-:W-:Y:S02]  /*19160*/  USHF.L.U32 UR20, UR20, 0x5, URZ ;  /* 0x0000000514147899 */ /* 0x000fe4000800063f */
        /* <DEDUP_REMOVED lines=15> */
[----:B------:R-:W-:-:S02]  /*19260*/  USHF.L.U32 UR40, UR40, 0x4, URZ ;  /* 0x0000000428287899 */ /* 0x000fc4000800063f */
        /* <DEDUP_REMOVED lines=11> */
[----:B------:R-:W-:-:S02]  /*19320*/  USHF.L.U32 UR52, UR52, 0x2, URZ ;  /* 0x0000000234347899 */ /* 0x000fc4000800063f */
[----:B------:R-:W-:Y:S02]  /*19330*/  UIMAD UR53, UR53, 0x3, URZ ;  /* 0x00000003353578a4 */ /* 0x000fe4000f8e023f */
[----:B------:R-:W-:Y:S02]  /*19340*/  USHF.L.U32 UR54, UR54, 0x1, URZ ;  /* 0x0000000136367899 */ /* 0x000fe4000800063f */
[----:B------:R-:W-:Y:S01]  /*19350*/  USHF.R.S32.HI UR55, URZ, 0x1f, UR55 ;  /* 0x0000001f3f377899 */ /* 0x000fe20008011437 */
[----:B0-----:R-:W-:Y:S01]  /*19360*/  IADD3.X R2, R16, UR61, RZ, P5, !PT ;  /* 0x0000003d10027c10 */ /* 0x001fe2000affe4ff */
[----:B------:R-:W0:Y:S01]  /*19370*/  LDC R27, c[0x0][0x230] ;  /* 0x00008c00ff1b7b82 */ /* 0x000e220000000800 */
[----:B------:R-:W-:Y:S02]  /*19380*/  IADD3.X R4, R15, UR61, RZ, P4, !PT ;  /* 0x0000003d0f047c10 */ /* 0x000fe4000a7fe4ff */
[----:B------:R-:W-:Y:S01]  /*19390*/  IADD3.X R3, R14, UR61, RZ, P3, !PT ;  /* 0x0000003d0e037c10 */ /* 0x000fe20009ffe4ff */
[----:B------:R1:W-:Y:S04]  /*193a0*/  STL [R1+0x27e8], R2 ;  /* 0x0027e80201007387 */ /* 0x0003e80000100800 */
[----:B------:R2:W-:Y:S04]  /*193b0*/  STL [R1+0x27f0], R4 ;  /* 0x0027f00401007387 */ /* 0x0005e80000100800 */
[----:B------:R3:W-:Y:S01]  /*193c0*/  STL [R1+0x27f8], R3 ;  /* 0x0027f80301007387 */ /* 0x0007e20000100800 */
[----:B-1----:R-:W-:-:S02]  /*193d0*/  IADD3.X R2, R13, UR61, RZ, P2, !PT ;  /* 0x0000003d0d027c10 */ /* 0x002fc400097fe4ff */
[----:B--2---:R-:W-:-:S03]  /*193e0*/  IADD3.X R4, R12, UR61, RZ, P1, !PT ;  /* 0x0000003d0c047c10 */ /* 0x004fc60008ffe4ff */
[----:B------:R1:W-:Y:S01]  /*193f0*/  STL [R1+0x2800], R2 ;  /* 0x0028000201007387 */ /* 0x0003e20000100800 */
[----:B---3--:R-:W-:-:S03]  /*19400*/  IADD3.X R3, R11, UR61, RZ, P0, !PT ;  /* 0x0000003d0b037c10 */ /* 0x008fc600087fe4ff */
[----:B------:R2:W-:Y:S01]  /*19410*/  STL [R1+0x2808], R4 ;  /* 0x0028080401007387 */ /* 0x0005e20000100800 */
[----:B0-----:R-:W-:-:S03]  /*19420*/  VIADD R27, R27, 0x3f ;  /* 0x0000003f1b1b7836 */ /* 0x001fc60000000000 */
[----:B------:R0:W-:Y:S01]  /*19430*/  STL [R1+0x2810], R3 ;  /* 0x0028100301007387 */ /* 0x0001e20000100800 */
[----:B-1----:R-:W-:Y:S01]  /*19440*/  IADD3.X R2, R10, UR61, RZ, P6, !PT ;  /* 0x0000003d0a027c10 */ /* 0x002fe2000b7fe4ff */
[----:B------:R-:W-:Y:S01]  /*19450*/  USHF.R.S32.HI UR61, URZ, 0x1f, UR8 ;  /* 0x0000001f3f3d7899 */ /* 0x000fe20008011408 */
[----:B------:R-:W-:Y:S02]  /*19460*/  SHF.R.S32.HI R26, RZ, 0x1f, R27 ;  /* 0x0000001fff1a7819 */ /* 0x000fe4000001141b */
[----:B--2---:R-:W-:Y:S01]  /*19470*/  IADD3 R4, P6, R25, UR8, RZ ;  /* 0x0000000819047c10 */ /* 0x004fe2000ffde0ff */
[----:B------:R1:W-:Y:S01]  /*19480*/  STL [R1+0x2818], R2 ;  /* 0x0028180201007387 */ /* 0x0003e20000100800 */
[----:B------:R-:W-:Y:S02]  /*19490*/  LEA.HI R26, R26, R27, RZ, 0x6 ;  /* 0x0000001b1a1a7211 */ /* 0x000fe400078f30ff */
[----:B0-----:R-:W-:Y:S01]  /*194a0*/  IADD3 R3, P4, R23, UR8, RZ ;  /* 0x0000000817037c10 */ /* 0x001fe2000ff9e0ff */
[----:B------:R0:W-:Y:S01]  /*194b0*/  STL [R1+0x2824], R4 ;  /* 0x0028240401007387 */ /* 0x0001e20000100800 */
[----:B-1----:R-:W-:-:S02]  /*194c0*/  IADD3 R2, P5, R24, UR8, RZ ;  /* 0x0000000818027c10 */ /* 0x002fc4000ffbe0ff */
[----:B0-----:R-:W-:-:S03]  /*194d0*/  IADD3 R4, P3, R22, UR8, RZ ;  /* 0x0000000816047c10 */ /* 0x001fc6000ff7e0ff */
[----:B------:R0:W-:Y:S04]  /*194e0*/  STL [R1+0x282c], R2 ;  /* 0x00282c0201007387 */ /* 0x0001e80000100800 */
[----:B------:R1:W-:Y:S04]  /*194f0*/  STL [R1+0x2834], R3 ;  /* 0x0028340301007387 */ /* 0x0003e80000100800 */
[----:B------:R2:W-:Y:S01]  /*19500*/  STL [R1+0x283c], R4 ;  /* 0x00283c0401007387 */ /* 0x0005e20000100800 */
[----:B0-----:R-:W-:Y:S02]  /*19510*/  IADD3 R2, P2, R21, UR8, RZ ;  /* 0x0000000815027c10 */ /* 0x001fe4000ff5e0ff */
[----:B-1----:R-:W-:-:S03]  /*19520*/  IADD3 R3, P1, R20, UR8, RZ ;  /* 0x0000000814037c10 */ /* 0x002fc6000ff3e0ff */
[----:B------:R0:W-:Y:S01]  /*19530*/  STL [R1+0x2844], R2 ;  /* 0x0028440201007387 */ /* 0x0001e20000100800 */
[----:B--2---:R-:W-:-:S03]  /*19540*/  IADD3 R4, P0, R19, UR8, RZ ;  /* 0x0000000813047c10 */ /* 0x004fc6000ff1e0ff */
[----:B------:R1:W-:Y:S04]  /*19550*/  STL [R1+0x284c], R3 ;  /* 0x00284c0301007387 */ /* 0x0003e80000100800 */
[----:B------:R2:W-:Y:S01]  /*19560*/  STL [R1+0x2854], R4 ;  /* 0x0028540401007387 */ /* 0x0005e20000100800 */
[----:B0-----:R-:W-:Y:S02]  /*19570*/  IADD3.X R2, R18, UR61, RZ, P6, !PT ;  /* 0x0000003d12027c10 */ /* 0x001fe4000b7fe4ff */
[----:B-1----:R-:W-:-:S03]  /*19580*/  IADD3 R3, P6, R17, UR8, RZ ;  /* 0x0000000811037c10 */ /* 0x002fc6000ffde0ff */
[----:B------:R0:W-:Y:S01]  /*19590*/  STL [R1+0x2820], R2 ;  /* 0x0028200201007387 */ /* 0x0001e20000100800 */
[----:B------:R-:W-:Y:S01]  /*195a0*/  USHF.R.S32.HI UR8, URZ, 0x1f, UR9 ;  /* 0x0000001f3f087899 */ /* 0x000fe20008011409 */
[----:B--2---:R-:W-:Y:S02]  /*195b0*/  IADD3.X R4, R15, UR61, RZ, P4, !PT ;  /* 0x0000003d0f047c10 */ /* 0x004fe4000a7fe4ff */
[----:B------:R1:W-:Y:S01]  /*195c0*/  STL [R1+0x285c], R3 ;  /* 0x00285c0301007387 */ /* 0x0003e20000100800 */
[----:B0-----:R-:W-:Y:S02]  /*195d0*/  IADD3.X R2, R16, UR61, RZ, P5, !PT ;  /* 0x0000003d10027c10 */ /* 0x001fe4000affe4ff */
[----:B-1----:R-:W-:-:S03]  /*195e0*/  IADD3.X R3, R14, UR61, RZ, P3, !PT ;  /* 0x0000003d0e037c10 */ /* 0x002fc60009ffe4ff */
        /* <DEDUP_REMOVED lines=9> */
[----:B0-----:R-:W-:Y:S01]  /*19680*/  IADD3.X R2, R10, UR61, RZ, P6, !PT ;  /* 0x0000003d0a027c10 */ /* 0x001fe2000b7fe4ff */
[----:B------:R-:W-:Y:S01]  /*19690*/  USHF.R.S32.HI UR61, URZ, 0x1f, UR10 ;  /* 0x0000001f3f3d7899 */ /* 0x000fe2000801140a */
[----:B-1----:R-:W-:-:S03]  /*196a0*/  IADD3 R4, P6, R25, UR9, RZ ;  /* 0x0000000919047c10 */ /* 0x002fc6000ffde0ff */
[----:B------:R0:W-:Y:S01]  /*196b0*/  STL [R1+0x2858], R2 ;  /* 0x0028580201007387 */ /* 0x0001e20000100800 */
[----:B--2---:R-:W-:-:S03]  /*196c0*/  IADD3 R3, P4, R23, UR9, RZ ;  /* 0x0000000917037c10 */ /* 0x004fc6000ff9e0ff */
        /* <DEDUP_REMOVED lines=694> */
[----:B0-----:R-:W-:Y:S01]  /*1c230*/  IADD3 R2, P6, R17, UR31, RZ ;  /* 0x0000001f11027c10 */ /* 0x001fe2000ffde0ff */
[----:B------:R-:W-:Y:S01]  /*1c240*/  USHF.R.S32.HI UR31, URZ, 0x1f, UR6 ;  /* 0x0000001f3f1f7899 */ /* 0x000fe20008011406 */
[----:B-1----:R-:W-:-:S03]  /*1c250*/  IADD3.X R4, R14, UR18, RZ, P3, !PT ;  /* 0x000000120e047c10 */ /* 0x002fc60009ffe4ff */
[----:B------:R0:W-:Y:S01]  /*1c260*/  STL [R1+0x2d9c], R2 ;  /* 0x002d9c0201007387 */ /* 0x0001e20000100800 */
[----:B--2---:R-:W-:-:S05]  /*1c270*/  IADD3.X R3, R16, UR18, RZ, P5, !PT ;  /* 0x0000001210037c10 */ /* 0x004fca000affe4ff */
[----:B------:R1:W-:Y:S01]  /*1c280*/  STL [R1+0x2d68], R3 ;  /* 0x002d680301007387 */ /* 0x0003e20000100800 */
[----:B0-----:R-:W-:-:S05]  /*1c290*/  IADD3.X R2, R15, UR18, RZ, P4, !PT ;  /* 0x000000120f027c10 */ /* 0x001fca000a7fe4ff */
[----:B------:R0:W-:Y:S01]  /*1c2a0*/  STL [R1+0x2d70], R2 ;  /* 0x002d700201007387 */ /* 0x0001e20000100800 */
[----:B-1----:R-:W-:-:S03]  /*1c2b0*/  IADD3.X R3, R13, UR18, RZ, P2, !PT ;  /* 0x000000120d037c10 */ /* 0x002fc600097fe4ff */
[----:B------:R1:W-:Y:S04]  /*1c2c0*/  STL [R1+0x2d78], R4 ;  /* 0x002d780401007387 */ /* 0x0003e80000100800 */
[----:B------:R2:W-:Y:S01]  /*1c2d0*/  STL [R1+0x2d80], R3 ;  /* 0x002d800301007387 */ /* 0x0005e20000100800 */
[----:B0-----:R-:W-:Y:S02]  /*1c2e0*/  IADD3.X R2, R12, UR18, RZ, P1, !PT ;  /* 0x000000120c027c10 */ /* 0x001fe40008ffe4ff */
[----:B-1----:R-:W-:-:S03]  /*1c2f0*/  SHF.R.S32.HI R4, RZ, 0x6, R26 ;  /* 0x00000006ff047819 */ /* 0x002fc6000001141a */
[----:B------:R0:W-:Y:S01]  /*1c300*/  STL [R1+0x2d88], R2 ;  /* 0x002d880201007387 */ /* 0x0001e20000100800 */
[----:B------:R-:W-:Y:S02]  /*1c310*/  LOP3.LUT R4, R0, 0x430, RZ, 0x3c, !PT ;  /* 0x0000043000047812 */ /* 0x000fe400078e3cff */
[----:B--2---:R-:W-:-:S05]  /*1c320*/  IADD3.X R3, R11, UR18, RZ, P0, !PT ;  /* 0x000000120b037c10 */ /* 0x004fca00087fe4ff */
[----:B------:R1:W-:Y:S01]  /*1c330*/  STL [R1+0x2d90], R3 ;  /* 0x002d900301007387 */ /* 0x0003e20000100800 */
[----:B0-----:R-:W-:Y:S01]  /*1c340*/  IADD3.X R2, R10, UR18, RZ, P6, !PT ;  /* 0x000000120a027c10 */ /* 0x001fe2000b7fe4ff */
[----:B------:R-:W-:-:S04]  /*1c350*/  USHF.R.S32.HI UR18, URZ, 0x1f, UR5 ;  /* 0x0000001f3f127899 */ /* 0x000fc80008011405 */
[----:B------:R0:W-:Y:S01]  /*1c360*/  STL [R1+0x2d98], R2 ;  /* 0x002d980201007387 */ /* 0x0001e20000100800 */
[C---:B-1----:R-:W-:Y:S02]  /*1c370*/  LOP3.LUT R3, R0.reuse, 0x410, RZ, 0x3c, !PT ;  /* 0x0000041000037812 */ /* 0x042fe400078e3cff */
[C---:B------:R-:W-:Y:S02]  /*1c380*/  LOP3.LUT R3, R0.reuse, 0x40, RZ, 0x3c, !PT ;  /* 0x0000004000037812 */ /* 0x040fe400078e3cff */
[----:B0-----:R-:W-:-:S05]  /*1c390*/  LOP3.LUT R2, R0, 0x20, RZ, 0x3c, !PT ;  /* 0x0000002000027812 */ /* 0x001fca00078e3cff */
[----:B------:R0:W-:Y:S04]  /*1c3a0*/  STL [R1+0x3ad0], R2 ;  /* 0x003ad00201007387 */ /* 0x0001e80000100800 */
[----:B------:R1:W-:Y:S04]  /*1c3b0*/  STL [R1+0x3acc], R4 ;  /* 0x003acc0401007387 */ /* 0x0003e80000100800 */
[----:B------:R2:W-:Y:S01]  /*1c3c0*/  STL [R1+0x3ac8], R3 ;  /* 0x003ac80301007387 */ /* 0x0005e20000100800 */
[C---:B0-----:R-:W-:Y:S02]  /*1c3d0*/  LOP3.LUT R2, R0.reuse, 0x450, RZ, 0x3c, !PT ;  /* 0x0000045000027812 */ /* 0x041fe400078e3cff */
[----:B-1----:R-:W-:-:S03]  /*1c3e0*/  LOP3.LUT R4, R0, 0x60, RZ, 0x3c, !PT ;  /* 0x0000006000047812 */ /* 0x002fc600078e3cff */
[----:B------:R0:W-:Y:S01]  /*1c3f0*/  STL [R1+0x3ac4], R2 ;  /* 0x003ac40201007387 */ /* 0x0001e20000100800 */
[----:B--2---:R-:W-:-:S03]  /*1c400*/  LOP3.LUT R3, R0, 0x470, RZ, 0x3c, !PT ;  /* 0x0000047000037812 */ /* 0x004fc600078e3cff */
        /* <DEDUP_REMOVED lines=18> */
[----:B------:R1:W-:Y:S04]  /*1c530*/  STL [R1+0x2da0], R4 ;  /* 0x002da00401007387 */ /* 0x0003e80000100800 */
[----:B------:R2:W-:Y:S01]  /*1c540*/  STL [R1+0x2ddc], R3 ;  /* 0x002ddc0301007387 */ /* 0x0005e20000100800 */
[----:B0-----:R-:W-:Y:S02]  /*1c550*/  IADD3.X R2, R16, UR8, RZ, P5, !PT ;  /* 0x0000000810027c10 */ /* 0x001fe4000affe4ff */
[----:B-1----:R-:W-:-:S03]  /*1c560*/  IADD3 R4, P5, R25, UR33, RZ ;  /* 0x0000002119047c10 */ /* 0x002fc6000ffbe0ff */
[----:B------:R0:W-:Y:S01]  /*1c570*/  STL [R1+0x2da8], R2 ;  /* 0x002da80201007387 */ /* 0x0001e20000100800 */
[----:B--2---:R-:W-:-:S03]  /*1c580*/  IADD3.X R3, R15, UR8, RZ, P4, !PT ;  /* 0x000000080f037c10 */ /* 0x004fc6000a7fe4ff */
        /* <DEDUP_REMOVED lines=678> */
[----:B------:R1:W-:Y:S01]  /*1eff0*/  STL [R1+0x3308], R4 ;  /* 0x0033080401007387 */ /* 0x0003e20000100800 */
[----:B0-----:R-:W-:-:S05]  /*1f000*/  IADD3.X R2, R10, UR55, RZ, P6, !PT ;  /* 0x000000370a027c10 */ /* 0x001fca000b7fe4ff */
[----:B------:R1:W-:Y:S04]  /*1f010*/  STL [R1+0x3318], R2 ;  /* 0x0033180201007387 */ /* 0x0003e80000100800 */
[----:B------:R1:W-:Y:S02]  /*1f020*/  STL [R1+0x3310], R3 ;  /* 0x0033100301007387 */ /* 0x0003e40000100800 */
.L_x_2:
[----:B0-----:R-:W2:Y:S01]  /*1f030*/  LDL R5, [R1+0x2048] ;  /* 0x0020480001057983 */ /* 0x001ea20000100800 */
[----:B-1----:R-:W0:Y:S03]  /*1f040*/  LDC R2, c[0x0][0x230] ;  /* 0x00008c00ff027b82 */ /* 0x002e260000000800 */
[----:B--2---:R1:W-:Y:S04]  /*1f050*/  STL [R1+0x53e0], R5 ;  /* 0x0053e00501007387 */ /* 0x0043e80000100800 */
[----:B------:R-:W2:Y:S04]  /*1f060*/  LDL R4, [R1+0x204c] ;  /* 0x00204c0001047983 */ /* 0x000ea80000100800 */
[----:B-1----:R-:W0:Y:S04]  /*1f070*/  LDL R5, [R1+0x2238] ;  /* 0x0022380001057983 */ /* 0x002e280000100800 */
[----:B------:R-:W-:Y:S04]  /*1f080*/  STL [R1+0x4ca8], R29 ;  /* 0x004ca81d01007387 */ /* 0x000fe80000100800 */
        /* <DEDUP_REMOVED lines=462> */
[----:B------:R1:W-:Y:S04]  /*20d70*/  STL [R1+0x53dc], R27 ;  /* 0x0053dc1b01007387 */ /* 0x0003e80000100800 */
        /* <DEDUP_REMOVED lines=22> */
[----:B-----5:R-:W-:Y:S04]  /*20ee0*/  STL [R1+0x49bc], R0 ;  /* 0x0049bc0001007387 */ /* 0x020fe80000100800 */
        /* <DEDUP_REMOVED lines=46> */
[----:B------:R-:W-:Y:S01]  /*211d0*/  STL [R1+0x4b34], R0 ;  /* 0x004b340001007387 */ /* 0x000fe20000100800 */
[----:B0-----:R-:W-:-:S03]  /*211e0*/  IMAD R2, R5, -0x40, R2 ;  /* 0xffffffc005027824 */ /* 0x001fc600078e0202 */
[----:B------:R-:W-:Y:S04]  /*211f0*/  STL [R1+0x4b3c], R0 ;  /* 0x004b3c0001007387 */ /* 0x000fe80000100800 */
[----:B------:R-:W-:Y:S04]  /*21200*/  STL [R1+0x4b44], R0 ;  /* 0x004b440001007387 */ /* 0x000fe80000100800 */
[----:B------:R-:W-:Y:S04]  /*21210*/  STL [R1+0x4b4c], R0 ;  /* 0x004b4c0001007387 */ /* 0x000fe80000100800 */
[----:B------:R-:W-:Y:S04]  /*21220*/  STL [R1+0x4b54], R0 ;  /* 0x004b540001007387 */ /* 0x000fe80000100800 */
[----:B------:R-:W2:Y:S01]  /*21230*/  LDL.LU R5, [R1+0x53e0] ;  /* 0x0053e00001057983 */ /* 0x000ea20000300800 */
[----:B------:R-:W-:-:S02]  /*21240*/  ISETP.GT.AND P0, PT, R2, RZ, PT ;  /* 0x000000ff0200720c */ /* 0x000fc40003f04270 */
[----:B-1----:R-:W-:-:S11]  /*21250*/  PRMT R27, RZ, 0x7610, R27 ;  /* 0x00007610ff1b7816 */ /* 0x002fd6000000001b */
[----:B--2---:R-:W2:Y:S04]  /*21260*/  @P0 LDG.E.U8 R27, desc[UR24][R4.64] ;  /* 0x00000018041b0981 */ /* 0x004ea8000c1e1100 */
[----:B--2---:R0:W-:Y:S04]  /*21270*/  STL [R1+0x898], R27 ;  /* 0x0008981b01007387 */ /* 0x0041e80000100800 */
[----:B0-----:R-:W2:Y:S04]  /*21280*/  LDL.LU R27, [R1+0x53dc] ;  /* 0x0053dc00011b7983 */ /* 0x001ea80000300800 */
[----:B------:R-:W3:Y:S04]  /*21290*/  LDL R4, [R1+0x2050] ;  /* 0x0020500001047983 */ /* 0x000ee80000100800 */
[----:B------:R-:W3:Y:S01]  /*212a0*/  LDL R5, [R1+0x2054] ;  /* 0x0020540001057983 */ /* 0x000ee20000100800 */
[----:B------:R-:W-:-:S02]  /*212b0*/  PRMT R28, RZ, 0x7610, R28 ;  /* 0x00007610ff1c7816 */ /* 0x000fc4000000001c */
[----:B---3--:R-:W-:-:S04]  /*212c0*/  @P0 LOP3.LUT R5, R5, R4, RZ, 0x3c, !PT ;  /* 0x0000000405050212 */ /* 0x008fc800078e3cff */
[----:B------:R-:W-:-:S04]  /*212d0*/  @P0 LOP3.LUT R4, R5, R4, RZ, 0x3c, !PT ;  /* 0x0000000405040212 */ /* 0x000fc800078e3cff */
[----:B------:R-:W-:-:S05]  /*212e0*/  @P0 LOP3.LUT R5, R5, R4, RZ, 0x3c, !PT ;  /* 0x0000000405050212 */ /* 0x000fca00078e3cff */
[----:B------:R-:W3:Y:S04]  /*212f0*/  @P0 LDG.E.U8 R28, desc[UR24][R4.64] ;  /* 0x00000018041c0981 */ /* 0x000ee8000c1e1100 */
[----:B---3--:R0:W-:Y:S04]  /*21300*/  STL [R1+0x894], R28 ;  /* 0x0008941c01007387 */ /* 0x0081e80000100800 */
[----:B0-----:R-:W3:Y:S04]  /*21310*/  LDL.LU R28, [R1+0x53d8] ;  /* 0x0053d800011c7983 */ /* 0x001ee80000300800 */
[----:B------:R-:W4:Y:S04]  /*21320*/  LDL R4, [R1+0x2058] ;  /* 0x0020580001047983 */ /* 0x000f280000100800 */
[----:B------:R-:W4:Y:S01]  /*21330*/  LDL R5, [R1+0x205c] ;  /* 0x00205c0001057983 */ /* 0x000f220000100800 */
[----:B------:R-:W-:-:S02]  /*21340*/  PRMT R29, RZ, 0x7610, R29 ;  /* 0x00007610ff1d7816 */ /* 0x000fc4000000001d */
[----:B----4-:R-:W-:-:S04]  /*21350*/  @P0 LOP3.LUT R5, R5, R4, RZ, 0x3c, !PT ;  /* 0x0000000405050212 */ /* 0x010fc800078e3cff */
[----:B------:R-:W-:-:S04]  /*21360*/  @P0 LOP3.LUT R4, R5, R4, RZ, 0x3c, !PT ;  /* 0x0000000405040212 */ /* 0x000fc800078e3cff */
[----:B------:R-:W-:-:S05]  /*21370*/  @P0 LOP3.LUT R5, R5, R4, RZ, 0x3c, !PT ;  /* 0x0000000405050212 */ /* 0x000fca00078e3cff */
[----:B------:R-:W4:Y:S04]  /*21380*/  @P0 LDG.E.U8 R29, desc[UR24][R4.64] ;  /* 0x00000018041d0981 */ /* 0x000f28000c1e1100 */
[----:B----4-:R0:W-:Y:S04]  /*21390*/  STL [R1+0x890], R29 ;  /* 0x0008901d01007387 */ /* 0x0101e80000100800 */
[----:B0-----:R-:W4:Y:S04]  /*213a0*/  LDL.LU R29, [R1+0x53d4] ;  /* 0x0053d400011d7983 */ /* 0x001f280000300800 */
[----:B------:R-:W2:Y:S04]  /*213b0*/  LDL R4, [R1+0x2060] ;  /* 0x0020600001047983 */ /* 0x000ea80000100800 */
[----:B------:R-:W2:Y:S01]  /*213c0*/  LDL R5, [R1+0x2064] ;  /* 0x0020640001057983 */ /* 0x000ea20000100800 */
[----:B---3--:R-:W-:-:S02]  /*213d0*/  PRMT R28, RZ, 0x7610, R28 ;  /* 0x00007610ff1c7816 */ /* 0x008fc4000000001c */
[----:B--2---:R-:W-:-:S04]  /*213e0*/  @P0 LOP3.LUT R5, R5, R4, RZ, 0x3c, !PT ;  /* 0x0000000405050212 */ /* 0x004fc800078e3cff */
[----:B------:R-:W-:-:S04]  /*213f0*/  @P0 LOP3.LUT R4, R5, R4, RZ, 0x3c, !PT ;  /* 0x0000000405040212 */ /* 0x000fc800078e3cff */
[----:B------:R-:W-:-:S05]  /*21400*/  @P0 LOP3.LUT R5, R5, R4, RZ, 0x3c, !PT ;  /* 0x0000000405050212 */ /* 0x000fca00078e3cff */
[----:B------:R-:W2:Y:S04]  /*21410*/  @P0 LDG.E.U8 R28, desc[UR24][R4.64] ;  /* 0x00000018041c0981 */ /* 0x000ea8000c1e1100 */
[----:B--2---:R0:W-:Y:S04]  /*21420*/  STL [R1+0x88c], R28 ;  /* 0x00088c1c01007387 */ /* 0x0041e80000100800 */
[----:B0-----:R-:W2:Y:S04]  /*21430*/  LDL.LU R28, [R1+0x53d0] ;  /* 0x0053d000011c7983 */ /* 0x001ea80000300800 */
[----:B------:R-:W3:Y:S04]  /*21440*/  LDL R4, [R1+0x2068] ;  /* 0x0020680001047983 */ /* 0x000ee80000100800 */
[----:B------:R-:W3:Y:S01]  /*21450*/  LDL R5, [R1+0x206c] ;  /* 0x00206c0001057983 */ /* 0x000ee20000100800 */
[----:B----4-:R-:W-:-:S02]  /*21460*/  PRMT R29, RZ, 0x7610, R29 ;  /* 0x00007610ff1d7816 */ /* 0x010fc4000000001d */
        /* <DEDUP_REMOVED lines=8> */
[----:B--2---:R-:W-:-:S02]  /*214f0*/  PRMT R28, RZ, 0x7610, R28 ;  /* 0x00007610ff1c7816 */ /* 0x004fc4000000001c */
[----:B----4-:R-:W-:-:S04]  /*21500*/  @P0 LOP3.LUT R5, R5, R4, RZ, 0x3c, !PT ;  /* 0x0000000405050212 */ /* 0x010fc800078e3cff */
[----:B------:R-:W-:-:S04]  /*21510*/  @P0 LOP3.LUT R4, R5, R4, RZ, 0x3c, !PT ;  /* 0x0000000405040212 */ /* 0x000fc800078e3cff */
[----:B------:R-:W-:-:S05]  /*21520*/  @P0 LOP3.LUT R5, R5, R4, RZ, 0x3c, !PT ;  /* 0x0000000405050212 */ /* 0x000fca00078e3cff */
[----:B------:R-:W2:Y:S04]  /*21530*/  @P0 LDG.E.U8 R28, desc[UR24][R4.64] ;  /* 0x00000018041c0981 */ /* 0x000ea8000c1e1100 */
[----:B--2---:R0:W-:Y:S04]  /*21540*/  STL [R1+0x884], R28 ;  /* 0x0008841c01007387 */ /* 0x0041e80000100800 */
[----:B0-----:R-:W2:Y:S04]  /*21550*/  LDL.LU R28, [R1+0x53c8] ;  /* 0x0053c800011c7983 */ /* 0x001ea80000300800 */
[----:B------:R-:W4:Y:S04]  /*21560*/  LDL R4, [R1+0x2078] ;  /* 0x0020780001047983 */ /* 0x000f280000100800 */
[----:B------:R-:W4:Y:S01]  /*21570*/  LDL R5, [R1+0x207c] ;  /* 0x00207c0001057983 */ /* 0x000f220000100800 */
[----:B---3--:R-:W-:-:S02]  /*21580*/  PRMT R29, RZ, 0x7610, R29 ;  /* 0x00007610ff1d7816 */ /* 0x008fc4000000001d */
[----:B----4-:R-:W-:-:S04]  /*21590*/  @P0 LOP3.LUT R5, R5, R4, RZ, 0x3c, !PT ;  /* 0x0000000405050212 */ /* 0x010fc800078e3cff */
        /* <DEDUP_REMOVED lines=11> */
[----:B------:R-:W2:Y:S01]  /*21650*/  @P0 LDG.E.U8 R28, desc[UR24][R4.64] ;  /* 0x00000018041c0981 */ /* 0x000ea2000c1e1100 */
[----:B------:R-:W-:-:S03]  /*21660*/  ISETP.GT.AND P1, PT, R2, 0x1, PT ;  /* 0x000000010200780c */ /* 0x000fc60003f24270 */
        /* <DEDUP_REMOVED lines=4100> */
[----:B------:R-:W4:Y:S02]  /*316b0*/  LDL R5, [R1+0x2514] ;  /* 0x0025140001057983 */ /* 0x000f240000100800 */
[----:B----4-:R-:W-:-:S02]  /*316c0*/  @P1 LOP3.LUT R5, R5, R4, RZ, 0x3c, !PT ;  /* 0x0000000405051212 */ /* 0x010fc400078e3cff */
[----:B---3--:R-:W-:Y:S02]  /*316d0*/  PRMT R29, RZ, 0x7610, R29 ;  /* 0x00007610ff1d7816 */ /* 0x008fe4000000001d */
        /* <DEDUP_REMOVED lines=52> */
[----:B------:R-:W-:-:S02]  /*31a20*/  PRMT R27, RZ, 0x7610, R27 ;  /* 0x00007610ff1b7816 */ /* 0x000fc4000000001b */
[----:B----4-:R-:W-:-:S04]  /*31a30*/  @P1 LOP3.LUT R5, R5, R4, RZ, 0x3c, !PT ;  /* 0x0000000405051212 */ /* 0x010fc800078e3cff */
[----:B------:R-:W-:-:S04]  /*31a40*/  @P1 LOP3.LUT R4, R5, R4, RZ, 0x3c, !PT ;  /* 0x0000000405041212 */ /* 0x000fc800078e3cff */
[----:B------:R-:W-:-:S05]  /*31a50*/  @P1 LOP3.LUT R5, R5, R4, RZ, 0x3c, !PT ;  /* 0x0000000405051212 */ /* 0x000fca00078e3cff */
[----:B------:R-:W4:Y:S01]  /*31a60*/  @P1 LDG.E.U8 R27, desc[UR24][R4.64] ;  /* 0x00000018041b1981 */ /* 0x000f22000c1e1100 */
[----:B------:R-:W-:-:S03]  /*31a70*/  ISETP.GT.AND P0, PT, R2, 0x3a, PT ;  /* 0x0000003a0200780c */ /* 0x000fc60003f04270 */
[----:B----4-:R0:W-:Y:S04]  /*31a80*/  STL [R1+0xbc], R27 ;  /* 0x0000bc1b01007387 */ /* 0x0101e80000100800 */
[----:B0-----:R-:W4:Y:S04]  /*31a90*/  LDL.LU R27, [R1+0x4ca0] ;  /* 0x004ca000011b7983 */ /* 0x001f280000300800 */
        /* <DEDUP_REMOVED lines=9> */
[----:B------:R-:W2:Y:S04]  /*31b30*/  LDL R4, [R1+0x24d0] ;  /* 0x0024d00001047983 */ /* 0x000ea80000100800 */
[----:B------:R-:W2:Y:S01]  /*31b40*/  LDL R5, [R1+0x24d4] ;  /* 0x0024d40001057983 */ /* 0x000ea20000100800 */
[----:B------:R-:W-:-:S02]  /*31b50*/  PRMT R25, RZ, 0x7610, R25 ;  /* 0x00007610ff197816 */ /* 0x000fc40000000019 */
[----:B--2---:R-:W-:-:S04]  /*31b60*/  @P0 LOP3.LUT R5, R5, R4, RZ, 0x3c, !PT ;  /* 0x0000000405050212 */ /* 0x004fc800078e3cff */
        /* <DEDUP_REMOVED lines=129> */
[----:B------:R-:W3:Y:S01]  /*32380*/  @P1 LDG.E.U8 R11, desc[UR24][R4.64] ;  /* 0x00000018040b1981 */ /* 0x000ee2000c1e1100 */
[----:B------:R-:W-:-:S03]  /*32390*/  ISETP.GT.AND P0, PT, R2, 0x3c, PT ;  /* 0x0000003c0200780c */ /* 0x000fc60003f04270 */
        /* <DEDUP_REMOVED lines=44> */
[----:B------:R0:W4:Y:S04]  /*32660*/  @P0 LDG.E.U8 R0, desc[UR24][R4.64] ;  /* 0x0000001804000981 */ /* 0x000128000c1e1100 */
[----:B------:R-:W0:Y:S04]  /*32670*/  LDL R4, [R1+0x2430] ;  /* 0x0024300001047983 */ /* 0x000e280000100800 */
[----:B------:R-:W0:Y:S01]  /*32680*/  LDL R5, [R1+0x2434] ;  /* 0x0024340001057983 */ /* 0x000e220000100800 */
[----:B------:R-:W-:Y:S02]  /*32690*/  PRMT R6, RZ, 0x7610, R6 ;  /* 0x00007610ff067816 */ /* 0x000fe40000000006 */
[----:B0-----:R-:W-:-:S04]  /*326a0*/  @P0 LOP3.LUT R5, R5, R4, RZ, 0x3c, !PT ;  /* 0x0000000405050212 */ /* 0x001fc800078e3cff */
[----:B------:R-:W-:-:S04]  /*326b0*/  @P0 LOP3.LUT R4, R5, R4, RZ, 0x3c, !PT ;  /* 0x0000000405040212 */ /* 0x000fc800078e3cff */
[----:B------:R-:W-:-:S05]  /*326c0*/  @P0 LOP3.LUT R5, R5, R4, RZ, 0x3c, !PT ;  /* 0x0000000405050212 */ /* 0x000fca00078e3cff */
[----:B------:R-:W3:Y:S04]  /*326d0*/  @P0 LDG.E.U8 R6, desc[UR24][R4.64] ;  /* 0x0000001804060981 */ /* 0x000ee8000c1e1100 */
[----:B----4-:R0:W-:Y:S04]  /*326e0*/  STL [R1+0x8], R0 ;  /* 0x0000080001007387 */ /* 0x0101e80000100800 */
[----:B0-----:R-:W4:Y:S04]  /*326f0*/  LDL R0, [R1+0x2414] ;  /* 0x0024140001007983 */ /* 0x001f280000100800 */
        /* <DEDUP_REMOVED lines=9> */
[----:B--2---:R0:W-:Y:S04]  /*32790*/  STL [R1], R3 ;  /* 0x0000000301007387 */ /* 0x0041e80000100800 */
        /* <DEDUP_REMOVED lines=10> */
[----:B------:R-:W-:Y:S02]  /*32840*/  ISETP.GT.AND P1, PT, R2, 0x3d, PT ;  /* 0x0000003d0200780c */ /* 0x000fe40003f24270 */
[----:B------:R-:W-:-:S11]  /*32850*/  PRMT R28, RZ, 0x7610, R28 ;  /* 0x00007610ff1c7816 */ /* 0x000fd6000000001c */
[----:B0-----:R-:W-:-:S04]  /*32860*/  @P1 LOP3.LUT R5, R5, R4, RZ, 0x3c, !PT ;  /* 0x0000000405051212 */ /* 0x001fc800078e3cff */
[----:B------:R-:W-:-:S04]  /*32870*/  @P1 LOP3.LUT R4, R5, R4, RZ, 0x3c, !PT ;  /* 0x0000000405041212 */ /* 0x000fc800078e3cff */
[----:B------:R-:W-:Y:S01]  /*32880*/  @P1 LOP3.LUT R5, R5, R4, RZ, 0x3c, !PT ;  /* 0x0000000405051212 */ /* 0x000fe200078e3cff */
[----:B----4-:R0:W-:Y:S04]  /*32890*/  STL [R1+0x4c2c], R29 ;  /* 0x004c2c1d01007387 */ /* 0x0101e80000100800 */
[----:B------:R1:W4:Y:S04]  /*328a0*/  @P1 LDG.E.U8 R28, desc[UR24][R4.64] ;  /* 0x00000018041c1981 */ /* 0x000328000c1e1100 */
[----:B0-----:R-:W3:Y:S01]  /*328b0*/  LDL R29, [R1+0x2410] ;  /* 0x00241000011d7983 */ /* 0x001ee20000100800 */
[----:B------:R-:W-:Y:S01]  /*328c0*/  PRMT R27, RZ, 0x7610, R27 ;  /* 0x00007610ff1b7816 */ /* 0x000fe2000000001b */
[----:B-1----:R-:W-:-:S02]  /*328d0*/  @P1 IMAD.MOV.U32 R4, RZ, RZ, R0 ;  /* 0x000000ffff041224 */ /* 0x002fc400078e0000 */
[----:B----4-:R0:W-:Y:S01]  /*328e0*/  STL [R1+0x4bfc], R28 ;  /* 0x004bfc1c01007387 */ /* 0x0101e20000100800 */
[----:B------:R-:W-:-:S03]  /*328f0*/  PRMT R26, RZ, 0x7610, R26 ;  /* 0x00007610ff1a7816 */ /* 0x000fc6000000001a */
[----:B------:R-:W4:Y:S01]  /*32900*/  LDL R0, [R1+0x23f4] ;  /* 0x0023f40001007983 */ /* 0x000f220000100800 */
[----:B---3--:R-:W-:-:S03]  /*32910*/  @P1 IMAD.MOV.U32 R5, RZ, RZ, R29 ;  /* 0x000000ffff051224 */ /* 0x008fc600078e001d */
[----:B------:R-:W3:Y:S04]  /*32920*/  LDL R29, [R1+0x23f0] ;  /* 0x0023f000011d7983 */ /* 0x000ee80000100800 */
[----:B0-----:R-:W2:Y:S04]  /*32930*/  LDL R28, [R1+0x240c] ;  /* 0x00240c00011c7983 */ /* 0x001ea80000100800 */
[----:B------:R2:W4:Y:S04]  /*32940*/  @P1 LDG.E.U8 R27, desc[UR24][R4.64] ;  /* 0x00000018041b1981 */ /* 0x000528000c1e1100 */
[----:B------:R-:W3:Y:S01]  /*32950*/  LDL R5, [R1+0x2408] ;  /* 0x0024080001057983 */ /* 0x000ee20000100800 */
[----:B--2---:R-:W-:-:S03]  /*32960*/  @P1 IMAD.MOV.U32 R4, RZ, RZ, R28 ;  /* 0x000000ffff041224 */ /* 0x004fc600078e001c */
[----:B----4-:R0:W-:Y:S04]  /*32970*/  STL [R1+0x4c00], R27 ;  /* 0x004c001b01007387 */ /* 0x0101e80000100800 */
[----:B------:R-:W2:Y:S04]  /*32980*/  LDL R28, [R1+0x23e8] ;  /* 0x0023e800011c7983 */ /* 0x000ea80000100800 */
[----:B---3--:R-:W3:Y:S04]  /*32990*/  @P1 LDG.E.U8 R26, desc[UR24][R4.64] ;  /* 0x00000018041a1981 */ /* 0x008ee8000c1e1100 */
[----:B0-----:R-:W4:Y:S04]  /*329a0*/  LDL R27, [R1+0x23ec] ;  /* 0x0023ec00011b7983 */ /* 0x001f280000100800 */
[----:B------:R-:W2:Y:S04]  /*329b0*/  LDL R4, [R1+0x2400] ;  /* 0x0024000001047983 */ /* 0x000ea80000100800 */
[----:B------:R-:W2:Y:S01]  /*329c0*/  LDL R5, [R1+0x2404] ;  /* 0x0024040001057983 */ /* 0x000ea20000100800 */
[----:B------:R-:W-:-:S03]  /*329d0*/  PRMT R25, RZ, 0x7610, R25 ;  /* 0x00007610ff197816 */ /* 0x000fc60000000019 */
[----:B---3--:R0:W-:Y:S04]  /*329e0*/  STL [R1+0x4c04], R26 ;  /* 0x004c041a01007387 */ /* 0x0081e80000100800 */
[----:B0-----:R-:W3:Y:S01]  /*329f0*/  LDL R26, [R1+0x23fc] ;  /* 0x0023fc00011a7983 */ /* 0x001ee20000100800 */
[----:B--2---:R-:W-:-:S04]  /*32a00*/  @P1 LOP3.LUT R5, R5, R4, RZ, 0x3c, !PT ;  /* 0x0000000405051212 */ /* 0x004fc800078e3cff */
[----:B------:R-:W-:-:S04]  /*32a10*/  @P1 LOP3.LUT R4, R5, R4, RZ, 0x3c, !PT ;  /* 0x0000000405041212 */ /* 0x000fc800078e3cff */
[----:B------:R-:W-:-:S05]  /*32a20*/  @P1 LOP3.LUT R5, R5, R4, RZ, 0x3c, !PT ;  /* 0x0000000405051212 */ /* 0x000fca00078e3cff */
[----:B------:R3:W2:Y:S04]  /*32a30*/  @P1 LDG.E.U8 R25, desc[UR24][R4.64] ;  /* 0x0000001804191981 */ /* 0x0006a8000c1e1100 */
[----:B------:R-:W4:Y:S01]  /*32a40*/  LDL R5, [R1+0x23f8] ;  /* 0x0023f80001057983 */ /* 0x000f220000100800 */
[----:B------:R-:W-:Y:S01]  /*32a50*/  PRMT R24, RZ, 0x7610, R24 ;  /* 0x00007610ff187816 */ /* 0x000fe20000000018 */
[----:B---3--:R-:W-:-:S05]  /*32a60*/  @P1 IMAD.MOV.U32 R4, RZ, RZ, R26 ;  /* 0x000000ffff041224 */ /* 0x008fca00078e001a */
[----:B----4-:R0:W3:Y:S04]  /*32a70*/  @P1 LDG.E.U8 R24, desc[UR24][R4.64] ;  /* 0x0000001804181981 */ /* 0x0100e8000c1e1100 */
[----:B--2---:R1:W-:Y:S04]  /*32a80*/  STL [R1+0x4c08], R25 ;  /* 0x004c081901007387 */ /* 0x0043e80000100800 */
[----:B------:R-:W2:Y:S04]  /*32a90*/  LDL R26, [R1+0x23e0] ;  /* 0x0023e000011a7983 */ /* 0x000ea80000100800 */
[----:B-1----:R-:W4:Y:S01]  /*32aa0*/  LDL R25, [R1+0x23e4] ;  /* 0x0023e40001197983 */ /* 0x002f220000100800 */
[----:B------:R-:W-:Y:S01]  /*32ab0*/  PRMT R23, RZ, 0x7610, R23 ;  /* 0x00007610ff177816 */ /* 0x000fe20000000017 */
[----:B0-----:R-:W-:-:S02]  /*32ac0*/  @P1 IMAD.MOV.U32 R4, RZ, RZ, R0 ;  /* 0x000000ffff041224 */ /* 0x001fc400078e0000 */
[----:B------:R-:W-:-:S05]  /*32ad0*/  @P1 IMAD.MOV.U32 R5, RZ, RZ, R29 ;  /* 0x000000ffff051224 */ /* 0x000fca00078e001d */
[----:B------:R0:W2:Y:S01]  /*32ae0*/  @P1 LDG.E.U8 R23, desc[UR24][R4.64] ;  /* 0x0000001804171981 */ /* 0x0000a2000c1e1100 */
[----:B------:R-:W-:Y:S02]  /*32af0*/  PRMT R22, RZ, 0x7610, R22 ;  /* 0x00007610ff167816 */ /* 0x000fe40000000016 */
[----:B------:R-:W-:Y:S01]  /*32b00*/  PRMT R21, RZ, 0x7610, R21 ;  /* 0x00007610ff157816 */ /* 0x000fe20000000015 */
[----:B0-----:R-:W-:Y:S02]  /*32b10*/  @P1 IMAD.MOV.U32 R4, RZ, RZ, R27 ;  /* 0x000000ffff041224 */ /* 0x001fe400078e001b */
[----:B------:R-:W-:-:S05]  /*32b20*/  @P1 IMAD.MOV.U32 R5, RZ, RZ, R28 ;  /* 0x000000ffff051224 */ /* 0x000fca00078e001c */
[----:B------:R4:W2:Y:S04]  /*32b30*/  @P1 LDG.E.U8 R22, desc[UR24][R4.64] ;  /* 0x0000001804161981 */ /* 0x0008a8000c1e1100 */
[----:B---3--:R0:W-:Y:S04]  /*32b40*/  STL [R1+0x4c0c], R24 ;  /* 0x004c0c1801007387 */ /* 0x0081e80000100800 */
[----:B------:R-:W3:Y:S04]  /*32b50*/  LDL R0, [R1+0x23dc] ;  /* 0x0023dc0001007983 */ /* 0x000ee80000100800 */
[----:B0-----:R-:W3:Y:S01]  /*32b60*/  LDL R24, [R1+0x23d8] ;  /* 0x0023d80001187983 */ /* 0x001ee20000100800 */
[----:B----4-:R-:W-:-:S02]  /*32b70*/  @P1 IMAD.MOV.U32 R4, RZ, RZ, R25 ;  /* 0x000000ffff041224 */ /* 0x010fc400078e0019 */
[----:B--2---:R-:W-:-:S05]  /*32b80*/  @P1 IMAD.MOV.U32 R5, RZ, RZ, R26 ;  /* 0x000000ffff051224 */ /* 0x004fca00078e001a */
[----:B------:R3:W2:Y:S01]  /*32b90*/  @P1 LDG.E.U8 R21, desc[UR24][R4.64] ;  /* 0x0000001804151981 */ /* 0x0006a2000c1e1100 */
[----:B------:R-:W-:Y:S02]  /*32ba0*/  ISETP.GT.AND P0, PT, R2, 0x3e, PT ;  /* 0x0000003e0200780c */ /* 0x000fe40003f04270 */
[----:B------:R-:W-:Y:S01]  /*32bb0*/  PRMT R20, RZ, 0x7610, R20 ;  /* 0x00007610ff147816 */ /* 0x000fe20000000014 */
[----:B------:R0:W-:Y:S04]  /*32bc0*/  STL [R1+0x4c10], R23 ;  /* 0x004c101701007387 */ /* 0x0001e80000100800 */
[----:B------:R-:W4:Y:S04]  /*32bd0*/  LDL R29, [R1+0x23d0] ;  /* 0x0023d000011d7983 */ /* 0x000f280000100800 */
[----:B------:R-:W4:Y:S04]  /*32be0*/  LDL R28, [R1+0x23d4] ;  /* 0x0023d400011c7983 */ /* 0x000f280000100800 */
[----:B------:R1:W-:Y:S04]  /*32bf0*/  STL [R1+0x4c14], R22 ;  /* 0x004c141601007387 */ /* 0x0003e80000100800 */
[----:B------:R-:W4:Y:S04]  /*32c00*/  LDL R27, [R1+0x23c8] ;  /* 0x0023c800011b7983 */ /* 0x000f280000100800 */
[----:B------:R-:W4:Y:S01]  /*32c10*/  LDL R26, [R1+0x23cc] ;  /* 0x0023cc00011a7983 */ /* 0x000f220000100800 */
[----:B---3--:R-:W-:-:S02]  /*32c20*/  @P0 IMAD.MOV.U32 R4, RZ, RZ, R0 ;  /* 0x000000ffff040224 */ /* 0x008fc400078e0000 */
[----:B------:R-:W-:-:S05]  /*32c30*/  @P0 IMAD.MOV.U32 R5, RZ, RZ, R24 ;  /* 0x000000ffff050224 */ /* 0x000fca00078e0018 */
[----:B------:R4:W3:Y:S04]  /*32c40*/  @P0 LDG.E.U8 R20, desc[UR24][R4.64] ;  /* 0x0000001804140981 */ /* 0x0008e8000c1e1100 */
[----:B--2---:R2:W-:Y:S04]  /*32c50*/  STL [R1+0x4c18], R21 ;  /* 0x004c181501007387 */ /* 0x0045e80000100800 */
[----:B------:R-:W2:Y:S04]  /*32c60*/  LDL R25, [R1+0x23c0] ;  /* 0x0023c00001197983 */ /* 0x000ea80000100800 */
[----:B------:R-:W2:Y:S04]  /*32c70*/  LDL R24, [R1+0x23c4] ;  /* 0x0023c40001187983 */ /* 0x000ea80000100800 */
[----:B0-----:R-:W2:Y:S04]  /*32c80*/  LDL R23, [R1+0x23b8] ;  /* 0x0023b80001177983 */ /* 0x001ea80000100800 */
[----:B------:R-:W2:Y:S01]  /*32c90*/  LDL R0, [R1+0x23bc] ;  /* 0x0023bc0001007983 */ /* 0x000ea20000100800 */
[----:B------:R-:W-:Y:S01]  /*32ca0*/  PRMT R19, RZ, 0x7610, R19 ;  /* 0x00007610ff137816 */ /* 0x000fe20000000013 */
[----:B----4-:R-:W-:-:S02]  /*32cb0*/  @P0 IMAD.MOV.U32 R4, RZ, RZ, R28 ;  /* 0x000000ffff040224 */ /* 0x010fc400078e001c */
[----:B------:R-:W-:-:S05]  /*32cc0*/  @P0 IMAD.MOV.U32 R5, RZ, RZ, R29 ;  /* 0x000000ffff050224 */ /* 0x000fca00078e001d */
[----:B------:R0:W4:Y:S01]  /*32cd0*/  @P0 LDG.E.U8 R19, desc[UR24][R4.64] ;  /* 0x0000001804130981 */ /* 0x000122000c1e1100 */
[----:B------:R-:W-:Y:S02]  /*32ce0*/  PRMT R18, RZ, 0x7610, R18 ;  /* 0x00007610ff127816 */ /* 0x000fe40000000012 */
[----:B------:R-:W-:Y:S01]  /*32cf0*/  PRMT R17, RZ, 0x7610, R17 ;  /* 0x00007610ff117816 */ /* 0x000fe20000000011 */
[----:B0-----:R-:W-:Y:S02]  /*32d00*/  @P0 IMAD.MOV.U32 R4, RZ, RZ, R26 ;  /* 0x000000ffff040224 */ /* 0x001fe400078e001a */
[----:B------:R-:W-:-:S05]  /*32d10*/  @P0 IMAD.MOV.U32 R5, RZ, RZ, R27 ;  /* 0x000000ffff050224 */ /* 0x000fca00078e001b */
[----:B------:R0:W4:Y:S01]  /*32d20*/  @P0 LDG.E.U8 R18, desc[UR24][R4.64] ;  /* 0x0000001804120981 */ /* 0x000122000c1e1100 */
[----:B------:R-:W-:-:S03]  /*32d30*/  PRMT R16, RZ, 0x7610, R16 ;  /* 0x00007610ff107816 */ /* 0x000fc60000000010 */
[----:B---3--:R3:W-:Y:S04]  /*32d40*/  STL [R1+0x4bd0], R20 ;  /* 0x004bd01401007387 */ /* 0x0087e80000100800 */
[----:B-1----:R-:W3:Y:S04]  /*32d50*/  LDL R22, [R1+0x23b0] ;  /* 0x0023b00001167983 */ /* 0x002ee80000100800 */
[----:B--2---:R-:W2:Y:S01]  /*32d60*/  LDL R21, [R1+0x23b4] ;  /* 0x0023b40001157983 */ /* 0x004ea20000100800 */
[----:B0-----:R-:W-:Y:S02]  /*32d70*/  @P0 IMAD.MOV.U32 R4, RZ, RZ, R24 ;  /* 0x000000ffff040224 */ /* 0x001fe400078e0018 */
[----:B------:R-:W-:-:S05]  /*32d80*/  @P0 IMAD.MOV.U32 R5, RZ, RZ, R25 ;  /* 0x000000ffff050224 */ /* 0x000fca00078e0019 */
[----:B------:R0:W2:Y:S02]  /*32d90*/  @P0 LDG.E.U8 R17, desc[UR24][R4.64] ;  /* 0x0000001804110981 */ /* 0x0000a4000c1e1100 */
[----:B0-----:R-:W-:Y:S02]  /*32da0*/  @P0 IMAD.MOV.U32 R4, RZ, RZ, R0 ;  /* 0x000000ffff040224 */ /* 0x001fe400078e0000 */
[----:B------:R-:W-:-:S05]  /*32db0*/  @P0 IMAD.MOV.U32 R5, RZ, RZ, R23 ;  /* 0x000000ffff050224 */ /* 0x000fca00078e0017 */
[----:B------:R0:W2:Y:S01]  /*32dc0*/  @P0 LDG.E.U8 R16, desc[UR24][R4.64] ;  /* 0x0000001804100981 */ /* 0x0000a2000c1e1100 */
[----:B------:R-:W-:-:S03]  /*32dd0*/  PRMT R15, RZ, 0x7610, R15 ;  /* 0x00007610ff0f7816 */ /* 0x000fc6000000000f */
[----:B----4-:R1:W-:Y:S04]  /*32de0*/  STL [R1+0x4bd4], R19 ;  /* 0x004bd41301007387 */ /* 0x0103e80000100800 */
[----:B---3--:R-:W3:Y:S04]  /*32df0*/  LDL R20, [R1+0x23a8] ;  /* 0x0023a80001147983 */ /* 0x008ee80000100800 */
[----:B-1----:R-:W4:Y:S04]  /*32e00*/  LDL R19, [R1+0x23ac] ;  /* 0x0023ac0001137983 */ /* 0x002f280000100800 */
[----:B------:R1:W-:Y:S01]  /*32e10*/  STL [R1+0x4bd8], R18 ;  /* 0x004bd81201007387 */ /* 0x0003e20000100800 */
[----:B0-----:R-:W-:-:S02]  /*32e20*/  @P0 IMAD.MOV.U32 R5, RZ, RZ, R22 ;  /* 0x000000ffff050224 */ /* 0x001fc400078e0016 */
[----:B--2---:R-:W-:-:S05]  /*32e30*/  @P0 IMAD.MOV.U32 R4, RZ, RZ, R21 ;  /* 0x000000ffff040224 */ /* 0x004fca00078e0015 */
[----:B------:R4:W2:Y:S04]  /*32e40*/  @P0 LDG.E.U8 R15, desc[UR24][R4.64] ;  /* 0x00000018040f0981 */ /* 0x0008a8000c1e1100 */
[----:B------:R0:W-:Y:S04]  /*32e50*/  STL [R1+0x4bdc], R17 ;  /* 0x004bdc1101007387 */ /* 0x0001e80000100800 */
[----:B-1----:R-:W2:Y:S04]  /*32e60*/  LDL R18, [R1+0x23a0] ;  /* 0x0023a00001127983 */ /* 0x002ea80000100800 */
[----:B------:R-:W2:Y:S04]  /*32e70*/  LDL R0, [R1+0x23a4] ;  /* 0x0023a40001007983 */ /* 0x000ea80000100800 */
[----:B------:R1:W-:Y:S04]  /*32e80*/  STL [R1+0x4be0], R16 ;  /* 0x004be01001007387 */ /* 0x0003e80000100800 */
[----:B0-----:R-:W2:Y:S04]  /*32e90*/  LDL R17, [R1+0x2398] ;  /* 0x0023980001117983 */ /* 0x001ea80000100800 */
[----:B-1----:R-:W2:Y:S01]  /*32ea0*/  LDL R16, [R1+0x239c] ;  /* 0x00239c0001107983 */ /* 0x002ea20000100800 */
[----:B------:R-:W-:Y:S01]  /*32eb0*/  PRMT R14, RZ, 0x7610, R14 ;  /* 0x00007610ff0e7816 */ /* 0x000fe2000000000e */
[----:B----4-:R-:W-:-:S02]  /*32ec0*/  @P0 IMAD.MOV.U32 R4, RZ, RZ, R19 ;  /* 0x000000ffff040224 */ /* 0x010fc400078e0013 */
[----:B---3--:R-:W-:-:S05]  /*32ed0*/  @P0 IMAD.MOV.U32 R5, RZ, RZ, R20 ;  /* 0x000000ffff050224 */ /* 0x008fca00078e0014 */
[----:B------:R0:W3:Y:S01]  /*32ee0*/  @P0 LDG.E.U8 R14, desc[UR24][R4.64] ;  /* 0x00000018040e0981 */ /* 0x0000e2000c1e1100 */
[----:B------:R-:W-:Y:S02]  /*32ef0*/  ISETP.GT.AND P1, PT, R2, 0x3f, PT ;  /* 0x0000003f0200780c */ /* 0x000fe40003f24270 */
[----:B------:R-:W-:Y:S02]  /*32f00*/  PRMT R13, RZ, 0x7610, R13 ;  /* 0x00007610ff0d7816 */ /* 0x000fe4000000000d */
[----:B------:R-:W-:Y:S01]  /*32f10*/  PRMT R12, RZ, 0x7610, R12 ;  /* 0x00007610ff0c7816 */ /* 0x000fe2000000000c */
[----:B--2---:R1:W-:Y:S04]  /*32f20*/  STL [R1+0x4be4], R15 ;  /* 0x004be40f01007387 */ /* 0x0043e80000100800 */
[----:B------:R-:W2:Y:S04]  /*32f30*/  LDL R21, [R1+0x2390] ;  /* 0x0023900001157983 */ /* 0x000ea80000100800 */
[----:B-1----:R-:W4:Y:S01]  /*32f40*/  LDL R15, [R1+0x2394] ;  /* 0x00239400010f7983 */ /* 0x002f220000100800 */
[----:B0-----:R-:W-:-:S02]  /*32f50*/  @P0 IMAD.MOV.U32 R4, RZ, RZ, R0 ;  /* 0x000000ffff040224 */ /* 0x001fc400078e0000 */
[----:B------:R-:W-:-:S05]  /*32f60*/  @P0 IMAD.MOV.U32 R5, RZ, RZ, R18 ;  /* 0x000000ffff050224 */ /* 0x000fca00078e0012 */
[----:B------:R0:W4:Y:S02]  /*32f70*/  @P0 LDG.E.U8 R13, desc[UR24][R4.64] ;  /* 0x00000018040d0981 */ /* 0x000124000c1e1100 */
[----:B0-----:R-:W-:Y:S02]  /*32f80*/  @P1 IMAD.MOV.U32 R5, RZ, RZ, R17 ;  /* 0x000000ffff051224 */ /* 0x001fe400078e0011 */
[----:B------:R-:W-:-:S05]  /*32f90*/  @P1 IMAD.MOV.U32 R4, RZ, RZ, R16 ;  /* 0x000000ffff041224 */ /* 0x000fca00078e0010 */
[----:B------:R2:W4:Y:S01]  /*32fa0*/  @P1 LDG.E.U8 R12, desc[UR24][R4.64] ;  /* 0x00000018040c1981 */ /* 0x000522000c1e1100 */
[----:B------:R-:W-:-:S03]  /*32fb0*/  PRMT R11, RZ, 0x7610, R11 ;  /* 0x00007610ff0b7816 */ /* 0x000fc6000000000b */
[----:B---3--:R0:W-:Y:S04]  /*32fc0*/  STL [R1+0x4bcc], R14 ;  /* 0x004bcc0e01007387 */ /* 0x0081e80000100800 */
[----:B------:R-:W3:Y:S04]  /*32fd0*/  LDL R0, [R1+0x238c] ;  /* 0x00238c0001007983 */ /* 0x000ee80000100800 */
[----:B------:R-:W3:Y:S01]  /*32fe0*/  LDL R20, [R1+0x2388] ;  /* 0x0023880001147983 */ /* 0x000ee20000100800 */
[----:B--2---:R-:W-:Y:S02]  /*32ff0*/  @P1 IMAD.MOV.U32 R5, RZ, RZ, R21 ;  /* 0x000000ffff051224 */ /* 0x004fe400078e0015 */
[----:B----4-:R-:W-:-:S05]  /*33000*/  @P1 IMAD.MOV.U32 R4, RZ, RZ, R15 ;  /* 0x000000ffff041224 */ /* 0x010fca00078e000f */
[----:B------:R3:W2:Y:S04]  /*33010*/  @P1 LDG.E.U8 R11, desc[UR24][R4.64] ;  /* 0x00000018040b1981 */ /* 0x0006a8000c1e1100 */
[----:B------:R1:W-:Y:S04]  /*33020*/  STL [R1+0x4be8], R13 ;  /* 0x004be80d01007387 */ /* 0x0003e80000100800 */
[----:B------:R-:W4:Y:S04]  /*33030*/  LDL R19, [R1+0x2380] ;  /* 0x0023800001137983 */ /* 0x000f280000100800 */
[----:B------:R-:W4:Y:S04]  /*33040*/  LDL R18, [R1+0x2384] ;  /* 0x0023840001127983 */ /* 0x000f280000100800 */
[----:B------:R-:W4:Y:S04]  /*33050*/  LDL R17, [R1+0x2378] ;  /* 0x0023780001117983 */ /* 0x000f280000100800 */
[----:B------:R-:W4:Y:S04]  /*33060*/  LDL R16, [R1+0x237c] ;  /* 0x00237c0001107983 */ /* 0x000f280000100800 */
[----:B------:R3:W-:Y:S04]  /*33070*/  STL [R1+0x4b58], R12 ;  /* 0x004b580c01007387 */ /* 0x0007e80000100800 */
[----:B------:R-:W4:Y:S04]  /*33080*/  LDL R15, [R1+0x2370] ;  /* 0x00237000010f7983 */ /* 0x000f280000100800 */
[----:B0-----:R-:W4:Y:S04]  /*33090*/  LDL R14, [R1+0x2374] ;  /* 0x00237400010e7983 */ /* 0x001f280000100800 */
[----:B-1----:R-:W4:Y:S04]  /*330a0*/  LDL R13, [R1+0x2368] ;  /* 0x00236800010d7983 */ /* 0x002f280000100800 */
[----:B---3--:R-:W3:Y:S01]  /*330b0*/  LDL R12, [R1+0x236c] ;  /* 0x00236c00010c7983 */ /* 0x008ee20000100800 */
[----:B------:R-:W-:Y:S01]  /*330c0*/  @P1 IMAD.MOV.U32 R4, RZ, RZ, R0 ;  /* 0x000000ffff041224 */ /* 0x000fe200078e0000 */
[----:B------:R-:W-:Y:S01]  /*330d0*/  PRMT R10, RZ, 0x7610, R10 ;  /* 0x00007610ff0a7816 */ /* 0x000fe2000000000a */
[----:B------:R-:W-:Y:S01]  /*330e0*/  @P1 IMAD.MOV.U32 R5, RZ, RZ, R20 ;  /* 0x000000ffff051224 */ /* 0x000fe200078e0014 */
[----:B------:R-:W-:-:S04]  /*330f0*/  PRMT R9, RZ, 0x7610, R9 ;  /* 0x00007610ff097816 */ /* 0x000fc80000000009 */
[----:B------:R4:W3:Y:S01]  /*33100*/  @P1 LDG.E.U8 R10, desc[UR24][R4.64] ;  /* 0x00000018040a1981 */ /* 0x0008e2000c1e1100 */
[----:B------:R-:W-:Y:S02]  /*33110*/  PRMT R8, RZ, 0x7610, R8 ;  /* 0x00007610ff087816 */ /* 0x000fe40000000008 */
[----:B------:R-:W-:Y:S02]  /*33120*/  PRMT R7, RZ, 0x7610, R7 ;  /* 0x00007610ff077816 */ /* 0x000fe40000000007 */
[----:B------:R-:W-:Y:S01]  /*33130*/  PRMT R6, RZ, 0x7610, R6 ;  /* 0x00007610ff067816 */ /* 0x000fe20000000006 */
[----:B--2---:R0:W-:Y:S04]  /*33140*/  STL [R1+0x4b5c], R11 ;  /* 0x004b5c0b01007387 */ /* 0x0041e80000100800 */
[----:B------:R-:W2:Y:S04]  /*33150*/  LDL R0, [R1+0x2364] ;  /* 0x0023640001007983 */ /* 0x000ea80000100800 */
[----:B0-----:R-:W2:Y:S01]  /*33160*/  LDL R11, [R1+0x2360] ;  /* 0x00236000010b7983 */ /* 0x001ea20000100800 */
[----:B----4-:R-:W-:-:S02]  /*33170*/  @P1 IMAD.MOV.U32 R4, RZ, RZ, R18 ;  /* 0x000000ffff041224 */ /* 0x010fc400078e0012 */
[----:B------:R-:W-:-:S05]  /*33180*/  @P1 IMAD.MOV.U32 R5, RZ, RZ, R19 ;  /* 0x000000ffff051224 */ /* 0x000fca00078e0013 */
[----:B------:R0:W4:Y:S02]  /*33190*/  @P1 LDG.E.U8 R9, desc[UR24][R4.64] ;  /* 0x0000001804091981 */ /* 0x000124000c1e1100 */
[----:B0-----:R-:W-:Y:S02]  /*331a0*/  @P1 IMAD.MOV.U32 R4, RZ, RZ, R16 ;  /* 0x000000ffff041224 */ /* 0x001fe400078e0010 */
[----:B------:R-:W-:-:S05]  /*331b0*/  @P1 IMAD.MOV.U32 R5, RZ, RZ, R17 ;  /* 0x000000ffff051224 */ /* 0x000fca00078e0011 */
[----:B------:R0:W4:Y:S02]  /*331c0*/  @P1 LDG.E.U8 R8, desc[UR24][R4.64] ;  /* 0x0000001804081981 */ /* 0x000124000c1e1100 */
[----:B0-----:R-:W-:Y:S02]  /*331d0*/  @P1 IMAD.MOV.U32 R4, RZ, RZ, R14 ;  /* 0x000000ffff041224 */ /* 0x001fe400078e000e */
[----:B------:R-:W-:-:S05]  /*331e0*/  @P1 IMAD.MOV.U32 R5, RZ, RZ, R15 ;  /* 0x000000ffff051224 */ /* 0x000fca00078e000f */
[----:B------:R3:W4:Y:S02]  /*331f0*/  @P1 LDG.E.U8 R7, desc[UR24][R4.64] ;  /* 0x0000001804071981 */ /* 0x000724000c1e1100 */
[----:B---3--:R-:W-:Y:S02]  /*33200*/  @P1 IMAD.MOV.U32 R4, RZ, RZ, R12 ;  /* 0x000000ffff041224 */ /* 0x008fe400078e000c */
[----:B------:R-:W-:-:S05]  /*33210*/  @P1 IMAD.MOV.U32 R5, RZ, RZ, R13 ;  /* 0x000000ffff051224 */ /* 0x000fca00078e000d */
[----:B------:R2:W3:Y:S01]  /*33220*/  @P1 LDG.E.U8 R6, desc[UR24][R4.64] ;  /* 0x0000001804061981 */ /* 0x0004e2000c1e1100 */
[----:B------:R-:W-:-:S03]  /*33230*/  PRMT R3, RZ, 0x7610, R3 ;  /* 0x00007610ff037816 */ /* 0x000fc60000000003 */
[----:B------:R-:W-:Y:S01]  /*33240*/  STL [R1+0x4b60], R10 ;  /* 0x004b600a01007387 */ /* 0x000fe20000100800 */
[----:B--2---:R-:W-:Y:S02]  /*33250*/  @P1 IMAD.MOV.U32 R4, RZ, RZ, R0 ;  /* 0x000000ffff041224 */ /* 0x004fe400078e0000 */
[----:B------:R-:W-:-:S05]  /*33260*/  @P1 IMAD.MOV.U32 R5, RZ, RZ, R11 ;  /* 0x000000ffff051224 */ /* 0x000fca00078e000b */
[----:B------:R-:W2:Y:S04]  /*33270*/  @P1 LDG.E.U8 R3, desc[UR24][R4.64] ;  /* 0x0000001804031981 */ /* 0x000ea8000c1e1100 */
[----:B----4-:R-:W-:Y:S01]  /*33280*/  STL [R1+0x4b64], R9 ;  /* 0x004b640901007387 */ /* 0x010fe20000100800 */
[----:B------:R-:W0:Y:S01]  /*33290*/  S2R R24, SR_TID.X ;  /* 0x0000000000187919 */ /* 0x000e220000002100 */
[----:B------:R-:W-:Y:S06]  /*332a0*/  BAR.SYNC.DEFER_BLOCKING 0x0 ;  /* 0x0000000000007b1d */ /* 0x000fec0000010000 */
[----:B------:R-:W-:Y:S04]  /*332b0*/  STL [R1+0x4b68], R8 ;  /* 0x004b680801007387 */ /* 0x000fe80000100800 */
[----:B------:R-:W-:Y:S04]  /*332c0*/  STL [R1+0x4b6c], R7 ;  /* 0x004b6c0701007387 */ /* 0x000fe80000100800 */
[----:B---3--:R-:W-:Y:S04]  /*332d0*/  STL [R1+0x4b70], R6 ;  /* 0x004b700601007387 */ /* 0x008fe80000100800 */
[----:B------:R-:W3:Y:S04]  /*332e0*/  LDL.LU R21, [R1+0x898] ;  /* 0x0008980001157983 */ /* 0x000ee80000300800 */
[----:B------:R-:W4:Y:S04]  /*332f0*/  LDL.LU R27, [R1+0x894] ;  /* 0x00089400011b7983 */ /* 0x000f280000300800 */
[----:B------:R-:W4:Y:S04]  /*33300*/  LDL.LU R26, [R1+0x890] ;  /* 0x00089000011a7983 */ /* 0x000f280000300800 */
[----:B------:R-:W4:Y:S04]  /*33310*/  LDL.LU R23, [R1+0x88c] ;  /* 0x00088c0001177983 */ /* 0x000f280000300800 */
[----:B------:R-:W4:Y:S04]  /*33320*/  LDL.LU R22, [R1+0x888] ;  /* 0x0008880001167983 */ /* 0x000f280000300800 */
[----:B------:R-:W4:Y:S04]  /*33330*/  LDL.LU R28, [R1+0x884] ;  /* 0x00088400011c7983 */ /* 0x000f280000300800 */
[----:B------:R-:W4:Y:S04]  /*33340*/  LDL.LU R29, [R1+0x880] ;  /* 0x00088000011d7983 */ /* 0x000f280000300800 */
[----:B------:R-:W4:Y:S01]  /*33350*/  LDL.LU R25, [R1+0x87c] ;  /* 0x00087c0001197983 */ /* 0x000f220000300800 */
[----:B0-----:R-:W-:-:S03]  /*33360*/  LOP3.LUT R0, R24, 0x3f, RZ, 0xc0, !PT ;  /* 0x0000003f18007812 */ /* 0x001fc600078ec0ff */
[----:B--2---:R-:W-:Y:S04]  /*33370*/  STL [R1+0x4b74], R3 ;  /* 0x004b740301007387 */ /* 0x004fe80000100800 */
        /* <DEDUP_REMOVED lines=54> */
[----:B---3--:R-:W-:Y:S04]  /*336e0*/  STS.U8 [R0+UR4], R21 ;  /* 0x0000001500007988 */ /* 0x008fe80008000004 */
[----:B----4-:R1:W-:Y:S04]  /*336f0*/  STS.U8 [R0+UR4+0x40], R27 ;  /* 0x0000401b00007988 */ /* 0x0103e80008000004 */
[----:B0-----:R-:W2:Y:S04]  /*33700*/  LDL.LU R4, [R1+0x798] ;  /* 0x0007980001047983 */ /* 0x001ea80000300800 */
[----:B------:R-:W3:Y:S04]  /*33710*/  LDL.LU R3, [R1+0x794] ;  /* 0x0007940001037983 */ /* 0x000ee80000300800 */
[----:B-1----:R-:W4:Y:S04]  /*33720*/  LDL.LU R27, [R1+0x790] ;  /* 0x00079000011b7983 */ /* 0x002f280000300800 */
[----:B------:R0:W-:Y:S04]  /*33730*/  STS.U8 [R0+UR4+0x80], R26 ;  /* 0x0000801a00007988 */ /* 0x0001e80008000004 */
[----:B------:R1:W-:Y:S04]  /*33740*/  STS.U8 [R0+UR4+0xc0], R23 ;  /* 0x0000c01700007988 */ /* 0x0003e80008000004 */
[----:B0-----:R-:W4:Y:S04]  /*33750*/  LDL.LU R26, [R1+0x78c] ;  /* 0x00078c00011a7983 */ /* 0x001f280000300800 */
[----:B-1----:R-:W4:Y:S04]  /*33760*/  LDL.LU R23, [R1+0x788] ;  /* 0x0007880001177983 */ /* 0x002f280000300800 */
[----:B------:R-:W4:Y:S04]  /*33770*/  LDL.LU R6, [R1+0x784] ;  /* 0x0007840001067983 */ /* 0x000f280000300800 */
[----:B------:R-:W4:Y:S04]  /*33780*/  LDL.LU R7, [R1+0x780] ;  /* 0x0007800001077983 */ /* 0x000f280000300800 */
[----:B------:R-:W4:Y:S04]  /*33790*/  LDL.LU R8, [R1+0x77c] ;  /* 0x00077c0001087983 */ /* 0x000f280000300800 */
[----:B------:R-:W4:Y:S04]  /*337a0*/  LDL.LU R9, [R1+0x698] ;  /* 0x0006980001097983 */ /* 0x000f280000300800 */
[----:B------:R-:W4:Y:S04]  /*337b0*/  LDL.LU R10, [R1+0x694] ;  /* 0x00069400010a7983 */ /* 0x000f280000300800 */
[----:B------:R-:W4:Y:S04]  /*337c0*/  LDL.LU R11, [R1+0x690] ;  /* 0x00069000010b7983 */ /* 0x000f280000300800 */
[----:B------:R0:W-:Y:S04]  /*337d0*/  STS.U8 [R0+UR4+0x100], R22 ;  /* 0x0001001600007988 */ /* 0x0001e80008000004 */
[----:B------:R-:W4:Y:S04]  /*337e0*/  LDL.LU R12, [R1+0x68c] ;  /* 0x00068c00010c7983 */ /* 0x000f280000300800 */
[----:B------:R1:W-:Y:S04]  /*337f0*/  STS.U8 [R0+UR4+0x140], R28 ;  /* 0x0001401c00007988 */ /* 0x0003e80008000004 */
[----:B0-----:R-:W4:Y:S04]  /*33800*/  LDL.LU R22, [R1+0x688] ;  /* 0x0006880001167983 */ /* 0x001f280000300800 */
[----:B------:R-:W4:Y:S04]  /*33810*/  LDL.LU R13, [R1+0x684] ;  /* 0x00068400010d7983 */ /* 0x000f280000300800 */
[----:B------:R-:W4:Y:S04]  /*33820*/  LDL.LU R14, [R1+0x680] ;  /* 0x00068000010e7983 */ /* 0x000f280000300800 */
[----:B------:R-:W4:Y:S04]  /*33830*/  LDL.LU R15, [R1+0x67c] ;  /* 0x00067c00010f7983 */ /* 0x000f280000300800 */
[----:B------:R-:W4:Y:S04]  /*33840*/  LDL.LU R16, [R1+0x598] ;  /* 0x0005980001107983 */ /* 0x000f280000300800 */
[----:B-1----:R-:W4:Y:S04]  /*33850*/  LDL.LU R28, [R1+0x594] ;  /* 0x00059400011c7983 */ /* 0x002f280000300800 */
        /* <DEDUP_REMOVED lines=9> */
[----:B--2---:R-:W-:Y:S04]  /*338f0*/  STS.U8 [R0+UR4+0x1040], R4 ;  /* 0x0010400400007988 */ /* 0x004fe80008000004 */
[----:B---3--:R-:W-:Y:S04]  /*33900*/  STS.U8 [R0+UR4+0x1000], R3 ;  /* 0x0010000300007988 */ /* 0x008fe80008000004 */
[----:B----4-:R0:W-:Y:S04]  /*33910*/  STS.U8 [R0+UR4+0x10c0], R27 ;  /* 0x0010c01b00007988 */ /* 0x0101e80008000004 */
[----:B0-----:R-:W2:Y:S04]  /*33920*/  LDL.LU R27, [R1+0x494] ;  /* 0x00049400011b7983 */ /* 0x001ea80000300800 */
[----:B------:R0:W-:Y:S04]  /*33930*/  STS.U8 [R0+UR4+0x1080], R26 ;  /* 0x0010801a00007988 */ /* 0x0001e80008000004 */
[----:B------:R1:W-:Y:S04]  /*33940*/  STS.U8 [R0+UR4+0x1140], R23 ;  /* 0x0011401700007988 */ /* 0x0003e80008000004 */
[----:B0-----:R-:W3:Y:S04]  /*33950*/  LDL.LU R26, [R1+0x490] ;  /* 0x00049000011a7983 */ /* 0x001ee80000300800 */
[----:B-1----:R-:W4:Y:S04]  /*33960*/  LDL.LU R23, [R1+0x48c] ;  /* 0x00048c0001177983 */ /* 0x002f280000300800 */
[----:B------:R-:W-:Y:S04]  /*33970*/  STS.U8 [R0+UR4+0x1100], R6 ;  /* 0x0011000600007988 */ /* 0x000fe80008000004 */
[----:B------:R-:W-:Y:S04]  /*33980*/  STS.U8 [R0+UR4+0x11c0], R7 ;  /* 0x0011c00700007988 */ /* 0x000fe80008000004 */
[----:B------:R-:W-:Y:S04]  /*33990*/  STS.U8 [R0+UR4+0x1180], R8 ;  /* 0x0011800800007988 */ /* 0x000fe80008000004 */
[----:B------:R-:W-:Y:S04]  /*339a0*/  STS.U8 [R0+UR4+0x2000], R9 ;  /* 0x0020000900007988 */ /* 0x000fe80008000004 */
[----:B------:R-:W-:Y:S04]  /*339b0*/  STS.U8 [R0+UR4+0x2040], R10 ;  /* 0x0020400a00007988 */ /* 0x000fe80008000004 */
[----:B------:R-:W-:Y:S04]  /*339c0*/  STS.U8 [R0+UR4+0x2080], R11 ;  /* 0x0020800b00007988 */ /* 0x000fe80008000004 */
[----:B------:R-:W-:Y:S04]  /*339d0*/  STS.U8 [R0+UR4+0x20c0], R12 ;  /* 0x0020c00c00007988 */ /* 0x000fe80008000004 */
[----:B------:R0:W-:Y:S04]  /*339e0*/  STS.U8 [R0+UR4+0x2100], R22 ;  /* 0x0021001600007988 */ /* 0x0001e80008000004 */
[----:B------:R-:W-:Y:S04]  /*339f0*/  STS.U8 [R0+UR4+0x2140], R13 ;  /* 0x0021400d00007988 */ /* 0x000fe80008000004 */
[----:B------:R-:W-:Y:S04]  /*33a00*/  STS.U8 [R0+UR4+0x2180], R14 ;  /* 0x0021800e00007988 */ /* 0x000fe80008000004 */
[----:B------:R-:W-:Y:S04]  /*33a10*/  STS.U8 [R0+UR4+0x21c0], R15 ;  /* 0x0021c00f00007988 */ /* 0x000fe80008000004 */
[----:B------:R-:W-:Y:S04]  /*33a20*/  STS.U8 [R0+UR4+0x3040], R16 ;  /* 0x0030401000007988 */ /* 0x000fe80008000004 */
[----:B------:R1:W-:Y:S04]  /*33a30*/  STS.U8 [R0+UR4+0x3000], R28 ;  /* 0x0030001c00007988 */ /* 0x0003e80008000004 */
[----:B------:R-:W-:Y:S04]  /*33a40*/  STS.U8 [R0+UR4+0x30c0], R17 ;  /* 0x0030c01100007988 */ /* 0x000fe80008000004 */
[----:B0-----:R-:W4:Y:S04]  /*33a50*/  LDL.LU R22, [R1+0x488] ;  /* 0x0004880001167983 */ /* 0x001f280000300800 */
[----:B-1----:R-:W4:Y:S04]  /*33a60*/  LDL.LU R28, [R1+0x484] ;  /* 0x00048400011c7983 */ /* 0x002f280000300800 */
[----:B------:R0:W-:Y:S04]  /*33a70*/  STS.U8 [R0+UR4+0x3080], R29 ;  /* 0x0030801d00007988 */ /* 0x0001e80008000004 */
[----:B------:R-:W-:Y:S04]  /*33a80*/  STS.U8 [R0+UR4+0x3140], R18 ;  /* 0x0031401200007988 */ /* 0x000fe80008000004 */
[----:B------:R-:W-:Y:S04]  /*33a90*/  STS.U8 [R0+UR4+0x3100], R19 ;  /* 0x0031001300007988 */ /* 0x000fe80008000004 */
[----:B------:R-:W-:Y:S04]  /*33aa0*/  STS.U8 [R0+UR4+0x31c0], R20 ;  /* 0x0031c01400007988 */ /* 0x000fe80008000004 */
[----:B------:R-:W-:Y:S04]  /*33ab0*/  STS.U8 [R0+UR4+0x3180], R21 ;  /* 0x0031801500007988 */ /* 0x000fe80008000004 */
[----:B0-----:R-:W4:Y:S04]  /*33ac0*/  LDL.LU R29, [R1+0x480] ;  /* 0x00048000011d7983 */ /* 0x001f280000300800 */
[----:B------:R-:W4:Y:S04]  /*33ad0*/  LDL.LU R4, [R1+0x47c] ;  /* 0x00047c0001047983 */ /* 0x000f280000300800 */
[----:B------:R0:W-:Y:S04]  /*33ae0*/  STS.U8 [R0+UR4+0x4000], R25 ;  /* 0x0040001900007988 */ /* 0x0001e80008000004 */
[----:B------:R-:W4:Y:S04]  /*33af0*/  LDL.LU R3, [R1+0x398] ;  /* 0x0003980001037983 */ /* 0x000f280000300800 */
[----:B0-----:R-:W4:Y:S04]  /*33b00*/  LDL.LU R25, [R1+0x394] ;  /* 0x0003940001197983 */ /* 0x001f280000300800 */
[----:B--2---:R0:W-:Y:S04]  /*33b10*/  STS.U8 [R0+UR4+0x4040], R27 ;  /* 0x0040401b00007988 */ /* 0x0041e80008000004 */
[----:B0-----:R-:W2:Y:S04]  /*33b20*/  LDL.LU R27, [R1+0x390] ;  /* 0x00039000011b7983 */ /* 0x001ea80000300800 */
[----:B---3--:R0:W-:Y:S04]  /*33b30*/  STS.U8 [R0+UR4+0x4080], R26 ;  /* 0x0040801a00007988 */ /* 0x0081e80008000004 */
[----:B----4-:R1:W-:Y:S04]  /*33b40*/  STS.U8 [R0+UR4+0x40c0], R23 ;  /* 0x0040c01700007988 */ /* 0x0103e80008000004 */
[----:B0-----:R-:W3:Y:S04]  /*33b50*/  LDL.LU R26, [R1+0x38c] ;  /* 0x00038c00011a7983 */ /* 0x001ee80000300800 */
        /* <DEDUP_REMOVED lines=8> */
[----:B------:R-:W4:Y:S04]  /*33be0*/  LDL.LU R13, [R1+0x288] ;  /* 0x00028800010d7983 */ /* 0x000f280000300800 */
[----:B------:R-:W4:Y:S04]  /*33bf0*/  LDL.LU R14, [R1+0x284] ;  /* 0x00028400010e7983 */ /* 0x000f280000300800 */
[----:B------:R-:W4:Y:S04]  /*33c00*/  LDL.LU R15, [R1+0x280] ;  /* 0x00028000010f7983 */ /* 0x000f280000300800 */
[----:B------:R-:W4:Y:S04]  /*33c10*/  LDL.LU R16, [R1+0x27c] ;  /* 0x00027c0001107983 */ /* 0x000f280000300800 */
[----:B------:R-:W4:Y:S04]  /*33c20*/  LDL.LU R21, [R1+0x108] ;  /* 0x0001080001157983 */ /* 0x000f280000300800 */
[----:B------:R-:W-:Y:S04]  /*33c30*/  STS.U8 [R0+UR4+0x4100], R22 ;  /* 0x0041001600007988 */ /* 0x000fe80008000004 */
[----:B------:R0:W-:Y:S04]  /*33c40*/  STS.U8 [R0+UR4+0x4140], R28 ;  /* 0x0041401c00007988 */ /* 0x0001e80008000004 */
[----:B------:R-:W4:Y:S04]  /*33c50*/  LDL.LU R17, [R1+0x104] ;  /* 0x0001040001117983 */ /* 0x000f280000300800 */
[----:B0-----:R-:W4:Y:S04]  /*33c60*/  LDL.LU R28, [R1+0x100] ;  /* 0x00010000011c7983 */ /* 0x001f280000300800 */
[----:B------:R-:W4:Y:S04]  /*33c70*/  LDL.LU R18, [R1+0xec] ;  /* 0x0000ec0001127983 */ /* 0x000f280000300800 */
[----:B------:R-:W4:Y:S04]  /*33c80*/  LDL.LU R19, [R1+0xe8] ;  /* 0x0000e80001137983 */ /* 0x000f280000300800 */
[----:B------:R-:W4:Y:S04]  /*33c90*/  LDL.LU R20, [R1+0xe4] ;  /* 0x0000e40001147983 */ /* 0x000f280000300800 */
[----:B------:R0:W-:Y:S04]  /*33ca0*/  STS.U8 [R0+UR4+0x4180], R29 ;  /* 0x0041801d00007988 */ /* 0x0001e80008000004 */
[----:B------:R-:W4:Y:S04]  /*33cb0*/  LDL.LU R22, [R1+0xe0] ;  /* 0x0000e00001167983 */ /* 0x000f280000300800 */
[----:B------:R-:W-:Y:S04]  /*33cc0*/  STS.U8 [R0+UR4+0x41c0], R4 ;  /* 0x0041c00400007988 */ /* 0x000fe80008000004 */
[----:B------:R-:W-:Y:S04]  /*33cd0*/  STS.U8 [R0+UR4+0x5040], R3 ;  /* 0x0050400300007988 */ /* 0x000fe80008000004 */
[----:B0-----:R-:W4:Y:S04]  /*33ce0*/  LDL.LU R29, [R1+0xdc] ;  /* 0x0000dc00011d7983 */ /* 0x001f280000300800 */
[----:B------:R0:W-:Y:S04]  /*33cf0*/  STS.U8 [R0+UR4+0x5000], R25 ;  /* 0x0050001900007988 */ /* 0x0001e80008000004 */
[----:B0-----:R-:W4:Y:S04]  /*33d00*/  LDL.LU R25, [R1+0x878] ;  /* 0x0008780001197983 */ /* 0x001f280000300800 */
[----:B--2---:R0:W-:Y:S04]  /*33d10*/  STS.U8 [R0+UR4+0x50c0], R27 ;  /* 0x0050c01b00007988 */ /* 0x0041e80008000004 */
[----:B0-----:R-:W2:Y:S04]  /*33d20*/  LDL.LU R27, [R1+0x874] ;  /* 0x00087400011b7983 */ /* 0x001ea80000300800 */
[----:B---3--:R0:W-:Y:S04]  /*33d30*/  STS.U8 [R0+UR4+0x5080], R26 ;  /* 0x0050801a00007988 */ /* 0x0081e80008000004 */
[----:B----4-:R-:W-:Y:S04]  /*33d40*/  STS.U8 [R0+UR4+0x5140], R6 ;  /* 0x0051400600007988 */ /* 0x010fe80008000004 */
[----:B------:R-:W-:Y:S04]  /*33d50*/  STS.U8 [R0+UR4+0x5100], R7 ;  /* 0x0051000700007988 */ /* 0x000fe80008000004 */
        /* <DEDUP_REMOVED lines=11> */
[----:B0-----:R-:W3:Y:S01]  /*33e10*/  LDL.LU R26, [R1+0x870] ;  /* 0x00087000011a7983 */ /* 0x001ee20000300800 */
[----:B-1----:R-:W0:Y:S03]  /*33e20*/  S2R R21, SR_TID.X ;  /* 0x0000000000157919 */ /* 0x002e260000002100 */
[----:B------:R-:W-:Y:S04]  /*33e30*/  STS.U8 [R0+UR4+0x7000], R17 ;  /* 0x0070001100007988 */ /* 0x000fe80008000004 */
[----:B------:R1:W-:Y:S04]  /*33e40*/  STS.U8 [R0+UR4+0x70c0], R28 ;  /* 0x0070c01c00007988 */ /* 0x0003e80008000004 */
[----:B------:R-:W-:Y:S04]  /*33e50*/  STS.U8 [R0+UR4+0x7080], R18 ;  /* 0x0070801200007988 */ /* 0x000fe80008000004 */
[----:B------:R-:W-:Y:S01]  /*33e60*/  STS.U8 [R0+UR4+0x7140], R19 ;  /* 0x0071401300007988 */ /* 0x000fe20008000004 */
[----:B------:R-:W-:-:S03]  /*33e70*/  ISETP.GE.AND P0, PT, R0, R2, PT ;  /* 0x000000020000720c */ /* 0x000fc60003f06270 */
[----:B------:R-:W4:Y:S04]  /*33e80*/  LDL.LU R23, [R1+0x86c] ;  /* 0x00086c0001177983 */ /* 0x000f280000300800 */
[----:B------:R-:W-:Y:S04]  /*33e90*/  STS.U8 [R0+UR4+0x7100], R20 ;  /* 0x0071001400007988 */ /* 0x000fe80008000004 */
[----:B------:R-:W-:Y:S04]  /*33ea0*/  STS.U8 [R0+UR4+0x71c0], R22 ;  /* 0x0071c01600007988 */ /* 0x000fe80008000004 */
[----:B-1----:R-:W4:Y:S04]  /*33eb0*/  LDL.LU R28, [R1+0x868] ;  /* 0x00086800011c7983 */ /* 0x002f280000300800 */
[----:B------:R1:W-:Y:S01]  /*33ec0*/  STS.U8 [R0+UR4+0x7180], R29 ;  /* 0x0071801d00007988 */ /* 0x0003e20008000004 */
[----:B0-----:R-:W-:-:S04]  /*33ed0*/  LOP3.LUT R21, R21, 0x3f, RZ, 0xc0, !PT ;  /* 0x0000003f15157812 */ /* 0x001fc800078ec0ff */
[----:B------:R-:W-:Y:S02]  /*33ee0*/  LOP3.LUT R2, R21, 0x8, RZ, 0x3c, !PT ;  /* 0x0000000815027812 */ /* 0x000fe400078e3cff */
[----:B------:R-:W4:Y:S04]  /*33ef0*/  LDL.LU R21, [R1+0x864] ;  /* 0x0008640001157983 */ /* 0x000f280000300800 */
[----:B-1----:R-:W4:Y:S04]  /*33f00*/  LDL.LU R29, [R1+0x860] ;  /* 0x00086000011d7983 */ /* 0x002f280000300800 */
[----:B------:R-:W-:Y:S04]  /*33f10*/  STL [R1+0x4c1c], R0 ;  /* 0x004c1c0001007387 */ /* 0x000fe80000100800 */
[----:B------:R0:W-:Y:S04]  /*33f20*/  STS.U8 [R2+UR4+0x200], R25 ;  /* 0x0002001902007988 */ /* 0x0001e80008000004 */
[----:B0-----:R-:W4:Y:S04]  /*33f30*/  LDL.LU R25, [R1+0x85c] ;  /* 0x00085c0001197983 */ /* 0x001f280000300800 */
[----:B--2---:R0:W-:Y:S04]  /*33f40*/  STS.U8 [R2+UR4+0x240], R27 ;  /* 0x0002401b02007988 */ /* 0x0041e80008000004 */
[----:B0-----:R-:W2:Y:S04]  /*33f50*/  LDL.LU R27, [R1+0x778] ;  /* 0x00077800011b7983 */ /* 0x001ea80000300800 */
[----:B------:R-:W2:Y:S04]  /*33f60*/  LDL.LU R4, [R1+0x774] ;  /* 0x0007740001047983 */ /* 0x000ea80000300800 */
[----:B------:R-:W2:Y:S04]  /*33f70*/  LDL.LU R3, [R1+0x770] ;  /* 0x0007700001037983 */ /* 0x000ea80000300800 */
[----:B------:R-:W2:Y:S04]  /*33f80*/  LDL.LU R6, [R1+0x76c] ;  /* 0x00076c0001067983 */ /* 0x000ea80000300800 */
[----:B------:R-:W2:Y:S04]  /*33f90*/  LDL.LU R7, [R1+0x768] ;  /* 0x0007680001077983 */ /* 0x000ea80000300800 */
[----:B------:R-:W2:Y:S04]  /*33fa0*/  LDL.LU R8, [R1+0x764] ;  /* 0x0007640001087983 */ /* 0x000ea80000300800 */
[----:B------:R-:W2:Y:S04]  /*33fb0*/  LDL.LU R9, [R1+0x760] ;  /* 0x0007600001097983 */ /* 0x000ea80000300800 */
[----:B---3--:R0:W-:Y:S04]  /*33fc0*/  STS.U8 [R2+UR4+0x280], R26 ;  /* 0x0002801a02007988 */ /* 0x0081e80008000004 */
        /* <DEDUP_REMOVED lines=12> */
[----:B----4-:R0:W-:Y:S04]  /*34090*/  STS.U8 [R2+UR4+0x2c0], R23 ;  /* 0x0002c01702007988 */ /* 0x0101e80008000004 */
[----:B------:R-:W4:Y:S04]  /*340a0*/  LDL.LU R20, [R1+0x56c] ;  /* 0x00056c0001147983 */ /* 0x000f280000300800 */
[----:B------:R1:W-:Y:S04]  /*340b0*/  STS.U8 [R2+UR4+0x300], R28 ;  /* 0x0003001c02007988 */ /* 0x0003e80008000004 */
[----:B0-----:R-:W4:Y:S04]  /*340c0*/  LDL.LU R23, [R1+0x568] ;  /* 0x0005680001177983 */ /* 0x001f280000300800 */
[----:B-1----:R-:W4:Y:S04]  /*340d0*/  LDL.LU R28, [R1+0x564] ;  /* 0x00056400011c7983 */ /* 0x002f280000300800 */
[----:B------:R0:W-:Y:S04]  /*340e0*/  STS.U8 [R2+UR4+0x340], R21 ;  /* 0x0003401502007988 */ /* 0x0001e80008000004 */
[----:B------:R1:W-:Y:S04]  /*340f0*/  STS.U8 [R2+UR4+0x380], R29 ;  /* 0x0003801d02007988 */ /* 0x0003e80008000004 */
[----:B0-----:R-:W4:Y:S04]  /*34100*/  LDL.LU R21, [R1+0x560] ;  /* 0x0005600001157983 */ /* 0x001f280000300800 */
[----:B-1----:R-:W4:Y:S04]  /*34110*/  LDL.LU R29, [R1+0x55c] ;  /* 0x00055c00011d7983 */ /* 0x002f280000300800 */
[----:B------:R0:W-:Y:S04]  /*34120*/  STS.U8 [R2+UR4+0x3c0], R25 ;  /* 0x0003c01902007988 */ /* 0x0001e80008000004 */
[----:B0-----:R-:W4:Y:S04]  /*34130*/  LDL.LU R25, [R1+0x478] ;  /* 0x0004780001197983 */ /* 0x001f280000300800 */
[----:B--2---:R0:W-:Y:S04]  /*34140*/  STS.U8 [R2+UR4+0x1240], R27 ;  /* 0x0012401b02007988 */ /* 0x0041e80008000004 */
[----:B0-----:R-:W2:Y:S04]  /*34150*/  LDL.LU R27, [R1+0x474] ;  /* 0x00047400011b7983 */ /* 0x001ea80000300800 */
[----:B------:R-:W-:Y:S04]  /*34160*/  STS.U8 [R2+UR4+0x1200], R4 ;  /* 0x0012000402007988 */ /* 0x000fe80008000004 */
[----:B------:R-:W-:Y:S04]  /*34170*/  STS.U8 [R2+UR4+0x12c0], R3 ;  /* 0x0012c00302007988 */ /* 0x000fe80008000004 */
[----:B------:R-:W-:Y:S04]  /*34180*/  STS.U8 [R2+UR4+0x1280], R6 ;  /* 0x0012800602007988 */ /* 0x000fe80008000004 */
[----:B------:R-:W-:Y:S04]  /*34190*/  STS.U8 [R2+UR4+0x1340], R7 ;  /* 0x0013400702007988 */ /* 0x000fe80008000004 */
[----:B------:R-:W-:Y:S04]  /*341a0*/  STS.U8 [R2+UR4+0x1300], R8 ;  /* 0x0013000802007988 */ /* 0x000fe80008000004 */
[----:B------:R-:W-:Y:S04]  /*341b0*/  STS.U8 [R2+UR4+0x13c0], R9 ;  /* 0x0013c00902007988 */ /* 0x000fe80008000004 */
[----:B---3--:R-:W-:Y:S04]  /*341c0*/  STS.U8 [R2+UR4+0x1380], R10 ;  /* 0x0013800a02007988 */ /* 0x008fe80008000004 */
[----:B------:R0:W-:Y:S04]  /*341d0*/  STS.U8 [R2+UR4+0x2200], R26 ;  /* 0x0022001a02007988 */ /* 0x0001e80008000004 */
[----:B0-----:R-:W3:Y:S04]  /*341e0*/  LDL.LU R26, [R1+0x470] ;  /* 0x00047000011a7983 */ /* 0x001ee80000300800 */
        /* <DEDUP_REMOVED lines=10> */
[----:B----4-:R-:W-:Y:S04]  /*34290*/  STS.U8 [R2+UR4+0x3280], R20 ;  /* 0x0032801402007988 */ /* 0x010fe80008000004 */
[----:B------:R1:W-:Y:S04]  /*342a0*/  STS.U8 [R2+UR4+0x3340], R23 ;  /* 0x0033401702007988 */ /* 0x0003e80008000004 */
[----:B------:R4:W-:Y:S04]  /*342b0*/  STS.U8 [R2+UR4+0x3300], R28 ;  /* 0x0033001c02007988 */ /* 0x0009e80008000004 */
[----:B0-----:R-:W3:Y:S04]  /*342c0*/  LDL.LU R22, [R1+0x46c] ;  /* 0x00046c0001167983 */ /* 0x001ee80000300800 */
[----:B-1----:R-:W3:Y:S04]  /*342d0*/  LDL.LU R23, [R1+0x468] ;  /* 0x0004680001177983 */ /* 0x002ee80000300800 */
[----:B----4-:R-:W4:Y:S04]  /*342e0*/  LDL.LU R28, [R1+0x464] ;  /* 0x00046400011c7983 */ /* 0x010f280000300800 */
[----:B------:R-:W-:Y:S04]  /*342f0*/  STS.U8 [R2+UR4+0x33c0], R21 ;  /* 0x0033c01502007988 */ /* 0x000fe80008000004 */
[----:B------:R0:W-:Y:S04]  /*34300*/  STS.U8 [R2+UR4+0x3380], R29 ;  /* 0x0033801d02007988 */ /* 0x0001e80008000004 */
[----:B0-----:R-:W4:Y:S04]  /*34310*/  LDL.LU R29, [R1+0x460] ;  /* 0x00046000011d7983 */ /* 0x001f280000300800 */
[----:B------:R0:W-:Y:S04]  /*34320*/  STS.U8 [R2+UR4+0x4200], R25 ;  /* 0x0042001902007988 */ /* 0x0001e80008000004 */
        /* <DEDUP_REMOVED lines=17> */
[----:B0-----:R-:W3:Y:S04]  /*34440*/  LDL.LU R26, [R1+0x260] ;  /* 0x00026000011a7983 */ /* 0x001ee80000300800 */
[----:B------:R-:W3:Y:S04]  /*34450*/  LDL.LU R17, [R1+0x25c] ;  /* 0x00025c0001117983 */ /* 0x000ee80000300800 */
[----:B------:R-:W3:Y:S04]  /*34460*/  LDL.LU R18, [R1+0xd8] ;  /* 0x0000d80001127983 */ /* 0x000ee80000300800 */
[----:B------:R-:W3:Y:S04]  /*34470*/  LDL.LU R19, [R1+0xd4] ;  /* 0x0000d40001137983 */ /* 0x000ee80000300800 */
[----:B------:R-:W3:Y:S04]  /*34480*/  LDL.LU R20, [R1+0xd0] ;  /* 0x0000d00001147983 */ /* 0x000ee80000300800 */
[----:B------:R0:W-:Y:S04]  /*34490*/  STS.U8 [R2+UR4+0x42c0], R22 ;  /* 0x0042c01602007988 */ /* 0x0001e80008000004 */
[----:B------:R-:W3:Y:S04]  /*344a0*/  LDL.LU R21, [R1+0xcc] ;  /* 0x0000cc0001157983 */ /* 0x000ee80000300800 */
[----:B------:R1:W-:Y:S04]  /*344b0*/  STS.U8 [R2+UR4+0x4300], R23 ;  /* 0x0043001702007988 */ /* 0x0003e80008000004 */
[----:B0-----:R-:W3:Y:S04]  /*344c0*/  LDL.LU R22, [R1+0xc8] ;  /* 0x0000c80001167983 */ /* 0x001ee80000300800 */
[----:B----4-:R0:W-:Y:S04]  /*344d0*/  STS.U8 [R2+UR4+0x4340], R28 ;  /* 0x0043401c02007988 */ /* 0x0101e80008000004 */
[----:B-1----:R-:W4:Y:S04]  /*344e0*/  LDL.LU R23, [R1+0xc4] ;  /* 0x0000c40001177983 */ /* 0x002f280000300800 */
[----:B0-----:R-:W4:Y:S04]  /*344f0*/  LDL.LU R28, [R1+0xc0] ;  /* 0x0000c000011c7983 */ /* 0x001f280000300800 */
[----:B------:R0:W-:Y:S04]  /*34500*/  STS.U8 [R2+UR4+0x4380], R29 ;  /* 0x0043801d02007988 */ /* 0x0001e80008000004 */
[----:B0-----:R-:W4:Y:S04]  /*34510*/  LDL.LU R29, [R1+0xbc] ;  /* 0x0000bc00011d7983 */ /* 0x001f280000300800 */
[----:B------:R0:W-:Y:S04]  /*34520*/  STS.U8 [R2+UR4+0x43c0], R25 ;  /* 0x0043c01902007988 */ /* 0x0001e80008000004 */
[----:B0-----:R-:W4:Y:S04]  /*34530*/  LDL.LU R25, [R1+0x858] ;  /* 0x0008580001197983 */ /* 0x001f280000300800 */
[----:B------:R-:W-:Y:S04]  /*34540*/  STS.U8 [R2+UR4+0x5240], R4 ;  /* 0x0052400402007988 */ /* 0x000fe80008000004 */
[----:B------:R-:W-:Y:S04]  /*34550*/  STS.U8 [R2+UR4+0x5200], R3 ;  /* 0x0052000302007988 */ /* 0x000fe80008000004 */
[----:B------:R-:W-:Y:S04]  /*34560*/  STS.U8 [R2+UR4+0x52c0], R6 ;  /* 0x0052c00602007988 */ /* 0x000fe80008000004 */
[----:B------:R-:W-:Y:S04]  /*34570*/  STS.U8 [R2+UR4+0x5280], R7 ;  /* 0x0052800702007988 */ /* 0x000fe80008000004 */
[----:B------:R-:W-:Y:S04]  /*34580*/  STS.U8 [R2+UR4+0x5340], R8 ;  /* 0x0053400802007988 */ /* 0x000fe80008000004 */
[----:B------:R-:W-:Y:S04]  /*34590*/  STS.U8 [R2+UR4+0x5300], R9 ;  /* 0x0053000902007988 */ /* 0x000fe80008000004 */
[----:B------:R-:W-:Y:S04]  /*345a0*/  STS.U8 [R2+UR4+0x53c0], R10 ;  /* 0x0053c00a02007988 */ /* 0x000fe80008000004 */
        /* <DEDUP_REMOVED lines=8> */
[----:B---3--:R0:W-:Y:S02]  /*34630*/  STS.U8 [R2+UR4+0x6380], R26 ;  /* 0x0063801a02007988 */ /* 0x0081e40008000004 */
[----:B0-----:R-:W0:Y:S02]  /*34640*/  S2R R26, SR_TID.X ;  /* 0x00000000001a7919 */ /* 0x001e240000002100 */
[----:B------:R-:W-:Y:S04]  /*34650*/  STS.U8 [R2+UR4+0x63c0], R17 ;  /* 0x0063c01102007988 */ /* 0x000fe80008000004 */
[----:B------:R-:W-:Y:S04]  /*34660*/  STS.U8 [R2+UR4+0x7240], R18 ;  /* 0x0072401202007988 */ /* 0x000fe80008000004 */
[----:B------:R-:W-:Y:S04]  /*34670*/  STS.U8 [R2+UR4+0x7200], R19 ;  /* 0x0072001302007988 */ /* 0x000fe80008000004 */
[----:B------:R-:W-:Y:S04]  /*34680*/  STS.U8 [R2+UR4+0x72c0], R20 ;  /* 0x0072c01402007988 */ /* 0x000fe80008000004 */
[----:B------:R-:W-:Y:S04]  /*34690*/  STS.U8 [R2+UR4+0x7280], R21 ;  /* 0x0072801502007988 */ /* 0x000fe80008000004 */
[----:B------:R-:W-:Y:S04]  /*346a0*/  STS.U8 [R2+UR4+0x7340], R22 ;  /* 0x0073401602007988 */ /* 0x000fe80008000004 */
[----:B----4-:R-:W-:Y:S04]  /*346b0*/  STS.U8 [R2+UR4+0x7300], R23 ;  /* 0x0073001702007988 */ /* 0x010fe80008000004 */
[----:B------:R1:W-:Y:S01]  /*346c0*/  STS.U8 [R2+UR4+0x73c0], R28 ;  /* 0x0073c01c02007988 */ /* 0x0003e20008000004 */
[----:B0-----:R-:W-:-:S03]  /*346d0*/  LOP3.LUT R26, R26, 0x3f, RZ, 0xc0, !PT ;  /* 0x0000003f1a1a7812 */ /* 0x001fc600078ec0ff */
[----:B------:R0:W-:Y:S04]  /*346e0*/  STS.U8 [R2+UR4+0x7380], R29 ;  /* 0x0073801d02007988 */ /* 0x0001e80008000004 */
[----:B------:R3:W-:Y:S04]  /*346f0*/  STL [R1+0x4c44], R26 ;  /* 0x004c441a01007387 */ /* 0x0007e80000100800 */
[----:B-1----:R-:W4:Y:S01]  /*34700*/  LDL.LU R28, [R1+0x850] ;  /* 0x00085000011c7983 */ /* 0x002f220000300800 */
[----:B------:R-:W-:-:S03]  /*34710*/  LOP3.LUT R3, R26, 0x10, RZ, 0x3c, !PT ;  /* 0x000000101a037812 */ /* 0x000fc600078e3cff */
[----:B0-----:R-:W4:Y:S04]  /*34720*/  LDL.LU R29, [R1+0x84c] ;  /* 0x00084c00011d7983 */ /* 0x001f280000300800 */
[----:B---3--:R-:W3:Y:S04]  /*34730*/  LDL.LU R26, [R1+0x848] ;  /* 0x00084800011a7983 */ /* 0x008ee80000300800 */
[----:B------:R-:W3:Y:S04]  /*34740*/  LDL.LU R0, [R1+0x844] ;  /* 0x0008440001007983 */ /* 0x000ee80000300800 */
[----:B------:R-:W3:Y:S04]  /*34750*/  LDL.LU R2, [R1+0x840] ;  /* 0x0008400001027983 */ /* 0x000ee80000300800 */
[----:B------:R-:W3:Y:S04]  /*34760*/  LDL.LU R5, [R1+0x83c] ;  /* 0x00083c0001057983 */ /* 0x000ee80000300800 */
[----:B------:R-:W3:Y:S04]  /*34770*/  LDL.LU R24, [R1+0x758] ;  /* 0x0007580001187983 */ /* 0x000ee80000300800 */
[----:B------:R-:W3:Y:S04]  /*34780*/  LDL.LU R4, [R1+0x754] ;  /* 0x0007540001047983 */ /* 0x000ee80000300800 */
[----:B------:R0:W-:Y:S04]  /*34790*/  STS.U8 [R3+UR4+0x400], R25 ;  /* 0x0004001903007988 */ /* 0x0001e80008000004 */
        /* <DEDUP_REMOVED lines=19> */
[----:B--2---:R0:W-:Y:S04]  /*348d0*/  STS.U8 [R3+UR4+0x440], R27 ;  /* 0x0004401b03007988 */ /* 0x0041e80008000004 */
[----:B0-----:R-:W2:Y:S04]  /*348e0*/  LDL.LU R27, [R1+0x544] ;  /* 0x00054400011b7983 */ /* 0x001ea80000300800 */
[----:B----4-:R0:W-:Y:S04]  /*348f0*/  STS.U8 [R3+UR4+0x480], R28 ;  /* 0x0004801c03007988 */ /* 0x0101e80008000004 */
[----:B------:R1:W-:Y:S04]  /*34900*/  STS.U8 [R3+UR4+0x4c0], R29 ;  /* 0x0004c01d03007988 */ /* 0x0003e80008000004 */
[----:B0-----:R-:W4:Y:S04]  /*34910*/  LDL.LU R28, [R1+0x540] ;  /* 0x00054000011c7983 */ /* 0x001f280000300800 */
[----:B---3--:R-:W-:Y:S04]  /*34920*/  STS.U8 [R3+UR4+0x500], R26 ;  /* 0x0005001a03007988 */ /* 0x008fe80008000004 */
[----:B------:R-:W-:Y:S04]  /*34930*/  STS.U8 [R3+UR4+0x540], R0 ;  /* 0x0005400003007988 */ /* 0x000fe80008000004 */
[----:B------:R-:W-:Y:S04]  /*34940*/  STS.U8 [R3+UR4+0x580], R2 ;  /* 0x0005800203007988 */ /* 0x000fe80008000004 */
[----:B------:R-:W-:Y:S04]  /*34950*/  STS.U8 [R3+UR4+0x5c0], R5 ;  /* 0x0005c00503007988 */ /* 0x000fe80008000004 */
[----:B------:R-:W-:Y:S04]  /*34960*/  STS.U8 [R3+UR4+0x1440], R24 ;  /* 0x0014401803007988 */ /* 0x000fe80008000004 */
[----:B------:R-:W-:Y:S04]  /*34970*/  STS.U8 [R3+UR4+0x1400], R4 ;  /* 0x0014000403007988 */ /* 0x000fe80008000004 */
[----:B------:R-:W-:Y:S04]  /*34980*/  STS.U8 [R3+UR4+0x14c0], R6 ;  /* 0x0014c00603007988 */ /* 0x000fe80008000004 */
[----:B-1----:R-:W3:Y:S04]  /*34990*/  LDL.LU R29, [R1+0x53c] ;  /* 0x00053c00011d7983 */ /* 0x002ee80000300800 */
[----:B------:R0:W-:Y:S04]  /*349a0*/  STS.U8 [R3+UR4+0x1480], R25 ;  /* 0x0014801903007988 */ /* 0x0001e80008000004 */
        /* <DEDUP_REMOVED lines=17> */
[----:B0-----:R-:W3:Y:S04]  /*34ac0*/  LDL.LU R25, [R1+0x458] ;  /* 0x0004580001197983 */ /* 0x001ee80000300800 */
[----:B--2---:R0:W-:Y:S04]  /*34ad0*/  STS.U8 [R3+UR4+0x3500], R27 ;  /* 0x0035001b03007988 */ /* 0x0041e80008000004 */
[----:B0-----:R-:W2:Y:S04]  /*34ae0*/  LDL.LU R27, [R1+0x454] ;  /* 0x00045400011b7983 */ /* 0x001ea80000300800 */
[----:B----4-:R0:W-:Y:S04]  /*34af0*/  STS.U8 [R3+UR4+0x35c0], R28 ;  /* 0x0035c01c03007988 */ /* 0x0101e80008000004 */
[----:B0-----:R-:W4:Y:S04]  /*34b00*/  LDL.LU R28, [R1+0x450] ;  /* 0x00045000011c7983 */ /* 0x001f280000300800 */
[----:B------:R-:W4:Y:S04]  /*34b10*/  LDL.LU R26, [R1+0x44c] ;  /* 0x00044c00011a7983 */ /* 0x000f280000300800 */
[----:B------:R-:W4:Y:S04]  /*34b20*/  LDL.LU R0, [R1+0x448] ;  /* 0x0004480001007983 */ /* 0x000f280000300800 */
[----:B------:R-:W4:Y:S04]  /*34b30*/  LDL.LU R2, [R1+0x444] ;  /* 0x0004440001027983 */ /* 0x000f280000300800 */
[----:B------:R-:W4:Y:S04]  /*34b40*/  LDL.LU R5, [R1+0x440] ;  /* 0x0004400001057983 */ /* 0x000f280000300800 */
[----:B------:R-:W4:Y:S04]  /*34b50*/  LDL.LU R24, [R1+0x43c] ;  /* 0x00043c0001187983 */ /* 0x000f280000300800 */
[----:B------:R-:W4:Y:S04]  /*34b60*/  LDL.LU R4, [R1+0x358] ;  /* 0x0003580001047983 */ /* 0x000f280000300800 */
        /* <DEDUP_REMOVED lines=22> */
[----:B--2---:R0:W-:Y:S04]  /*34cd0*/  STS.U8 [R3+UR4+0x4440], R27 ;  /* 0x0044401b03007988 */ /* 0x0041e80008000004 */
[----:B0-----:R-:W2:Y:S04]  /*34ce0*/  LDL.LU R27, [R1+0xa4] ;  /* 0x0000a400011b7983 */ /* 0x001ea80000300800 */
[----:B----4-:R0:W-:Y:S04]  /*34cf0*/  STS.U8 [R3+UR4+0x4480], R28 ;  /* 0x0044801c03007988 */ /* 0x0101e80008000004 */
[----:B------:R1:W-:Y:S04]  /*34d00*/  STS.U8 [R3+UR4+0x44c0], R26 ;  /* 0x0044c01a03007988 */ /* 0x0003e80008000004 */
[----:B------:R-:W-:Y:S04]  /*34d10*/  STS.U8 [R3+UR4+0x4500], R0 ;  /* 0x0045000003007988 */ /* 0x000fe80008000004 */
[----:B------:R-:W-:Y:S04]  /*34d20*/  STS.U8 [R3+UR4+0x4540], R2 ;  /* 0x0045400203007988 */ /* 0x000fe80008000004 */
[----:B------:R-:W-:Y:S04]  /*34d30*/  STS.U8 [R3+UR4+0x4580], R5 ;  /* 0x0045800503007988 */ /* 0x000fe80008000004 */
[----:B------:R-:W-:Y:S04]  /*34d40*/  STS.U8 [R3+UR4+0x45c0], R24 ;  /* 0x0045c01803007988 */ /* 0x000fe80008000004 */
[----:B------:R-:W-:Y:S04]  /*34d50*/  STS.U8 [R3+UR4+0x5440], R4 ;  /* 0x0054400403007988 */ /* 0x000fe80008000004 */
[----:B---3--:R-:W-:Y:S04]  /*34d60*/  STS.U8 [R3+UR4+0x5400], R6 ;  /* 0x0054000603007988 */ /* 0x008fe80008000004 */
[----:B0-----:R-:W3:Y:S04]  /*34d70*/  LDL.LU R28, [R1+0xa0] ;  /* 0x0000a000011c7983 */ /* 0x001ee80000300800 */
[----:B-1----:R-:W4:Y:S04]  /*34d80*/  LDL.LU R26, [R1+0x4c44] ;  /* 0x004c4400011a7983 */ /* 0x002f280000300800 */
        /* <DEDUP_REMOVED lines=18> */
[----:B0-----:R-:W4:Y:S04]  /*34eb0*/  LDL.LU R29, [R1+0x9c] ;  /* 0x00009c00011d7983 */ /* 0x001f280000300800 */
[----:B------:R-:W-:Y:S04]  /*34ec0*/  STS.U8 [R3+UR4+0x7540], R25 ;  /* 0x0075401903007988 */ /* 0x000fe80008000004 */
[----:B--2---:R0:W-:Y:S04]  /*34ed0*/  STS.U8 [R3+UR4+0x7500], R27 ;  /* 0x0075001b03007988 */ /* 0x0041e80008000004 */
[----:B0-----:R-:W2:Y:S04]  /*34ee0*/  LDL.LU R27, [R1+0x838] ;  /* 0x00083800011b7983 */ /* 0x001ea80000300800 */
[----:B------:R-:W3:Y:S04]  /*34ef0*/  LDL.LU R0, [R1+0x830] ;  /* 0x0008300001007983 */ /* 0x000ee80000300800 */
[----:B---3--:R0:W-:Y:S04]  /*34f00*/  STL [R1+0x4c40], R0 ;  /* 0x004c400001007387 */ /* 0x0081e80000100800 */
[----:B0-----:R-:W3:Y:S04]  /*34f10*/  LDL.LU R0, [R1+0x834] ;  /* 0x0008340001007983 */ /* 0x001ee80000300800 */
[----:B------:R-:W3:Y:S04]  /*34f20*/  LDL.LU R2, [R1+0x82c] ;  /* 0x00082c0001027983 */ /* 0x000ee80000300800 */
[----:B------:R-:W3:Y:S04]  /*34f30*/  LDL.LU R5, [R1+0x828] ;  /* 0x0008280001057983 */ /* 0x000ee80000300800 */
[----:B------:R-:W3:Y:S04]  /*34f40*/  LDL.LU R24, [R1+0x824] ;  /* 0x0008240001187983 */ /* 0x000ee80000300800 */
[----:B------:R0:W-:Y:S04]  /*34f50*/  STS.U8 [R3+UR4+0x75c0], R28 ;  /* 0x0075c01c03007988 */ /* 0x0001e80008000004 */
[----:B------:R-:W3:Y:S04]  /*34f60*/  LDL.LU R4, [R1+0x820] ;  /* 0x0008200001047983 */ /* 0x000ee80000300800 */
[----:B----4-:R1:W-:Y:S04]  /*34f70*/  STS.U8 [R3+UR4+0x7580], R29 ;  /* 0x0075801d03007988 */ /* 0x0103e80008000004 */
        /* <DEDUP_REMOVED lines=15> */
[----:B------:R-:W4:Y:S01]  /*35070*/  LDL.LU R19, [R1+0x620] ;  /* 0x0006200001137983 */ /* 0x000f220000300800 */
[----:B------:R-:W-:-:S03]  /*35080*/  LOP3.LUT R25, R26, 0x18, RZ, 0x3c, !PT ;  /* 0x000000181a197812 */ /* 0x000fc600078e3cff */
[----:B------:R-:W4:Y:S04]  /*35090*/  LDL.LU R20, [R1+0x61c] ;  /* 0x00061c0001147983 */ /* 0x000f280000300800 */
[----:B------:R-:W4:Y:S04]  /*350a0*/  LDL.LU R21, [R1+0x538] ;  /* 0x0005380001157983 */ /* 0x000f280000300800 */
[----:B------:R-:W4:Y:S04]  /*350b0*/  LDL.LU R22, [R1+0x534] ;  /* 0x0005340001167983 */ /* 0x000f280000300800 */
[----:B------:R-:W4:Y:S04]  /*350c0*/  LDL.LU R23, [R1+0x530] ;  /* 0x0005300001177983 */ /* 0x000f280000300800 */
[----:B------:R-:W4:Y:S04]  /*350d0*/  LDL.LU R29, [R1+0x52c] ;  /* 0x00052c00011d7983 */ /* 0x000f280000300800 */
[----:B--2---:R0:W-:Y:S04]  /*350e0*/  STS.U8 [R25+UR4+0x600], R27 ;  /* 0x0006001b19007988 */ /* 0x0041e80008000004 */
[----:B------:R-:W2:Y:S04]  /*350f0*/  LDL.LU R26, [R1+0x528] ;  /* 0x00052800011a7983 */ /* 0x000ea80000300800 */
[----:B0-----:R-:W2:Y:S04]  /*35100*/  LDL.LU R27, [R1+0x524] ;  /* 0x00052400011b7983 */ /* 0x001ea80000300800 */
[----:B---3--:R0:W-:Y:S04]  /*35110*/  STS.U8 [R25+UR4+0x640], R0 ;  /* 0x0006400019007988 */ /* 0x0081e80008000004 */
[----:B0-----:R-:W3:Y:S04]  /*35120*/  LDL.LU R0, [R1+0x4c40] ;  /* 0x004c400001007983 */ /* 0x001ee80000300800 */
[----:B---3--:R-:W-:Y:S04]  /*35130*/  STS.U8 [R25+UR4+0x680], R0 ;  /* 0x0006800019007988 */ /* 0x008fe80008000004 */
[----:B------:R-:W-:Y:S04]  /*35140*/  STS.U8 [R25+UR4+0x6c0], R2 ;  /* 0x0006c00219007988 */ /* 0x000fe80008000004 */
[----:B------:R-:W-:Y:S04]  /*35150*/  STS.U8 [R25+UR4+0x700], R5 ;  /* 0x0007000519007988 */ /* 0x000fe80008000004 */
[----:B------:R-:W-:Y:S04]  /*35160*/  STS.U8 [R25+UR4+0x740], R24 ;  /* 0x0007401819007988 */ /* 0x000fe80008000004 */
[----:B------:R-:W-:Y:S04]  /*35170*/  STS.U8 [R25+UR4+0x780], R4 ;  /* 0x0007800419007988 */ /* 0x000fe80008000004 */
[----:B----4-:R0:W-:Y:S04]  /*35180*/  STS.U8 [R25+UR4+0x7c0], R28 ;  /* 0x0007c01c19007988 */ /* 0x0101e80008000004 */
        /* <DEDUP_REMOVED lines=20> */
[----:B------:R0:W-:Y:S04]  /*352d0*/  STS.U8 [R25+UR4+0x3680], R29 ;  /* 0x0036801d19007988 */ /* 0x0001e80008000004 */
[----:B0-----:R-:W4:Y:S04]  /*352e0*/  LDL.LU R29, [R1+0x51c] ;  /* 0x00051c00011d7983 */ /* 0x001f280000300800 */
[----:B------:R-:W3:Y:S04]  /*352f0*/  LDL.LU R24, [R1+0x434] ;  /* 0x0004340001187983 */ /* 0x000ee80000300800 */
[----:B--2---:R-:W-:Y:S04]  /*35300*/  STS.U8 [R25+UR4+0x3740], R26 ;  /* 0x0037401a19007988 */ /* 0x004fe80008000004 */
[----:B------:R-:W-:Y:S04]  /*35310*/  STS.U8 [R25+UR4+0x3700], R27 ;  /* 0x0037001b19007988 */ /* 0x000fe80008000004 */
[----:B---3--:R0:W-:Y:S04]  /*35320*/  STL [R1+0x4c3c], R24 ;  /* 0x004c3c1801007387 */ /* 0x0081e80000100800 */
[----:B0-----:R-:W2:Y:S04]  /*35330*/  LDL.LU R24, [R1+0x438] ;  /* 0x0004380001187983 */ /* 0x001ea80000300800 */
        /* <DEDUP_REMOVED lines=29> */
[----:B--2---:R0:W-:Y:S04]  /*35510*/  STS.U8 [R25+UR4+0x4600], R24 ;  /* 0x0046001819007988 */ /* 0x0041e80008000004 */
[----:B0-----:R-:W2:Y:S04]  /*35520*/  LDL.LU R24, [R1+0x4c3c] ;  /* 0x004c3c0001187983 */ /* 0x001ea80000300800 */
[----:B--2---:R0:W-:Y:S04]  /*35530*/  STS.U8 [R25+UR4+0x4640], R24 ;  /* 0x0046401819007988 */ /* 0x0041e80008000004 */
[----:B---3--:R-:W-:Y:S04]  /*35540*/  STS.U8 [R25+UR4+0x4680], R0 ;  /* 0x0046800019007988 */ /* 0x008fe80008000004 */
[----:B------:R-:W-:Y:S04]  /*35550*/  STS.U8 [R25+UR4+0x46c0], R2 ;  /* 0x0046c00219007988 */ /* 0x000fe80008000004 */
[----:B------:R-:W-:Y:S04]  /*35560*/  STS.U8 [R25+UR4+0x4700], R5 ;  /* 0x0047000519007988 */ /* 0x000fe80008000004 */
        /* <DEDUP_REMOVED lines=21> */
[----:B0-----:R-:W2:Y:S04]  /*356c0*/  LDL.LU R24, [R1+0x4c38] ;  /* 0x004c380001187983 */ /* 0x001ea80000300800 */
[----:B------:R-:W-:Y:S04]  /*356d0*/  STS.U8 [R25+UR4+0x76c0], R26 ;  /* 0x0076c01a19007988 */ /* 0x000fe80008000004 */
[----:B-1----:R-:W3:Y:S04]  /*356e0*/  LDL.LU R27, [R1+0x54] ;  /* 0x00005400011b7983 */ /* 0x002ee80000300800 */
[----:B----4-:R0:W-:Y:S04]  /*356f0*/  STS.U8 [R25+UR4+0x7680], R28 ;  /* 0x0076801c19007988 */ /* 0x0101e80008000004 */
[----:B0-----:R-:W4:Y:S04]  /*35700*/  LDL.LU R28, [R1+0x1c] ;  /* 0x00001c00011c7983 */ /* 0x001f280000300800 */
[----:B------:R-:W-:Y:S04]  /*35710*/  STS.U8 [R25+UR4+0x7740], R29 ;  /* 0x0077401d19007988 */ /* 0x000fe80008000004 */
[----:B----4-:R0:W-:Y:S04]  /*35720*/  STL [R1+0x4c34], R28 ;  /* 0x004c341c01007387 */ /* 0x0101e80000100800 */
[----:B0-----:R-:W4:Y:S01]  /*35730*/  LDL.LU R28, [R1+0x50] ;  /* 0x00005000011c7983 */ /* 0x001f220000300800 */
[----:B--2---:R-:W-:-:S03]  /*35740*/  LOP3.LUT R14, R24, 0x3f, RZ, 0xc0, !PT ;  /* 0x0000003f180e7812 */ /* 0x004fc600078ec0ff */
[----:B------:R-:W2:Y:S01]  /*35750*/  LDL.LU R29, [R1+0x818] ;  /* 0x00081800011d7983 */ /* 0x000ea20000300800 */
[----:B------:R-:W-:-:S03]  /*35760*/  LOP3.LUT R0, R14, 0x20, RZ, 0x3c, !PT ;  /* 0x000000200e007812 */ /* 0x000fc600078e3cff */
[----:B------:R0:W-:Y:S04]  /*35770*/  STL [R1+0x4c30], R14 ;  /* 0x004c300e01007387 */ /* 0x0001e80000100800 */
[----:B0-----:R-:W2:Y:S04]  /*35780*/  LDL.LU R14, [R1+0x814] ;  /* 0x00081400010e7983 */ /* 0x001ea80000300800 */
[----:B------:R-:W2:Y:S04]  /*35790*/  LDL.LU R2, [R1+0x810] ;  /* 0x0008100001027983 */ /* 0x000ea80000300800 */
        /* <DEDUP_REMOVED lines=24> */
[----:B----4-:R0:W-:Y:S04]  /*35920*/  STS.U8 [R25+UR4+0x77c0], R28 ;  /* 0x0077c01c19007988 */ /* 0x0101e80008000004 */
[----:B0-----:R-:W4:Y:S04]  /*35930*/  LDL.LU R28, [R1+0x4c34] ;  /* 0x004c3400011c7983 */ /* 0x001f280000300800 */
[----:B----4-:R0:W-:Y:S04]  /*35940*/  STS.U8 [R25+UR4+0x7780], R28 ;  /* 0x0077801c19007988 */ /* 0x0101e80008000004 */
[----:B0-----:R-:W4:Y:S04]  /*35950*/  LDL.LU R28, [R1+0x510] ;  /* 0x00051000011c7983 */ /* 0x001f280000300800 */
[----:B--2---:R0:W-:Y:S04]  /*35960*/  STS.U8 [R0+UR4+0x800], R29 ;  /* 0x0008001d00007988 */ /* 0x0041e80008000004 */
[----:B------:R-:W2:Y:S04]  /*35970*/  LDL.LU R25, [R1+0x50c] ;  /* 0x00050c0001197983 */ /* 0x000ea80000300800 */
[----:B0-----:R-:W2:Y:S04]  /*35980*/  LDL.LU R29, [R1+0x508] ;  /* 0x00050800011d7983 */ /* 0x001ea80000300800 */
        /* <DEDUP_REMOVED lines=23> */
[----:B---3--:R0:W-:Y:S04]  /*35b00*/  STS.U8 [R0+UR4+0x3840], R26 ;  /* 0x0038401a00007988 */ /* 0x0081e80008000004 */
[----:B------:R1:W-:Y:S04]  /*35b10*/  STS.U8 [R0+UR4+0x3800], R27 ;  /* 0x0038001b00007988 */ /* 0x0003e80008000004 */
[----:B0-----:R-:W3:Y:S04]  /*35b20*/  LDL.LU R26, [R1+0x504] ;  /* 0x00050400011a7983 */ /* 0x001ee80000300800 */
[----:B-1----:R-:W3:Y:S04]  /*35b30*/  LDL.LU R27, [R1+0x500] ;  /* 0x00050000011b7983 */ /* 0x002ee80000300800 */
        /* <DEDUP_REMOVED lines=25> */
[----:B------:R-:W2:Y:S04]  /*35cd0*/  LDL.LU R24, [R1+0x1e0] ;  /* 0x0001e00001187983 */ /* 0x000ea80000300800 */
[----:B------:R1:W-:Y:S04]  /*35ce0*/  STS.U8 [R0+UR4+0x3940], R29 ;  /* 0x0039401d00007988 */ /* 0x0003e80008000004 */
[----:B0-----:R-:W2:Y:S04]  /*35cf0*/  LDL.LU R25, [R1+0x1dc] ;  /* 0x0001dc0001197983 */ /* 0x001ea80000300800 */
[----:B-1----:R-:W2:Y:S04]  /*35d00*/  LDL.LU R29, [R1+0x18] ;  /* 0x00001800011d7983 */ /* 0x002ea80000300800 */
[----:B---3--:R0:W-:Y:S04]  /*35d10*/  STS.U8 [R0+UR4+0x3900], R26 ;  /* 0x0039001a00007988 */ /* 0x0081e80008000004 */
[----:B------:R1:W-:Y:S04]  /*35d20*/  STS.U8 [R0+UR4+0x39c0], R27 ;  /* 0x0039c01b00007988 */ /* 0x0003e80008000004 */
[----:B0-----:R-:W3:Y:S04]  /*35d30*/  LDL.LU R26, [R1+0x14] ;  /* 0x00001400011a7983 */ /* 0x001ee80000300800 */
[----:B-1----:R-:W3:Y:S04]  /*35d40*/  LDL.LU R27, [R1+0x10] ;  /* 0x00001000011b7983 */ /* 0x002ee80000300800 */
[----:B----4-:R0:W-:Y:S04]  /*35d50*/  STS.U8 [R0+UR4+0x3980], R28 ;  /* 0x0039801c00007988 */ /* 0x0101e80008000004 */
        /* <DEDUP_REMOVED lines=23> */
[----:B--2---:R-:W-:Y:S04]  /*35ed0*/  STS.U8 [R0+UR4+0x6980], R24 ;  /* 0x0069801800007988 */ /* 0x004fe80008000004 */
[----:B-1----:R-:W2:Y:S04]  /*35ee0*/  LDL.LU R14, [R1+0x8] ;  /* 0x00000800010e7983 */ /* 0x002ea80000300800 */
[----:B------:R-:W-:Y:S04]  /*35ef0*/  STS.U8 [R0+UR4+0x69c0], R25 ;  /* 0x0069c01900007988 */ /* 0x000fe80008000004 */
[----:B------:R0:W-:Y:S04]  /*35f00*/  STS.U8 [R0+UR4+0x7840], R29 ;  /* 0x0078401d00007988 */ /* 0x0001e80008000004 */
[----:B0-----:R-:W2:Y:S04]  /*35f10*/  LDL.LU R29, [R1+0x4] ;  /* 0x00000400011d7983 */ /* 0x001ea80000300800 */
[----:B------:R-:W2:Y:S04]  /*35f20*/  LDL.LU R2, [R1] ;  /* 0x0000000001027983 */ /* 0x000ea80000300800 */
        /* <DEDUP_REMOVED lines=23> */
[----:B------:R1:W-:Y:S04]  /*360a0*/  STS.U8 [R0+UR4+0x78c0], R27 ;  /* 0x0078c01b00007988 */ /* 0x0003e80008000004 */
[----:B0-----:R-:W3:Y:S04]  /*360b0*/  LDL.LU R26, [R1+0x5e0] ;  /* 0x0005e000011a7983 */ /* 0x001ee80000300800 */
[----:B-1----:R-:W3:Y:S04]  /*360c0*/  LDL.LU R27, [R1+0x5dc] ;  /* 0x0005dc00011b7983 */ /* 0x002ee80000300800 */
[----:B----4-:R0:W-:Y:S04]  /*360d0*/  STS.U8 [R0+UR4+0x7880], R28 ;  /* 0x0078801c00007988 */ /* 0x0101e80008000004 */
[----:B--2---:R1:W-:Y:S04]  /*360e0*/  STS.U8 [R0+UR4+0x7940], R14 ;  /* 0x0079400e00007988 */ /* 0x0043e80008000004 */
[----:B0-----:R-:W2:Y:S04]  /*360f0*/  LDL.LU R28, [R1+0x4f8] ;  /* 0x0004f800011c7983 */ /* 0x001ea80000300800 */
[----:B-1----:R-:W4:Y:S04]  /*36100*/  LDL.LU R14, [R1+0x4c30] ;  /* 0x004c3000010e7983 */ /* 0x002f280000300800 */
[----:B------:R0:W-:Y:S04]  /*36110*/  STS.U8 [R0+UR4+0x7900], R29 ;  /* 0x0079001d00007988 */ /* 0x0001e80008000004 */
[----:B0-----:R-:W3:Y:S04]  /*36120*/  LDL.LU R29, [R1+0x4c2c] ;  /* 0x004c2c00011d7983 */ /* 0x001ee80000300800 */
[----:B------:R-:W-:Y:S04]  /*36130*/  STS.U8 [R0+UR4+0x79c0], R2 ;  /* 0x0079c00200007988 */ /* 0x000fe80008000004 */
[----:B---3--:R0:W-:Y:S04]  /*36140*/  STS.U8 [R0+UR4+0x7980], R29 ;  /* 0x0079801d00007988 */ /* 0x0081e80008000004 */
[----:B------:R-:W-:Y:S04]  /*36150*/  STL [R1+0x4b80], R29 ;  /* 0x004b801d01007387 */ /* 0x000fe80000100800 */
[----:B0-----:R-:W3:Y:S04]  /*36160*/  LDL.LU R0, [R1+0x4e8] ;  /* 0x0004e80001007983 */ /* 0x001ee80000300800 */
[----:B---3--:R0:W-:Y:S04]  /*36170*/  STL [R1+0x4c20], R0 ;  /* 0x004c200001007387 */ /* 0x0081e80000100800 */
[----:B0-----:R-:W3:Y:S04]  /*36180*/  LDL.LU R0, [R1+0x4ec] ;  /* 0x0004ec0001007983 */ /* 0x001ee80000300800 */
[----:B---3--:R0:W-:Y:S04]  /*36190*/  STL [R1+0x4c24], R0 ;  /* 0x004c240001007387 */ /* 0x0081e80000100800 */
[----:B0-----:R-:W3:Y:S01]  /*361a0*/  LDL.LU R0, [R1+0x4f0] ;  /* 0x0004f00001007983 */ /* 0x001ee20000300800 */
[----:B----4-:R-:W-:-:S05]  /*361b0*/  LOP3.LUT R14, R14, 0x28, RZ, 0x3c, !PT ;  /* 0x000000280e0e7812 */ /* 0x010fca00078e3cff */
        /* <DEDUP_REMOVED lines=19> */
[----:B---3--:R0:W-:Y:S04]  /*362f0*/  STL [R1+0x4c28], R0 ;  /* 0x004c280001007387 */ /* 0x0081e80000100800 */
[----:B0-----:R-:W3:Y:S04]  /*36300*/  LDL.LU R0, [R1+0x4f4] ;  /* 0x0004f40001007983 */ /* 0x001ee80000300800 */
[----:B------:R-:W4:Y:S04]  /*36310*/  LDL.LU R21, [R1+0x4e4] ;  /* 0x0004e40001157983 */ /* 0x000f280000300800 */
[----:B------:R0:W-:Y:S04]  /*36320*/  STS.U8 [R14+UR4+0x2ac0], R23 ;  /* 0x002ac0170e007988 */ /* 0x0001e80008000004 */
[----:B------:R-:W4:Y:S04]  /*36330*/  LDL.LU R22, [R1+0x4e0] ;  /* 0x0004e00001167983 */ /* 0x000f280000300800 */
[----:B------:R1:W-:Y:S04]  /*36340*/  STS.U8 [R14+UR4+0x2b00], R24 ;  /* 0x002b00180e007988 */ /* 0x0003e80008000004 */
[----:B------:R1:W-:Y:S04]  /*36350*/  STS.U8 [R14+UR4+0x2b40], R25 ;  /* 0x002b40190e007988 */ /* 0x0003e80008000004 */
[----:B------:R1:W-:Y:S04]  /*36360*/  STS.U8 [R14+UR4+0x2b80], R26 ;  /* 0x002b801a0e007988 */ /* 0x0003e80008000004 */
[----:B------:R1:W-:Y:S04]  /*36370*/  STS.U8 [R14+UR4+0x2bc0], R27 ;  /* 0x002bc01b0e007988 */ /* 0x0003e80008000004 */
[----:B--2---:R2:W-:Y:S04]  /*36380*/  STS.U8 [R14+UR4+0x3a40], R28 ;  /* 0x003a401c0e007988 */ /* 0x0045e80008000004 */
[----:B0-----:R-:W4:Y:S04]  /*36390*/  LDL.LU R23, [R1+0x4dc] ;  /* 0x0004dc0001177983 */ /* 0x001f280000300800 */
[----:B-1----:R-:W4:Y:S04]  /*363a0*/  LDL.LU R24, [R1+0x3f8] ;  /* 0x0003f80001187983 */ /* 0x002f280000300800 */
[----:B------:R-:W4:Y:S04]  /*363b0*/  LDL.LU R25, [R1+0x3f4] ;  /* 0x0003f40001197983 */ /* 0x000f280000300800 */
[----:B------:R-:W4:Y:S04]  /*363c0*/  LDL.LU R26, [R1+0x3f0] ;  /* 0x0003f000011a7983 */ /* 0x000f280000300800 */
[----:B------:R-:W4:Y:S04]  /*363d0*/  LDL.LU R27, [R1+0x3ec] ;  /* 0x0003ec00011b7983 */ /* 0x000f280000300800 */
[----:B--2---:R-:W2:Y:S04]  /*363e0*/  LDL.LU R28, [R1+0x3e8] ;  /* 0x0003e800011c7983 */ /* 0x004ea80000300800 */
        /* <DEDUP_REMOVED lines=21> */
[----:B---3--:R0:W-:Y:S04]  /*36540*/  STS.U8 [R14+UR4+0x3ac0], R0 ;  /* 0x003ac0000e007988 */ /* 0x0081e80008000004 */
[----:B0-----:R-:W3:Y:S04]  /*36550*/  LDL.LU R0, [R1+0x4c24] ;  /* 0x004c240001007983 */ /* 0x001ee80000300800 */
[----:B---3--:R0:W-:Y:S04]  /*36560*/  STS.U8 [R14+UR4+0x3a80], R0 ;  /* 0x003a80000e007988 */ /* 0x0081e80008000004 */
[----:B0-----:R-:W3:Y:S04]  /*36570*/  LDL.LU R0, [R1+0x4c20] ;  /* 0x004c200001007983 */ /* 0x001ee80000300800 */
[----:B---3--:R0:W-:Y:S04]  /*36580*/  STS.U8 [R14+UR4+0x3b40], R0 ;  /* 0x003b40000e007988 */ /* 0x0081e80008000004 */
[----:B----4-:R1:W-:Y:S04]  /*36590*/  STS.U8 [R14+UR4+0x3b00], R21 ;  /* 0x003b00150e007988 */ /* 0x0103e80008000004 */
[----:B------:R3:W-:Y:S04]  /*365a0*/  STS.U8 [R14+UR4+0x3bc0], R22 ;  /* 0x003bc0160e007988 */ /* 0x0007e80008000004 */
[----:B------:R4:W-:Y:S04]  /*365b0*/  STS.U8 [R14+UR4+0x3b80], R23 ;  /* 0x003b80170e007988 */ /* 0x0009e80008000004 */
[----:B------:R2:W-:Y:S04]  /*365c0*/  STS.U8 [R14+UR4+0x4a00], R24 ;  /* 0x004a00180e007988 */ /* 0x0005e80008000004 */
[----:B------:R2:W-:Y:S04]  /*365d0*/  STS.U8 [R14+UR4+0x4a40], R25 ;  /* 0x004a40190e007988 */ /* 0x0005e80008000004 */
[----:B0-----:R-:W2:Y:S04]  /*365e0*/  LDL.LU R0, [R1+0x4c1c] ;  /* 0x004c1c0001007983 */ /* 0x001ea80000300800 */
[----:B-1----:R-:W2:Y:S04]  /*365f0*/  LDL.LU R21, [R1+0x4c18] ;  /* 0x004c180001157983 */ /* 0x002ea80000300800 */
[----:B---3--:R-:W3:Y:S04]  /*36600*/  LDL.LU R22, [R1+0x4c14] ;  /* 0x004c140001167983 */ /* 0x008ee80000300800 */
[----:B----4-:R-:W4:Y:S04]  /*36610*/  LDL.LU R23, [R1+0x4c10] ;  /* 0x004c100001177983 */ /* 0x010f280000300800 */
[----:B--2---:R-:W2:Y:S04]  /*36620*/  LDL.LU R24, [R1+0x4c0c] ;  /* 0x004c0c0001187983 */ /* 0x004ea80000300800 */
[----:B------:R-:W3:Y:S04]  /*36630*/  LDL.LU R25, [R1+0x4c08] ;  /* 0x004c080001197983 */ /* 0x000ee80000300800 */
[----:B------:R0:W-:Y:S04]  /*36640*/  STS.U8 [R14+UR4+0x4a80], R26 ;  /* 0x004a801a0e007988 */ /* 0x0001e80008000004 */
[----:B------:R1:W-:Y:S04]  /*36650*/  STS.U8 [R14+UR4+0x4ac0], R27 ;  /* 0x004ac01b0e007988 */ /* 0x0003e80008000004 */
[----:B------:R1:W-:Y:S04]  /*36660*/  STS.U8 [R14+UR4+0x4b00], R28 ;  /* 0x004b001c0e007988 */ /* 0x0003e80008000004 */
[----:B0-----:R-:W4:Y:S04]  /*36670*/  LDL.LU R26, [R1+0x4c04] ;  /* 0x004c0400011a7983 */ /* 0x001f280000300800 */
[----:B-1----:R-:W2:Y:S04]  /*36680*/  LDL.LU R27, [R1+0x4c00] ;  /* 0x004c0000011b7983 */ /* 0x002ea80000300800 */
[----:B------:R-:W3:Y:S04]  /*36690*/  LDL.LU R28, [R1+0x4bfc] ;  /* 0x004bfc00011c7983 */ /* 0x000ee80000300800 */
[----:B------:R0:W-:Y:S04]  /*366a0*/  STS.U8 [R14+UR4+0x4b40], R29 ;  /* 0x004b401d0e007988 */ /* 0x0001e80008000004 */
[----:B------:R1:W-:Y:S04]  /*366b0*/  STS.U8 [R14+UR4+0x4b80], R2 ;  /* 0x004b80020e007988 */ /* 0x0003e80008000004 */
[----:B------:R1:W-:Y:S04]  /*366c0*/  STS.U8 [R14+UR4+0x4bc0], R5 ;  /* 0x004bc0050e007988 */ /* 0x0003e80008000004 */
[----:B------:R1:W-:Y:S04]  /*366d0*/  STS.U8 [R14+UR4+0x5a40], R4 ;  /* 0x005a40040e007988 */ /* 0x0003e80008000004 */
[----:B------:R1:W-:Y:S04]  /*366e0*/  STS.U8 [R14+UR4+0x5a00], R3 ;  /* 0x005a00030e007988 */ /* 0x0003e80008000004 */
[----:B------:R1:W-:Y:S04]  /*366f0*/  STS.U8 [R14+UR4+0x5ac0], R6 ;  /* 0x005ac0060e007988 */ /* 0x0003e80008000004 */
[----:B0-----:R-:W4:Y:S04]  /*36700*/  LDL.LU R29, [R1+0x7c0] ;  /* 0x0007c000011d7983 */ /* 0x001f280000300800 */
[----:B-1----:R-:W4:Y:S04]  /*36710*/  LDL.LU R2, [R1+0x7bc] ;  /* 0x0007bc0001027983 */ /* 0x002f280000300800 */
[----:B------:R-:W4:Y:S04]  /*36720*/  LDL.LU R5, [R1+0x6d8] ;  /* 0x0006d80001057983 */ /* 0x000f280000300800 */
[----:B------:R-:W4:Y:S04]  /*36730*/  LDL.LU R4, [R1+0x6d4] ;  /* 0x0006d40001047983 */ /* 0x000f280000300800 */
[----:B------:R-:W4:Y:S04]  /*36740*/  LDL.LU R3, [R1+0x6d0] ;  /* 0x0006d00001037983 */ /* 0x000f280000300800 */
[----:B------:R0:W-:Y:S04]  /*36750*/  STS.U8 [R14+UR4+0x5a80], R7 ;  /* 0x005a80070e007988 */ /* 0x0001e80008000004 */
[----:B------:R-:W4:Y:S04]  /*36760*/  LDL.LU R6, [R1+0x6cc] ;  /* 0x0006cc0001067983 */ /* 0x000f280000300800 */
        /* <DEDUP_REMOVED lines=24> */
[----:B0-----:R-:W4:Y:S04]  /*368f0*/  LDL.LU R20, [R1+0x4d8] ;  /* 0x0004d80001147983 */ /* 0x001f280000300800 */
[----:B---3--:R-:W-:Y:S04]  /*36900*/  STS.U8 [R14+UR4+0x7a40], R28 ;  /* 0x007a401c0e007988 */ /* 0x008fe80008000004 */
[----:B------:R0:W-:Y:S04]  /*36910*/  STL [R1+0x4b84], R28 ;  /* 0x004b841c01007387 */ /* 0x0001e80000100800 */
[----:B--2---:R-:W-:Y:S04]  /*36920*/  STS.U8 [R14+UR4+0x7a00], R27 ;  /* 0x007a001b0e007988 */ /* 0x004fe80008000004 */
[----:B----4-:R-:W-:Y:S04]  /*36930*/  STS.U8 [R14+UR4+0x7ac0], R26 ;  /* 0x007ac01a0e007988 */ /* 0x010fe80008000004 */
[----:B------:R-:W-:Y:S04]  /*36940*/  STS.U8 [R14+UR4+0x7a80], R25 ;  /* 0x007a80190e007988 */ /* 0x000fe80008000004 */
[----:B0-----:R-:W2:Y:S04]  /*36950*/  LDL.LU R28, [R1+0x7c4] ;  /* 0x0007c400011c7983 */ /* 0x001ea80000300800 */
[----:B------:R0:W-:Y:S04]  /*36960*/  STL [R1+0x4b88], R27 ;  /* 0x004b881b01007387 */ /* 0x0001e80000100800 */
[----:B------:R-:W-:Y:S04]  /*36970*/  STS.U8 [R14+UR4+0x7b40], R24 ;  /* 0x007b40180e007988 */ /* 0x000fe80008000004 */
[----:B------:R-:W-:Y:S04]  /*36980*/  STS.U8 [R14+UR4+0x7b00], R23 ;  /* 0x007b00170e007988 */ /* 0x000fe80008000004 */
[----:B0-----:R-:W3:Y:S04]  /*36990*/  LDL.LU R27, [R1+0x7c8] ;  /* 0x0007c800011b7983 */ /* 0x001ee80000300800 */
[----:B------:R0:W-:Y:S04]  /*369a0*/  STL [R1+0x4b8c], R26 ;  /* 0x004b8c1a01007387 */ /* 0x0001e80000100800 */
[----:B------:R1:W-:Y:S04]  /*369b0*/  STS.U8 [R14+UR4+0x7bc0], R22 ;  /* 0x007bc0160e007988 */ /* 0x0003e80008000004 */
[----:B0-----:R-:W4:Y:S04]  /*369c0*/  LDL.LU R26, [R1+0x7cc] ;  /* 0x0007cc00011a7983 */ /* 0x001f280000300800 */
[----:B------:R0:W-:Y:S01]  /*369d0*/  STL [R1+0x4b90], R25 ;  /* 0x004b901901007387 */ /* 0x0001e20000100800 */
[----:B-1----:R-:W-:-:S03]  /*369e0*/  LOP3.LUT R14, R0, 0x30, RZ, 0x3c, !PT ;  /* 0x00000030000e7812 */ /* 0x002fc600078e3cff */
[----:B0-----:R-:W2:Y:S04]  /*369f0*/  LDL.LU R25, [R1+0x7d0] ;  /* 0x0007d00001197983 */ /* 0x001ea80000300800 */
[----:B------:R0:W-:Y:S04]  /*36a00*/  STL [R1+0x4b94], R24 ;  /* 0x004b941801007387 */ /* 0x0001e80000100800 */
[----:B0-----:R-:W3:Y:S04]  /*36a10*/  LDL.LU R24, [R1+0x7d4] ;  /* 0x0007d40001187983 */ /* 0x001ee80000300800 */
[----:B------:R0:W-:Y:S04]  /*36a20*/  STL [R1+0x4b98], R23 ;  /* 0x004b981701007387 */ /* 0x0001e80000100800 */
[----:B0-----:R-:W4:Y:S04]  /*36a30*/  LDL.LU R23, [R1+0x7d8] ;  /* 0x0007d80001177983 */ /* 0x001f280000300800 */
[----:B------:R0:W-:Y:S02]  /*36a40*/  STL [R1+0x4bec], R0 ;  /* 0x004bec0001007387 */ /* 0x0001e40000100800 */
[----:B0-----:R-:W0:Y:S02]  /*36a50*/  S2R R0, SR_TID.X ;  /* 0x0000000000007919 */ /* 0x001e240000002100 */
[----:B------:R-:W-:Y:S04]  /*36a60*/  STL [R1+0x4b9c], R22 ;  /* 0x004b9c1601007387 */ /* 0x000fe80000100800 */
[----:B------:R-:W-:Y:S01]  /*36a70*/  STL [R1+0x4ba0], R21 ;  /* 0x004ba01501007387 */ /* 0x000fe20000100800 */
[----:B0-----:R-:W-:-:S04]  /*36a80*/  LOP3.LUT R0, R0, 0x3f, RZ, 0xc0, !PT ;  /* 0x0000003f00007812 */ /* 0x001fc800078ec0ff */
[----:B------:R-:W-:-:S05]  /*36a90*/  LOP3.LUT R0, R0, 0x28, RZ, 0x3c, !PT ;  /* 0x0000002800007812 */ /* 0x000fca00078e3cff */
[----:B------:R0:W-:Y:S04]  /*36aa0*/  STS.U8 [R0+UR4+0x7b80], R21 ;  /* 0x007b801500007988 */ /* 0x0001e80008000004 */
[----:B0-----:R-:W2:Y:S04]  /*36ab0*/  LDL.LU R0, [R1+0x4c8] ;  /* 0x0004c80001007983 */ /* 0x001ea80000300800 */
[----:B--2---:R0:W-:Y:S04]  /*36ac0*/  STL [R1+0x4bf0], R0 ;  /* 0x004bf00001007387 */ /* 0x0041e80000100800 */
[----:B0-----:R-:W2:Y:S04]  /*36ad0*/  LDL.LU R0, [R1+0x4cc] ;  /* 0x0004cc0001007983 */ /* 0x001ea80000300800 */
[----:B--2---:R0:W-:Y:S04]  /*36ae0*/  STL [R1+0x4bf4], R0 ;  /* 0x004bf40001007387 */ /* 0x0041e80000100800 */
[----:B0-----:R-:W2:Y:S04]  /*36af0*/  LDL.LU R0, [R1+0x4d0] ;  /* 0x0004d00001007983 */ /* 0x001ea80000300800 */
[----:B----4-:R-:W-:Y:S04]  /*36b00*/  STS.U8 [R14+UR4+0xc00], R23 ;  /* 0x000c00170e007988 */ /* 0x010fe80008000004 */
[----:B---3--:R-:W-:Y:S04]  /*36b10*/  STS.U8 [R14+UR4+0xc40], R24 ;  /* 0x000c40180e007988 */ /* 0x008fe80008000004 */
        /* <DEDUP_REMOVED lines=20> */
[----:B--2---:R0:W-:Y:S04]  /*36c60*/  STL [R1+0x4bf8], R0 ;  /* 0x004bf80001007387 */ /* 0x0041e80000100800 */
[----:B0-----:R-:W2:Y:S04]  /*36c70*/  LDL.LU R0, [R1+0x4d4] ;  /* 0x0004d40001007983 */ /* 0x001ea80000300800 */
[----:B------:R-:W3:Y:S04]  /*36c80*/  LDL.LU R13, [R1+0x4c4] ;  /* 0x0004c400010d7983 */ /* 0x000ee80000300800 */
[----:B------:R-:W4:Y:S04]  /*36c90*/  LDL.LU R15, [R1+0x4c0] ;  /* 0x0004c000010f7983 */ /* 0x000f280000300800 */
[----:B------:R-:W4:Y:S04]  /*36ca0*/  LDL.LU R16, [R1+0x4bc] ;  /* 0x0004bc0001107983 */ /* 0x000f280000300800 */
[----:B------:R0:W-:Y:S04]  /*36cb0*/  STS.U8 [R14+UR4+0x2d80], R18 ;  /* 0x002d80120e007988 */ /* 0x0001e80008000004 */
[----:B------:R-:W4:Y:S04]  /*36cc0*/  LDL.LU R17, [R1+0x3d8] ;  /* 0x0003d80001117983 */ /* 0x000f280000300800 */
        /* <DEDUP_REMOVED lines=27> */
[----:B--2---:R0:W-:Y:S04]  /*36e80*/  STS.U8 [R14+UR4+0x3cc0], R0 ;  /* 0x003cc0000e007988 */ /* 0x0041e80008000004 */
[----:B0-----:R-:W2:Y:S04]  /*36e90*/  LDL.LU R0, [R1+0x4bf4] ;  /* 0x004bf40001007983 */ /* 0x001ea80000300800 */
[----:B--2---:R0:W-:Y:S04]  /*36ea0*/  STS.U8 [R14+UR4+0x3c80], R0 ;  /* 0x003c80000e007988 */ /* 0x0041e80008000004 */
[----:B0-----:R-:W2:Y:S04]  /*36eb0*/  LDL.LU R0, [R1+0x4bf0] ;  /* 0x004bf00001007983 */ /* 0x001ea80000300800 */
[----:B--2---:R0:W-:Y:S04]  /*36ec0*/  STS.U8 [R14+UR4+0x3d40], R0 ;  /* 0x003d40000e007988 */ /* 0x0041e80008000004 */
[----:B---3--:R1:W-:Y:S04]  /*36ed0*/  STS.U8 [R14+UR4+0x3d00], R13 ;  /* 0x003d000d0e007988 */ /* 0x0083e80008000004 */
[----:B----4-:R2:W-:Y:S04]  /*36ee0*/  STS.U8 [R14+UR4+0x3dc0], R15 ;  /* 0x003dc00f0e007988 */ /* 0x0105e80008000004 */
[----:B------:R3:W-:Y:S04]  /*36ef0*/  STS.U8 [R14+UR4+0x3d80], R16 ;  /* 0x003d80100e007988 */ /* 0x0007e80008000004 */
[----:B------:R4:W-:Y:S04]  /*36f00*/  STS.U8 [R14+UR4+0x4c00], R17 ;  /* 0x004c00110e007988 */ /* 0x0009e80008000004 */
[----:B------:R4:W-:Y:S04]  /*36f10*/  STS.U8 [R14+UR4+0x4c40], R18 ;  /* 0x004c40120e007988 */ /* 0x0009e80008000004 */
[----:B0-----:R-:W4:Y:S04]  /*36f20*/  LDL.LU R0, [R1+0x4bec] ;  /* 0x004bec0001007983 */ /* 0x001f280000300800 */
[----:B-1----:R-:W4:Y:S04]  /*36f30*/  LDL.LU R13, [R1+0x4be8] ;  /* 0x004be800010d7983 */ /* 0x002f280000300800 */
[----:B--2---:R-:W2:Y:S04]  /*36f40*/  LDL.LU R15, [R1+0x4be4] ;  /* 0x004be400010f7983 */ /* 0x004ea80000300800 */
[----:B---3--:R-:W3:Y:S04]  /*36f50*/  LDL.LU R16, [R1+0x4be0] ;  /* 0x004be00001107983 */ /* 0x008ee80000300800 */
[----:B----4-:R-:W4:Y:S04]  /*36f60*/  LDL.LU R17, [R1+0x4bdc] ;  /* 0x004bdc0001117983 */ /* 0x010f280000300800 */
[----:B------:R-:W2:Y:S04]  /*36f70*/  LDL.LU R18, [R1+0x4bd8] ;  /* 0x004bd80001127983 */ /* 0x000ea80000300800 */
        /* <DEDUP_REMOVED lines=24> */
[----:B----4-:R-:W-:Y:S04]  /*37100*/  STS.U8 [R14+UR4+0x7c40], R20 ;  /* 0x007c40140e007988 */ /* 0x010fe80008000004 */
[----:B------:R-:W-:Y:S04]  /*37110*/  STL [R1+0x4ba4], R20 ;  /* 0x004ba41401007387 */ /* 0x000fe80000100800 */
[----:B---3--:R-:W-:Y:S04]  /*37120*/  STS.U8 [R14+UR4+0x7c00], R19 ;  /* 0x007c00130e007988 */ /* 0x008fe80008000004 */
[----:B------:R-:W-:Y:S04]  /*37130*/  STL [R1+0x4ba8], R19 ;  /* 0x004ba81301007387 */ /* 0x000fe80000100800 */
[----:B--2---:R-:W-:Y:S04]  /*37140*/  STS.U8 [R14+UR4+0x7cc0], R18 ;  /* 0x007cc0120e007988 */ /* 0x004fe80008000004 */
[----:B------:R-:W-:Y:S04]  /*37150*/  STL [R1+0x4bac], R18 ;  /* 0x004bac1201007387 */ /* 0x000fe80000100800 */
[----:B------:R-:W-:Y:S04]  /*37160*/  STS.U8 [R14+UR4+0x7c80], R17 ;  /* 0x007c80110e007988 */ /* 0x000fe80008000004 */
[----:B------:R-:W-:Y:S04]  /*37170*/  STL [R1+0x4bb0], R17 ;  /* 0x004bb01101007387 */ /* 0x000fe80000100800 */
[----:B------:R-:W-:Y:S04]  /*37180*/  STS.U8 [R14+UR4+0x7d40], R16 ;  /* 0x007d40100e007988 */ /* 0x000fe80008000004 */
[----:B------:R0:W-:Y:S04]  /*37190*/  STL [R1+0x4bb4], R16 ;  /* 0x004bb41001007387 */ /* 0x0001e80000100800 */
[----:B0-----:R-:W2:Y:S04]  /*371a0*/  LDL.LU R16, [R1+0x7b8] ;  /* 0x0007b80001107983 */ /* 0x001ea80000300800 */
[----:B------:R-:W3:Y:S04]  /*371b0*/  LDL.LU R17, [R1+0x7b4] ;  /* 0x0007b40001117983 */ /* 0x000ee80000300800 */
        /* <DEDUP_REMOVED lines=23> */
[----:B------:R0:W-:Y:S04]  /*37330*/  STS.U8 [R14+UR4+0x7d00], R15 ;  /* 0x007d000f0e007988 */ /* 0x0001e80008000004 */
[----:B0-----:R-:W2:Y:S04]  /*37340*/  LDL.LU R14, [R1+0x4bcc] ;  /* 0x004bcc00010e7983 */ /* 0x001ea80000300800 */
[----:B------:R0:W-:Y:S02]  /*37350*/  STL [R1+0x4bb8], R15 ;  /* 0x004bb80f01007387 */ /* 0x0001e40000100800 */
[----:B0-----:R-:W0:Y:S01]  /*37360*/  S2R R15, SR_TID.X ;  /* 0x00000000000f7919 */ /* 0x001e220000002100 */
[----:B------:R-:W-:-:S02]  /*37370*/  LOP3.LUT R0, R0, 0x38, RZ, 0x3c, !PT ;  /* 0x0000003800007812 */ /* 0x000fc400078e3cff */
[----:B0-----:R-:W-:-:S04]  /*37380*/  LOP3.LUT R15, R15, 0x3f, RZ, 0xc0, !PT ;  /* 0x0000003f0f0f7812 */ /* 0x001fc800078ec0ff */
[----:B------:R-:W-:-:S05]  /*37390*/  LOP3.LUT R15, R15, 0x30, RZ, 0x3c, !PT ;  /* 0x000000300f0f7812 */ /* 0x000fca00078e3cff */
[----:B--2---:R-:W-:Y:S04]  /*373a0*/  STS.U8 [R15+UR4+0x7dc0], R14 ;  /* 0x007dc00e0f007988 */ /* 0x004fe80008000004 */
[----:B------:R-:W-:Y:S04]  /*373b0*/  STS.U8 [R15+UR4+0x7d80], R13 ;  /* 0x007d800d0f007988 */ /* 0x000fe80008000004 */
[----:B------:R-:W-:Y:S04]  /*373c0*/  STS.U8 [R0+UR4+0xe00], R16 ;  /* 0x000e001000007988 */ /* 0x000fe80008000004 */
[----:B---3--:R-:W-:Y:S04]  /*373d0*/  STS.U8 [R0+UR4+0xe40], R17 ;  /* 0x000e401100007988 */ /* 0x008fe80008000004 */
        /* <DEDUP_REMOVED lines=18> */
[----:B------:R-:W-:Y:S04]  /*37500*/  STL [R1+0x4bbc], R14 ;  /* 0x004bbc0e01007387 */ /* 0x000fe80000100800 */
[----:B------:R-:W-:Y:S04]  /*37510*/  STS.U8 [R0+UR4+0x2f00], R8 ;  /* 0x002f000800007988 */ /* 0x000fe80008000004 */
[----:B------:R-:W-:Y:S04]  /*37520*/  STL [R1+0x4bc0], R13 ;  /* 0x004bc00d01007387 */ /* 0x000fe80000100800 */
[----:B------:R0:W-:Y:S04]  /*37530*/  STS.U8 [R0+UR4+0x2f40], R12 ;  /* 0x002f400c00007988 */ /* 0x0001e80008000004 */
[----:B0-----:R-:W2:Y:S04]  /*37540*/  LDL.LU R12, [R1+0x4b4] ;  /* 0x0004b400010c7983 */ /* 0x001ea80000300800 */
[----:B------:R-:W3:Y:S04]  /*37550*/  LDL.LU R13, [R1+0x4a8] ;  /* 0x0004a800010d7983 */ /* 0x000ee80000300800 */
[----:B---3--:R0:W-:Y:S04]  /*37560*/  STL [R1+0x4bc4], R13 ;  /* 0x004bc40d01007387 */ /* 0x0081e80000100800 */
[----:B0-----:R-:W3:Y:S04]  /*37570*/  LDL.LU R13, [R1+0x4ac] ;  /* 0x0004ac00010d7983 */ /* 0x001ee80000300800 */
[----:B------:R-:W-:Y:S04]  /*37580*/  STS.U8 [R0+UR4+0x2f80], R9 ;  /* 0x002f800900007988 */ /* 0x000fe80008000004 */
[----:B------:R-:W-:Y:S04]  /*37590*/  STS.U8 [R0+UR4+0x2fc0], R10 ;  /* 0x002fc00a00007988 */ /* 0x000fe80008000004 */
[----:B---3--:R0:W-:Y:S04]  /*375a0*/  STL [R1+0x4bc8], R13 ;  /* 0x004bc80d01007387 */ /* 0x0081e80000100800 */
        /* <DEDUP_REMOVED lines=27> */
[----:B--2---:R1:W-:Y:S04]  /*37760*/  STS.U8 [R0+UR4+0x3e00], R12 ;  /* 0x003e000c00007988 */ /* 0x0043e80008000004 */
[----:B0-----:R-:W2:Y:S04]  /*37770*/  LDL.LU R11, [R1+0x110] ;  /* 0x00011000010b7983 */ /* 0x001ea80000300800 */
[----:B-1----:R-:W2:Y:S04]  /*37780*/  LDL.LU R12, [R1+0x10c] ;  /* 0x00010c00010c7983 */ /* 0x002ea80000300800 */
        /* <DEDUP_REMOVED lines=23> */
[----:B-1----:R-:W2:Y:S04]  /*37900*/  LDL.LU R20, [R1+0x4ba4] ;  /* 0x004ba40001147983 */ /* 0x002ea80000300800 */
[----:B------:R-:W3:Y:S04]  /*37910*/  LDL.LU R21, [R1+0x4ba0] ;  /* 0x004ba00001157983 */ /* 0x000ee80000300800 */
[----:B------:R-:W4:Y:S04]  /*37920*/  LDL.LU R22, [R1+0x4b9c] ;  /* 0x004b9c0001167983 */ /* 0x000f280000300800 */
[----:B------:R-:W2:Y:S04]  /*37930*/  LDL.LU R23, [R1+0x4b98] ;  /* 0x004b980001177983 */ /* 0x000ea80000300800 */
        /* <DEDUP_REMOVED lines=23> */
[----:B------:R-:W2:Y:S04]  /*37ab0*/  LDL R2, [R1+0x3700] ;  /* 0x0037000001027983 */ /* 0x000ea80000100800 */
[----:B------:R-:W3:Y:S04]  /*37ac0*/  LDL.LU R8, [R1+0x4b68] ;  /* 0x004b680001087983 */ /* 0x000ee80000300800 */
        /* <DEDUP_REMOVED lines=8> */
[----:B----4-:R-:W-:Y:S04]  /*37b50*/  STS.U8 [R0+UR4+0x7e40], R12 ;  /* 0x007e400c00007988 */ /* 0x010fe80008000004 */
[----:B---3--:R-:W-:Y:S04]  /*37b60*/  STS.U8 [R0+UR4+0x7e00], R11 ;  /* 0x007e000b00007988 */ /* 0x008fe80008000004 */
[----:B--2---:R-:W-:Y:S04]  /*37b70*/  STS.U8 [R0+UR4+0x7ec0], R10 ;  /* 0x007ec00a00007988 */ /* 0x004fe80008000004 */
[----:B------:R-:W-:Y:S04]  /*37b80*/  STS.U8 [R0+UR4+0x7e80], R9 ;  /* 0x007e800900007988 */ /* 0x000fe80008000004 */
[----:B------:R-:W-:Y:S04]  /*37b90*/  STS.U8 [R0+UR4+0x7f40], R8 ;  /* 0x007f400800007988 */ /* 0x000fe80008000004 */
[----:B------:R-:W-:Y:S04]  /*37ba0*/  STS.U8 [R0+UR4+0x7f00], R7 ;  /* 0x007f000700007988 */ /* 0x000fe80008000004 */
[----:B------:R-:W-:Y:S04]  /*37bb0*/  STS.U8 [R0+UR4+0x7fc0], R6 ;  /* 0x007fc00600007988 */ /* 0x000fe80008000004 */
[----:B------:R0:W-:Y:S04]  /*37bc0*/  STS.U8 [R0+UR4+0x7f80], R3 ;  /* 0x007f800300007988 */ /* 0x0001e80008000004 */
[----:B0-----:R-:W2:Y:S04]  /*37bd0*/  LDL.LU R0, [R1+0x4b54] ;  /* 0x004b540001007983 */ /* 0x001ea80000300800 */
[----:B------:R-:W3:Y:S01]  /*37be0*/  LDL R3, [R1+0x36f8] ;  /* 0x0036f80001037983 */ /* 0x000ee20000100800 */
[----:B------:R-:W-:Y:S01]  /*37bf0*/  BAR.SYNC.DEFER_BLOCKING 0x0 ;  /* 0x0000000000007b1d */ /* 0x000fe20000010000 */
[----:B------:R-:W-:-:S06]  /*37c00*/  PRMT R5, RZ, 0x7610, R5 ;  /* 0x00007610ff057816 */ /* 0x000fcc0000000005 */
[----:B---3--:R-:W3:Y:S04]  /*37c10*/  @!P0 LDG.E.U8 R5, desc[UR24][R2.64] ;  /* 0x0000001802058981 */ /* 0x008ee8000c1e1100 */
[----:B---3--:R0:W-:Y:S04]  /*37c20*/  STL [R1+0x28c], R5 ;  /* 0x00028c0501007387 */ /* 0x0081e80000100800 */
[----:B0-----:R-:W3:Y:S04]  /*37c30*/  LDL.LU R5, [R1+0x4b50] ;  /* 0x004b500001057983 */ /* 0x001ee80000300800 */
[----:B------:R-:W4:Y:S04]  /*37c40*/  LDL R2, [R1+0x34a4] ;  /* 0x0034a40001027983 */ /* 0x000f280000100800 */
[----:B------:R-:W4:Y:S01]  /*37c50*/  LDL R3, [R1+0x34dc] ;  /* 0x0034dc0001037983 */ /* 0x000f220000100800 */
[----:B--2---:R-:W-:-:S02]  /*37c60*/  PRMT R0, RZ, 0x7610, R0 ;  /* 0x00007610ff007816 */ /* 0x004fc40000000000 */
[----:B----4-:R-:W-:-:S04]  /*37c70*/  @!P0 LOP3.LUT R3, R3, R2, RZ, 0x3c, !PT ;  /* 0x0000000203038212 */ /* 0x010fc800078e3cff */
[----:B------:R-:W-:-:S04]  /*37c80*/  @!P0 LOP3.LUT R2, R3, R2, RZ, 0x3c, !PT ;  /* 0x0000000203028212 */ /* 0x000fc800078e3cff */
[----:B------:R-:W-:-:S05]  /*37c90*/  @!P0 LOP3.LUT R3, R3, R2, RZ, 0x3c, !PT ;  /* 0x0000000203038212 */ /* 0x000fca00078e3cff */
[----:B------:R-:W2:Y:S04]  /*37ca0*/  @!P0 LDG.E.U8 R0, desc[UR24][R2.64] ;  /* 0x0000001802008981 */ /* 0x000ea8000c1e1100 */
[----:B--2---:R0:W-:Y:S04]  /*37cb0*/  STL [R1+0x294], R0 ;  /* 0x0002940001007387 */ /* 0x0041e80000100800 */
[----:B0-----:R-:W2:Y:S04]  /*37cc0*/  LDL.LU R0, [R1+0x4b4c] ;  /* 0x004b4c0001007983 */ /* 0x001ea80000300800 */
[----:B------:R-:W4:Y:S04]  /*37cd0*/  LDL R2, [R1+0x235c] ;  /* 0x00235c0001027983 */ /* 0x000f280000100800 */
[----:B------:R-:W4:Y:S01]  /*37ce0*/  LDL R3, [R1+0x3338] ;  /* 0x0033380001037983 */ /* 0x000f220000100800 */
[----:B------:R-:W-:-:S02]  /*37cf0*/  PRMT R4, RZ, 0x7610, R4 ;  /* 0x00007610ff047816 */ /* 0x000fc40000000004 */
[----:B----4-:R-:W-:-:S04]  /*37d00*/  @!P0 LOP3.LUT R3, R3, R2, RZ, 0x3c, !PT ;  /* 0x0000000203038212 */ /* 0x010fc800078e3cff */
[----:B------:R-:W-:-:S04]  /*37d10*/  @!P0 LOP3.LUT R2, R3, R2, RZ, 0x3c, !PT ;  /* 0x0000000203028212 */ /* 0x000fc800078e3cff */
[----:B------:R-:W-:-:S05]  /*37d20*/  @!P0 LOP3.LUT R3, R3, R2, RZ, 0x3c, !PT ;  /* 0x0000000203038212 */ /* 0x000fca00078e3cff */
[----:B------:R-:W4:Y:S04]  /*37d30*/  @!P0 LDG.E.U8 R4, desc[UR24][R2.64] ;  /* 0x0000001802048981 */ /* 0x000f28000c1e1100 */
[----:B----4-:R0:W-:Y:S04]  /*37d40*/  STL [R1+0x290], R4 ;  /* 0x0002900401007387 */ /* 0x0101e80000100800 */
[----:B0-----:R-:W4:Y:S04]  /*37d50*/  LDL.LU R4, [R1+0x4b48] ;  /* 0x004b480001047983 */ /* 0x001f280000300800 */
[----:B------:R-:W3:Y:S04]  /*37d60*/  LDL R2, [R1+0x3334] ;  /* 0x0033340001027983 */ /* 0x000ee80000100800 */
[----:B------:R-:W3:Y:S01]  /*37d70*/  LDL R3, [R1+0x349c] ;  /* 0x00349c0001037983 */ /* 0x000ee20000100800 */
[----:B--2---:R-:W-:-:S02]  /*37d80*/  PRMT R0, RZ, 0x7610, R0 ;  /* 0x00007610ff007816 */ /* 0x004fc40000000000 */
[----:B---3--:R-:W-:-:S04]  /*37d90*/  @!P0 LOP3.LUT R3, R3, R2, RZ, 0x3c, !PT ;  /* 0x0000000203038212 */ /* 0x008fc800078e3cff */
[----:B------:R-:W-:-:S04]  /*37da0*/  @!P0 LOP3.LUT R2, R3, R2, RZ, 0x3c, !PT ;  /* 0x0000000203028212 */ /* 0x000fc800078e3cff */
[----:B------:R-:W-:-:S05]  /*37db0*/  @!P0 LOP3.LUT R3, R3, R2, RZ, 0x3c, !PT ;  /* 0x0000000203038212 */ /* 0x000fca00078e3cff */
[----:B------:R-:W2:Y:S04]  /*37dc0*/  @!P0 LDG.E.U8 R0, desc[UR24][R2.64] ;  /* 0x0000001802008981 */ /* 0x000ea8000c1e1100 */
[----:B--2---:R0:W-:Y:S04]  /*37dd0*/  STL [R1+0x288], R0 ;  /* 0x0002880001007387 */ /* 0x0041e80000100800 */
[----:B0-----:R-:W2:Y:S04]  /*37de0*/  LDL.LU R0, [R1+0x4b44] ;  /* 0x004b440001007983 */ /* 0x001ea80000300800 */
[----:B------:R-:W3:Y:S04]  /*37df0*/  LDL R2, [R1+0x3330] ;  /* 0x0033300001027983 */ /* 0x000ee80000100800 */
[----:B------:R-:W3:Y:S01]  /*37e00*/  LDL R3, [R1+0x3498] ;  /* 0x0034980001037983 */ /* 0x000ee20000100800 */
[----:B----4-:R-:W-:-:S02]  /*37e10*/  PRMT R4, RZ, 0x7610, R4 ;  /* 0x00007610ff047816 */ /* 0x010fc40000000004 */
[----:B---3--:R-:W-:-:S04]  /*37e20*/  @!P0 LOP3.LUT R3, R3, R2, RZ, 0x3c, !PT ;  /* 0x0000000203038212 */ /* 0x008fc800078e3cff */
[----:B------:R-:W-:-:S04]  /*37e30*/  @!P0 LOP3.LUT R2, R3, R2, RZ, 0x3c, !PT ;  /* 0x0000000203028212 */ /* 0x000fc800078e3cff */
[----:B------:R-:W-:-:S05]  /*37e40*/  @!P0 LOP3.LUT R3, R3, R2, RZ, 0x3c, !PT ;  /* 0x0000000203038212 */ /* 0x000fca00078e3cff */
[----:B------:R-:W3:Y:S04]  /*37e50*/  @!P0 LDG.E.U8 R4, desc[UR24][R2.64] ;  /* 0x0000001802048981 */ /* 0x000ee8000c1e1100 */
        /* <DEDUP_REMOVED lines=13> */
[----:B---3--:R-:W-:-:S02]  /*37f30*/  PRMT R4, RZ, 0x7610, R4 ;  /* 0x00007610ff047816 */ /* 0x008fc40000000004 */
[----:B----4-:R-:W-:-:S04]  /*37f40*/  @!P0 LOP3.LUT R3, R3, R2, RZ, 0x3c, !PT ;  /* 0x0000000203038212 */ /* 0x010fc800078e3cff */
        /* <DEDUP_REMOVED lines=858> */
[----:B--2---:R0:W-:Y:S04]  /*3b4f0*/  STL [R1], R0 ;  /* 0x0000000001007387 */ /* 0x0041e80000100800 */
[----:B0-----:R-:W2:Y:S04]  /*3b500*/  LDL.LU R0, [R1+0x49bc] ;  /* 0x0049bc0001007983 */ /* 0x001ea80000300800 */
[----:B------:R-:W3:Y:S04]  /*3b510*/  LDL R2, [R1+0x3628] ;  /* 0x0036280001027983 */ /* 0x000ee80000100800 */
[----:B------:R-:W3:Y:S01]  /*3b520*/  LDL R3, [R1+0x3664] ;  /* 0x0036640001037983 */ /* 0x000ee20000100800 */
[----:B------:R-:W-:-:S02]  /*3b530*/  PRMT R29, RZ, 0x7610, R29 ;  /* 0x00007610ff1d7816 */ /* 0x000fc4000000001d */
[----:B---3--:R-:W-:-:S04]  /*3b540*/  @!P0 LOP3.LUT R3, R3, R2, RZ, 0x3c, !PT ;  /* 0x0000000203038212 */ /* 0x008fc800078e3cff */
[----:B------:R-:W-:-:S04]  /*3b550*/  @!P0 LOP3.LUT R2, R3, R2, RZ, 0x3c, !PT ;  /* 0x0000000203028212 */ /* 0x000fc800078e3cff */
[----:B------:R-:W-:-:S05]  /*3b560*/  @!P0 LOP3.LUT R3, R3, R2, RZ, 0x3c, !PT ;  /* 0x0000000203038212 */ /* 0x000fca00078e3cff */
[----:B------:R-:W3:Y:S04]  /*3b570*/  @!P0 LDG.E.U8 R29, desc[UR24][R2.64] ;  /* 0x00000018021d8981 */ /* 0x000ee8000c1e1100 */
[----:B------:R-:W4:Y:S04]  /*3b580*/  LDL R2, [R1+0x3630] ;  /* 0x0036300001027983 */ /* 0x000f280000100800 */
[----:B------:R-:W4:Y:S01]  /*3b590*/  LDL R3, [R1+0x366c] ;  /* 0x00366c0001037983 */ /* 0x000f220000100800 */
[----:B------:R-:W-:-:S03]  /*3b5a0*/  PRMT R28, RZ, 0x7610, R28 ;  /* 0x00007610ff1c7816 */ /* 0x000fc6000000001c */
[----:B---3--:R0:W-:Y:S04]  /*3b5b0*/  STL [R1+0x4958], R29 ;  /* 0x0049581d01007387 */ /* 0x0081e80000100800 */
[----:B0-----:R-:W3:Y:S01]  /*3b5c0*/  LDL R29, [R1+0x3674] ;  /* 0x00367400011d7983 */ /* 0x001ee20000100800 */
[----:B----4-:R-:W-:-:S04]  /*3b5d0*/  @!P0 LOP3.LUT R3, R3, R2, RZ, 0x3c, !PT ;  /* 0x0000000203038212 */ /* 0x010fc800078e3cff */
[----:B------:R-:W-:-:S04]  /*3b5e0*/  @!P0 LOP3.LUT R2, R3, R2, RZ, 0x3c, !PT ;  /* 0x0000000203028212 */ /* 0x000fc800078e3cff */
[----:B------:R-:W-:-:S05]  /*3b5f0*/  @!P0 LOP3.LUT R3, R3, R2, RZ, 0x3c, !PT ;  /* 0x0000000203038212 */ /* 0x000fca00078e3cff */
[----:B------:R3:W4:Y:S04]  /*3b600*/  @!P0 LDG.E.U8 R28, desc[UR24][R2.64] ;  /* 0x00000018021c8981 */ /* 0x000728000c1e1100 */
[----:B------:R-:W2:Y:S01]  /*3b610*/  LDL R3, [R1+0x3638] ;  /* 0x0036380001037983 */ /* 0x000ea20000100800 */
[----:B------:R-:W-:Y:S01]  /*3b620*/  PRMT R27, RZ, 0x7610, R27 ;  /* 0x00007610ff1b7816 */ /* 0x000fe2000000001b */
[----:B---3--:R-:W-:Y:S02]  /*3b630*/  @!P0 IMAD.MOV.U32 R2, RZ, RZ, R29 ;  /* 0x000000ffff028224 */ /* 0x008fe400078e001d */
[----:B----4-:R0:W-:Y:S01]  /*3b640*/  STL [R1+0x4948], R28 ;  /* 0x0049481c01007387 */ /* 0x0101e20000100800 */
[----:B------:R-:W-:-:S03]  /*3b650*/  PRMT R26, RZ, 0x7610, R26 ;  /* 0x00007610ff1a7816 */ /* 0x000fc6000000001a */
[----:B------:R-:W3:Y:S04]  /*3b660*/  LDL R29, [R1+0x3658] ;  /* 0x00365800011d7983 */ /* 0x000ee80000100800 */
[----:B--2---:R1:W2:Y:S04]  /*3b670*/  @!P0 LDG.E.U8 R27, desc[UR24][R2.64] ;  /* 0x00000018021b8981 */ /* 0x0042a8000c1e1100 */
[----:B0-----:R-:W4:Y:S04]  /*3b680*/  LDL R28, [R1+0x3694] ;  /* 0x00369400011c7983 */ /* 0x001f280000100800 */
[----:B------:R-:W1:Y:S04]  /*3b690*/  LDL R2, [R1+0x3640] ;  /* 0x0036400001027983 */ /* 0x000e680000100800 */
[----:B------:R-:W1:Y:S02]  /*3b6a0*/  LDL R3, [R1+0x367c] ;  /* 0x00367c0001037983 */ /* 0x000e640000100800 */
[----:B-1----:R-:W-:-:S04]  /*3b6b0*/  @!P0 LOP3.LUT R3, R3, R2, RZ, 0x3c, !PT ;  /* 0x0000000203038212 */ /* 0x002fc800078e3cff */
[----:B------:R-:W-:-:S04]  /*3b6c0*/  @!P0 LOP3.LUT R2, R3, R2, RZ, 0x3c, !PT ;  /* 0x0000000203028212 */ /* 0x000fc800078e3cff */
[----:B------:R-:W-:-:S05]  /*3b6d0*/  @!P0 LOP3.LUT R3, R3, R2, RZ, 0x3c, !PT ;  /* 0x0000000203038212 */ /* 0x000fca00078e3cff */
[----:B------:R-:W3:Y:S04]  /*3b6e0*/  @!P0 LDG.E.U8 R26, desc[UR24][R2.64] ;  /* 0x00000018021a8981 */ /* 0x000ee8000c1e1100 */
[----:B--2---:R0:W-:Y:S04]  /*3b6f0*/  STL [R1+0x494c], R27 ;  /* 0x00494c1b01007387 */ /* 0x0041e80000100800 */
[----:B------:R-:W2:Y:S04]  /*3b700*/  LDL R2, [R1+0x3648] ;  /* 0x0036480001027983 */ /* 0x000ea80000100800 */
[----:B------:R-:W2:Y:S04]  /*3b710*/  LDL R3, [R1+0x3684] ;  /* 0x0036840001037983 */ /* 0x000ea80000100800 */
[----:B0-----:R-:W4:Y:S04]  /*3b720*/  LDL R27, [R1+0x368c] ;  /* 0x00368c00011b7983 */ /* 0x001f280000100800 */
[----:B---3--:R0:W-:Y:S04]  /*3b730*/  STL [R1+0x499c], R26 ;  /* 0x00499c1a01007387 */ /* 0x0081e80000100800 */
[----:B0-----:R-:W3:Y:S01]  /*3b740*/  LDL R26, [R1+0x3650] ;  /* 0x00365000011a7983 */ /* 0x001ee20000100800 */
[----:B--2---:R-:W-:-:S02]  /*3b750*/  @!P0 LOP3.LUT R3, R3, R2, RZ, 0x3c, !PT ;  /* 0x0000000203038212 */ /* 0x004fc400078e3cff */
[----:B------:R-:W-:Y:S02]  /*3b760*/  PRMT R25, RZ, 0x7610, R25 ;  /* 0x00007610ff197816 */ /* 0x000fe40000000019 */
[----:B------:R-:W-:-:S04]  /*3b770*/  @!P0 LOP3.LUT R2, R3, R2, RZ, 0x3c, !PT ;  /* 0x0000000203028212 */ /* 0x000fc800078e3cff */
[----:B------:R-:W-:Y:S02]  /*3b780*/  @!P0 LOP3.LUT R3, R3, R2, RZ, 0x3c, !PT ;  /* 0x0000000203038212 */ /* 0x000fe400078e3cff */
[----:B------:R-:W-:-:S03]  /*3b790*/  PRMT R24, RZ, 0x7610, R24 ;  /* 0x00007610ff187816 */ /* 0x000fc60000000018 */
[----:B------:R4:W2:Y:S02]  /*3b7a0*/  @!P0 LDG.E.U8 R25, desc[UR24][R2.64] ;  /* 0x0000001802198981 */ /* 0x0008a4000c1e1100 */
[----:B----4-:R-:W-:Y:S02]  /*3b7b0*/  @!P0 IMAD.MOV.U32 R2, RZ, RZ, R27 ;  /* 0x000000ffff028224 */ /* 0x010fe400078e001b */
[----:B---3--:R-:W-:-:S05]  /*3b7c0*/  @!P0 IMAD.MOV.U32 R3, RZ, RZ, R26 ;  /* 0x000000ffff038224 */ /* 0x008fca00078e001a */
[----:B------:R0:W3:Y:S01]  /*3b7d0*/  @!P0 LDG.E.U8 R24, desc[UR24][R2.64] ;  /* 0x0000001802188981 */ /* 0x0000e2000c1e1100 */
[----:B------:R-:W-:Y:S01]  /*3b7e0*/  PRMT R23, RZ, 0x7610, R23 ;  /* 0x00007610ff177816 */ /* 0x000fe20000000017 */
[----:B0-----:R-:W-:Y:S02]  /*3b7f0*/  @!P0 IMAD.MOV.U32 R2, RZ, RZ, R28 ;  /* 0x000000ffff028224 */ /* 0x001fe400078e001c */
[----:B------:R-:W-:Y:S01]  /*3b800*/  @!P0 IMAD.MOV.U32 R3, RZ, RZ, R29 ;  /* 0x000000ffff038224 */ /* 0x000fe200078e001d */
[----:B--2---:R0:W-:Y:S04]  /*3b810*/  STL [R1+0x49a0], R25 ;  /* 0x0049a01901007387 */ /* 0x0041e80000100800 */
[----:B------:R-:W2:Y:S04]  /*3b820*/  @!P0 LDG.E.U8 R23, desc[UR24][R2.64] ;  /* 0x0000001802178981 */ /* 0x000ea8000c1e1100 */
[----:B0-----:R-:W4:Y:S04]  /*3b830*/  LDL R25, [R1+0x369c] ;  /* 0x00369c0001197983 */ /* 0x001f280000100800 */
[----:B---3--:R0:W-:Y:S01]  /*3b840*/  STL [R1+0x4984], R24 ;  /* 0x0049841801007387 */ /* 0x0081e20000100800 */
[----:B------:R-:W-:-:S03]  /*3b850*/  PRMT R22, RZ, 0x7610, R22 ;  /* 0x00007610ff167816 */ /* 0x000fc60000000016 */
[----:B------:R-:W3:Y:S04]  /*3b860*/  LDL R29, [R1+0x3670] ;  /* 0x00367000011d7983 */ /* 0x000ee80000100800 */
[----:B------:R-:W3:Y:S04]  /*3b870*/  LDL R28, [R1+0x36ac] ;  /* 0x0036ac00011c7983 */ /* 0x000ee80000100800 */
[----:B------:R-:W3:Y:S04]  /*3b880*/  LDL R27, [R1+0x3678] ;  /* 0x00367800011b7983 */ /* 0x000ee80000100800 */
[----:B------:R-:W3:Y:S04]  /*3b890*/  LDL R26, [R1+0x36b4] ;  /* 0x0036b400011a7983 */ /* 0x000ee80000100800 */
[----:B0-----:R-:W3:Y:S04]  /*3b8a0*/  LDL R24, [R1+0x3660] ;  /* 0x0036600001187983 */ /* 0x001ee80000100800 */
[----:B--2---:R0:W-:Y:S01]  /*3b8b0*/  STL [R1+0x4988], R23 ;  /* 0x0049881701007387 */ /* 0x0041e20000100800 */
[----:B----4-:R-:W-:-:S03]  /*3b8c0*/  @!P0 IMAD.MOV.U32 R2, RZ, RZ, R25 ;  /* 0x000000ffff028224 */ /* 0x010fc600078e0019 */
[----:B------:R-:W2:Y:S04]  /*3b8d0*/  LDL R25, [R1+0x3680] ;  /* 0x0036800001197983 */ /* 0x000ea80000100800 */
[----:B0-----:R-:W4:Y:S01]  /*3b8e0*/  LDL R23, [R1+0x36a4] ;  /* 0x0036a40001177983 */ /* 0x001f220000100800 */
[----:B---3--:R-:W-:-:S03]  /*3b8f0*/  @!P0 IMAD.MOV.U32 R3, RZ, RZ, R24 ;  /* 0x000000ffff038224 */ /* 0x008fc600078e0018 */
[----:B------:R-:W3:Y:S04]  /*3b900*/  LDL R24, [R1+0x36bc] ;  /* 0x0036bc0001187983 */ /* 0x000ee80000100800 */
[----:B------:R4:W2:Y:S04]  /*3b910*/  @!P0 LDG.E.U8 R22, desc[UR24][R2.64] ;  /* 0x0000001802168981 */ /* 0x0008a8000c1e1100 */
[----:B------:R-:W3:Y:S01]  /*3b920*/  LDL R3, [R1+0x3668] ;  /* 0x0036680001037983 */ /* 0x000ee20000100800 */
[----:B------:R-:W-:Y:S01]  /*3b930*/  PRMT R21, RZ, 0x7610, R21 ;  /* 0x00007610ff157816 */ /* 0x000fe20000000015 */
[----:B----4-:R-:W-:Y:S01]  /*3b940*/  @!P0 IMAD.MOV.U32 R2, RZ, RZ, R23 ;  /* 0x000000ffff028224 */ /* 0x010fe200078e0017 */
[----:B------:R-:W-:-:S02]  /*3b950*/  PRMT R20, RZ, 0x7610, R20 ;  /* 0x00007610ff147816 */ /* 0x000fc40000000014 */
[----:B------:R-:W-:Y:S02]  /*3b960*/  PRMT R19, RZ, 0x7610, R19 ;  /* 0x00007610ff137816 */ /* 0x000fe40000000013 */
[----:B------:R-:W-:Y:S01]  /*3b970*/  PRMT R18, RZ, 0x7610, R18 ;  /* 0x00007610ff127816 */ /* 0x000fe20000000012 */
[----:B---3--:R0:W3:Y:S02]  /*3b980*/  @!P0 LDG.E.U8 R21, desc[UR24][R2.64] ;  /* 0x0000001802158981 */ /* 0x0080e4000c1e1100 */
[----:B0-----:R-:W-:Y:S02]  /*3b990*/  @!P0 IMAD.MOV.U32 R2, RZ, RZ, R28 ;  /* 0x000000ffff028224 */ /* 0x001fe400078e001c */
[----:B------:R-:W-:-:S05]  /*3b9a0*/  @!P0 IMAD.MOV.U32 R3, RZ, RZ, R29 ;  /* 0x000000ffff038224 */ /* 0x000fca00078e001d */
[----:B------:R0:W4:Y:S02]  /*3b9b0*/  @!P0 LDG.E.U8 R20, desc[UR24][R2.64] ;  /* 0x0000001802148981 */ /* 0x000124000c1e1100 */
[----:B0-----:R-:W-:Y:S02]  /*3b9c0*/  @!P0 IMAD.MOV.U32 R2, RZ, RZ, R26 ;  /* 0x000000ffff028224 */ /* 0x001fe400078e001a */
[----:B------:R-:W-:-:S05]  /*3b9d0*/  @!P0 IMAD.MOV.U32 R3, RZ, RZ, R27 ;  /* 0x000000ffff038224 */ /* 0x000fca00078e001b */
[----:B------:R0:W4:Y:S04]  /*3b9e0*/  @!P0 LDG.E.U8 R19, desc[UR24][R2.64] ;  /* 0x0000001802138981 */ /* 0x000128000c1e1100 */
[----:B--2---:R1:W-:Y:S04]  /*3b9f0*/  STL [R1+0x495c], R22 ;  /* 0x00495c1601007387 */ /* 0x0043e80000100800 */
[----:B------:R-:W2:Y:S01]  /*3ba00*/  LDL R23, [R1+0x3688] ;  /* 0x0036880001177983 */ /* 0x000ea20000100800 */
[----:B0-----:R-:W-:Y:S02]  /*3ba10*/  @!P0 IMAD.MOV.U32 R2, RZ, RZ, R24 ;  /* 0x000000ffff028224 */ /* 0x001fe400078e0018 */
[----:B------:R-:W-:Y:S01]  /*3ba20*/  @!P0 IMAD.MOV.U32 R3, RZ, RZ, R25 ;  /* 0x000000ffff038224 */ /* 0x000fe200078e0019 */
[----:B-1----:R-:W2:Y:S04]  /*3ba30*/  LDL R22, [R1+0x36c4] ;  /* 0x0036c40001167983 */ /* 0x002ea80000100800 */
[----:B------:R2:W2:Y:S04]  /*3ba40*/  @!P0 LDG.E.U8 R18, desc[UR24][R2.64] ;  /* 0x0000001802128981 */ /* 0x0004a8000c1e1100 */
[----:B---3--:R0:W-:Y:S04]  /*3ba50*/  STL [R1+0x4960], R21 ;  /* 0x0049601501007387 */ /* 0x0081e80000100800 */
[----:B----4-:R1:W-:Y:S04]  /*3ba60*/  STL [R1+0x4950], R20 ;  /* 0x0049501401007387 */ /* 0x0103e80000100800 */
[----:B------:R-:W3:Y:S04]  /*3ba70*/  LDL R27, [R1+0x3690] ;  /* 0x00369000011b7983 */ /* 0x000ee80000100800 */
[----:B------:R-:W4:Y:S04]  /*3ba80*/  LDL R26, [R1+0x36cc] ;  /* 0x0036cc00011a7983 */ /* 0x000f280000100800 */
[----:B------:R4:W-:Y:S04]  /*3ba90*/  STL [R1+0x4954], R19 ;  /* 0x0049541301007387 */ /* 0x0009e80000100800 */
[----:B------:R-:W4:Y:S04]  /*3baa0*/  LDL R25, [R1+0x3698] ;  /* 0x0036980001197983 */ /* 0x000f280000100800 */
[----:B------:R-:W4:Y:S01]  /*3bab0*/  LDL R24, [R1+0x36d4] ;  /* 0x0036d40001187983 */ /* 0x000f220000100800 */
[----:B--2---:R-:W-:-:S02]  /*3bac0*/  @!P0 IMAD.MOV.U32 R3, RZ, RZ, R23 ;  /* 0x000000ffff038224 */ /* 0x004fc400078e0017 */
[----:B------:R-:W-:Y:S01]  /*3bad0*/  @!P0 IMAD.MOV.U32 R2, RZ, RZ, R22 ;  /* 0x000000ffff028224 */ /* 0x000fe200078e0016 */
[----:B------:R2:W-:Y:S04]  /*3bae0*/  STL [R1+0x49a4], R18 ;  /* 0x0049a41201007387 */ /* 0x0005e80000100800 */
[----:B------:R-:W2:Y:S04]  /*3baf0*/  LDL R23, [R1+0x36a0] ;  /* 0x0036a00001177983 */ /* 0x000ea80000100800 */
[----:B------:R-:W2:Y:S01]  /*3bb00*/  LDL R22, [R1+0x36dc] ;  /* 0x0036dc0001167983 */ /* 0x000ea20000100800 */
[----:B------:R-:W-:-:S02]  /*3bb10*/  PRMT R17, RZ, 0x7610, R17 ;  /* 0x00007610ff117816 */ /* 0x000fc40000000011 */
[----:B------:R-:W-:Y:S02]  /*3bb20*/  PRMT R16, RZ, 0x7610, R16 ;  /* 0x00007610ff107816 */ /* 0x000fe40000000010 */
[----:B------:R-:W-:Y:S02]  /*3bb30*/  PRMT R15, RZ, 0x7610, R15 ;  /* 0x00007610ff0f7816 */ /* 0x000fe4000000000f */
[----:B------:R-:W-:Y:S01]  /*3bb40*/  PRMT R14, RZ, 0x7610, R14 ;  /* 0x00007610ff0e7816 */ /* 0x000fe2000000000e */
[----:B0-----:R-:W2:Y:S04]  /*3bb50*/  LDL R21, [R1+0x36a8] ;  /* 0x0036a80001157983 */ /* 0x001ea80000100800 */
[----:B------:R3:W2:Y:S04]  /*3bb60*/  @!P0 LDG.E.U8 R17, desc[UR24][R2.64] ;  /* 0x0000001802118981 */ /* 0x0006a8000c1e1100 */
[----:B-1----:R-:W2:Y:S01]  /*3bb70*/  LDL R20, [R1+0x36e4] ;  /* 0x0036e40001147983 */ /* 0x002ea20000100800 */
[----:B---3--:R-:W-:-:S02]  /*3bb80*/  @!P0 IMAD.MOV.U32 R3, RZ, RZ, R27 ;  /* 0x000000ffff038224 */ /* 0x008fc400078e001b */
[----:B----4-:R-:W-:-:S05]  /*3bb90*/  @!P0 IMAD.MOV.U32 R2, RZ, RZ, R26 ;  /* 0x000000ffff028224 */ /* 0x010fca00078e001a */
[----:B------:R0:W3:Y:S02]  /*3bba0*/  @!P0 LDG.E.U8 R16, desc[UR24][R2.64] ;  /* 0x0000001802108981 */ /* 0x0000e4000c1e1100 */
[----:B0-----:R-:W-:Y:S02]  /*3bbb0*/  @!P0 IMAD.MOV.U32 R3, RZ, RZ, R25 ;  /* 0x000000ffff038224 */ /* 0x001fe400078e0019 */
[----:B------:R-:W-:-:S05]  /*3bbc0*/  @!P0 IMAD.MOV.U32 R2, RZ, RZ, R24 ;  /* 0x000000ffff028224 */ /* 0x000fca00078e0018 */
[----:B------:R2:W4:Y:S02]  /*3bbd0*/  @!P0 LDG.E.U8 R15, desc[UR24][R2.64] ;  /* 0x00000018020f8981 */ /* 0x000524000c1e1100 */
[----:B--2---:R-:W-:Y:S02]  /*3bbe0*/  @!P0 IMAD.MOV.U32 R3, RZ, RZ, R23 ;  /* 0x000000ffff038224 */ /* 0x004fe400078e0017 */
[----:B------:R-:W-:-:S05]  /*3bbf0*/  @!P0 IMAD.MOV.U32 R2, RZ, RZ, R22 ;  /* 0x000000ffff028224 */ /* 0x000fca00078e0016 */
[----:B------:R-:W2:Y:S04]  /*3bc00*/  @!P0 LDG.E.U8 R14, desc[UR24][R2.64] ;  /* 0x00000018020e8981 */ /* 0x000ea8000c1e1100 */
[----:B------:R0:W-:Y:S04]  /*3bc10*/  STL [R1+0x49a8], R17 ;  /* 0x0049a81101007387 */ /* 0x0001e80000100800 */
[----:B------:R-:W2:Y:S04]  /*3bc20*/  LDL R19, [R1+0x36b0] ;  /* 0x0036b00001137983 */ /* 0x000ea80000100800 */
[----:B------:R-:W2:Y:S04]  /*3bc30*/  LDL R18, [R1+0x36ec] ;  /* 0x0036ec0001127983 */ /* 0x000ea80000100800 */
[----:B---3--:R1:W-:Y:S04]  /*3bc40*/  STL [R1+0x498c], R16 ;  /* 0x00498c1001007387 */ /* 0x0083e80000100800 */
[----:B0-----:R-:W3:Y:S04]  /*3bc50*/  LDL R17, [R1+0x36b8] ;  /* 0x0036b80001117983 */ /* 0x001ee80000100800 */
[----:B-1----:R-:W3:Y:S04]  /*3bc60*/  LDL R16, [R1+0x36f4] ;  /* 0x0036f40001107983 */ /* 0x002ee80000100800 */
[----:B----4-:R0:W-:Y:S04]  /*3bc70*/  STL [R1+0x4990], R15 ;  /* 0x0049900f01007387 */ /* 0x0101e80000100800 */
[----:B--2---:R1:W-:Y:S04]  /*3bc80*/  STL [R1+0x4964], R14 ;  /* 0x0049640e01007387 */ /* 0x0043e80000100800 */
[----:B0-----:R-:W2:Y:S04]  /*3bc90*/  LDL R15, [R1+0x36c0] ;  /* 0x0036c000010f7983 */ /* 0x001ea80000100800 */
[----:B-1----:R-:W4:Y:S01]  /*3bca0*/  LDL R14, [R1+0x36fc] ;  /* 0x0036fc00010e7983 */ /* 0x002f220000100800 */
[----:B------:R-:W-:Y:S01]  /*3bcb0*/  PRMT R13, RZ, 0x7610, R13 ;  /* 0x00007610ff0d7816 */ /* 0x000fe2000000000d */
[----:B------:R-:W-:-:S02]  /*3bcc0*/  @!P0 IMAD.MOV.U32 R2, RZ, RZ, R20 ;  /* 0x000000ffff028224 */ /* 0x000fc400078e0014 */
[----:B------:R-:W-:Y:S01]  /*3bcd0*/  @!P0 IMAD.MOV.U32 R3, RZ, RZ, R21 ;  /* 0x000000ffff038224 */ /* 0x000fe200078e0015 */
[----:B------:R-:W-:-:S04]  /*3bce0*/  PRMT R12, RZ, 0x7610, R12 ;  /* 0x00007610ff0c7816 */ /* 0x000fc8000000000c */
[----:B------:R0:W4:Y:S02]  /*3bcf0*/  @!P0 LDG.E.U8 R13, desc[UR24][R2.64] ;  /* 0x00000018020d8981 */ /* 0x000124000c1e1100 */
[----:B0-----:R-:W-:Y:S02]  /*3bd00*/  @!P0 IMAD.MOV.U32 R2, RZ, RZ, R18 ;  /* 0x000000ffff028224 */ /* 0x001fe400078e0012 */
[----:B------:R-:W-:-:S05]  /*3bd10*/  @!P0 IMAD.MOV.U32 R3, RZ, RZ, R19 ;  /* 0x000000ffff038224 */ /* 0x000fca00078e0013 */
[----:B------:R3:W4:Y:S01]  /*3bd20*/  @!P0 LDG.E.U8 R12, desc[UR24][R2.64] ;  /* 0x00000018020c8981 */ /* 0x000722000c1e1100 */
[----:B------:R-:W-:Y:S02]  /*3bd30*/  PRMT R11, RZ, 0x7610, R11 ;  /* 0x00007610ff0b7816 */ /* 0x000fe4000000000b */
[----:B------:R-:W-:Y:S01]  /*3bd40*/  PRMT R10, RZ, 0x7610, R10 ;  /* 0x00007610ff0a7816 */ /* 0x000fe2000000000a */
[----:B---3--:R-:W-:Y:S02]  /*3bd50*/  @!P0 IMAD.MOV.U32 R3, RZ, RZ, R17 ;  /* 0x000000ffff038224 */ /* 0x008fe400078e0011 */
[----:B------:R-:W-:-:S05]  /*3bd60*/  @!P0 IMAD.MOV.U32 R2, RZ, RZ, R16 ;  /* 0x000000ffff028224 */ /* 0x000fca00078e0010 */
[----:B------:R2:W3:Y:S02]  /*3bd70*/  @!P0 LDG.E.U8 R11, desc[UR24][R2.64] ;  /* 0x00000018020b8981 */ /* 0x0004e4000c1e1100 */
[----:B--2---:R-:W-:Y:S02]  /*3bd80*/  @!P0 IMAD.MOV.U32 R3, RZ, RZ, R15 ;  /* 0x000000ffff038224 */ /* 0x004fe400078e000f */
[----:B----4-:R-:W-:-:S05]  /*3bd90*/  @!P0 IMAD.MOV.U32 R2, RZ, RZ, R14 ;  /* 0x000000ffff028224 */ /* 0x010fca00078e000e */
[----:B------:R-:W2:Y:S04]  /*3bda0*/  @!P0 LDG.E.U8 R10, desc[UR24][R2.64] ;  /* 0x00000018020a8981 */ /* 0x000ea8000c1e1100 */
[----:B------:R0:W-:Y:S04]  /*3bdb0*/  STL [R1+0x4968], R13 ;  /* 0x0049680d01007387 */ /* 0x0001e80000100800 */
[----:B------:R-:W4:Y:S04]  /*3bdc0*/  LDL R21, [R1+0x36c8] ;  /* 0x0036c80001157983 */ /* 0x000f280000100800 */
[----:B------:R-:W4:Y:S04]  /*3bdd0*/  LDL R20, [R1+0x3718] ;  /* 0x0037180001147983 */ /* 0x000f280000100800 */
[----:B------:R1:W-:Y:S04]  /*3bde0*/  STL [R1+0x496c], R12 ;  /* 0x00496c0c01007387 */ /* 0x0003e80000100800 */
[----:B------:R-:W4:Y:S04]  /*3bdf0*/  LDL R19, [R1+0x36d0] ;  /* 0x0036d00001137983 */ /* 0x000f280000100800 */
[----:B------:R-:W4:Y:S04]  /*3be00*/  LDL R18, [R1+0x3714] ;  /* 0x0037140001127983 */ /* 0x000f280000100800 */
[----:B------:R-:W4:Y:S04]  /*3be10*/  LDL R17, [R1+0x36d8] ;  /* 0x0036d80001117983 */ /* 0x000f280000100800 */
[----:B------:R-:W4:Y:S04]  /*3be20*/  LDL R16, [R1+0x3710] ;  /* 0x0037100001107983 */ /* 0x000f280000100800 */
[----:B---3--:R3:W-:Y:S04]  /*3be30*/  STL [R1+0x4970], R11 ;  /* 0x0049700b01007387 */ /* 0x0087e80000100800 */
[----:B------:R-:W4:Y:S04]  /*3be40*/  LDL R15, [R1+0x36e0] ;  /* 0x0036e000010f7983 */ /* 0x000f280000100800 */
[----:B------:R-:W4:Y:S04]  /*3be50*/  LDL R14, [R1+0x370c] ;  /* 0x00370c00010e7983 */ /* 0x000f280000100800 */
[----:B0-----:R-:W4:Y:S04]  /*3be60*/  LDL R13, [R1+0x36e8] ;  /* 0x0036e800010d7983 */ /* 0x001f280000100800 */
[----:B-1----:R-:W4:Y:S04]  /*3be70*/  LDL R12, [R1+0x3708] ;  /* 0x00370800010c7983 */ /* 0x002f280000100800 */
[----:B--2---:R0:W-:Y:S04]  /*3be80*/  STL [R1+0x49ac], R10 ;  /* 0x0049ac0a01007387 */ /* 0x0041e80000100800 */
[----:B---3--:R-:W2:Y:S04]  /*3be90*/  LDL R11, [R1+0x36f0] ;  /* 0x0036f000010b7983 */ /* 0x008ea80000100800 */
[----:B0-----:R-:W3:Y:S01]  /*3bea0*/  LDL R10, [R1+0x3704] ;  /* 0x00370400010a7983 */ /* 0x001ee20000100800 */
[----:B------:R-:W-:Y:S01]  /*3beb0*/  PRMT R9, RZ, 0x7610, R9 ;  /* 0x00007610ff097816 */ /* 0x000fe20000000009 */
[----:B----4-:R-:W-:-:S02]  /*3bec0*/  @!P0 IMAD.MOV.U32 R2, RZ, RZ, R20 ;  /* 0x000000ffff028224 */ /* 0x010fc400078e0014 */
[----:B------:R-:W-:Y:S01]  /*3bed0*/  @!P0 IMAD.MOV.U32 R3, RZ, RZ, R21 ;  /* 0x000000ffff038224 */ /* 0x000fe200078e0015 */
[----:B------:R-:W-:-:S04]  /*3bee0*/  PRMT R8, RZ, 0x7610, R8 ;  /* 0x00007610ff087816 */ /* 0x000fc80000000008 */
[----:B------:R0:W4:Y:S01]  /*3bef0*/  @!P0 LDG.E.U8 R9, desc[UR24][R2.64] ;  /* 0x0000001802098981 */ /* 0x000122000c1e1100 */
[----:B------:R-:W-:Y:S01]  /*3bf00*/  PRMT R7, RZ, 0x7610, R7 ;  /* 0x00007610ff077816 */ /* 0x000fe20000000007 */
[----:B0-----:R-:W-:Y:S02]  /*3bf10*/  @!P0 IMAD.MOV.U32 R2, RZ, RZ, R18 ;  /* 0x000000ffff028224 */ /* 0x001fe400078e0012 */
[----:B------:R-:W-:-:S05]  /*3bf20*/  @!P0 IMAD.MOV.U32 R3, RZ, RZ, R19 ;  /* 0x000000ffff038224 */ /* 0x000fca00078e0013 */
[----:B------:R0:W4:Y:S01]  /*3bf30*/  @!P0 LDG.E.U8 R8, desc[UR24][R2.64] ;  /* 0x0000001802088981 */ /* 0x000122000c1e1100 */
[----:B------:R-:W-:Y:S01]  /*3bf40*/  PRMT R6, RZ, 0x7610, R6 ;  /* 0x00007610ff067816 */ /* 0x000fe20000000006 */
[----:B0-----:R-:W-:Y:S02]  /*3bf50*/  @!P0 IMAD.MOV.U32 R2, RZ, RZ, R16 ;  /* 0x000000ffff028224 */ /* 0x001fe400078e0010 */
[----:B------:R-:W-:-:S05]  /*3bf60*/  @!P0 IMAD.MOV.U32 R3, RZ, RZ, R17 ;  /* 0x000000ffff038224 */ /* 0x000fca00078e0011 */
[----:B------:R0:W4:Y:S01]  /*3bf70*/  @!P0 LDG.E.U8 R7, desc[UR24][R2.64] ;  /* 0x0000001802078981 */ /* 0x000122000c1e1100 */
[----:B------:R-:W-:Y:S02]  /*3bf80*/  PRMT R5, RZ, 0x7610, R5 ;  /* 0x00007610ff057816 */ /* 0x000fe40000000005 */
[----:B------:R-:W-:Y:S01]  /*3bf90*/  PRMT R4, RZ, 0x7610, R4 ;  /* 0x00007610ff047816 */ /* 0x000fe20000000004 */
[----:B0-----:R-:W-:Y:S02]  /*3bfa0*/  @!P0 IMAD.MOV.U32 R3, RZ, RZ, R15 ;  /* 0x000000ffff038224 */ /* 0x001fe400078e000f */
[----:B------:R-:W-:-:S05]  /*3bfb0*/  @!P0 IMAD.MOV.U32 R2, RZ, RZ, R14 ;  /* 0x000000ffff028224 */ /* 0x000fca00078e000e */
[----:B------:R0:W4:Y:S02]  /*3bfc0*/  @!P0 LDG.E.U8 R6, desc[UR24][R2.64] ;  /* 0x0000001802068981 */ /* 0x000124000c1e1100 */
[----:B0-----:R-:W-:Y:S02]  /*3bfd0*/  @!P0 IMAD.MOV.U32 R2, RZ, RZ, R12 ;  /* 0x000000ffff028224 */ /* 0x001fe400078e000c */
[----:B------:R-:W-:-:S05]  /*3bfe0*/  @!P0 IMAD.MOV.U32 R3, RZ, RZ, R13 ;  /* 0x000000ffff038224 */ /* 0x000fca00078e000d */
[----:B------:R2:W4:Y:S02]  /*3bff0*/  @!P0 LDG.E.U8 R5, desc[UR24][R2.64] ;  /* 0x0000001802058981 */ /* 0x000524000c1e1100 */
[----:B--2---:R-:W-:Y:S02]  /*3c000*/  @!P0 IMAD.MOV.U32 R3, RZ, RZ, R11 ;  /* 0x000000ffff038224 */ /* 0x004fe400078e000b */
[----:B---3--:R-:W-:-:S05]  /*3c010*/  @!P0 IMAD.MOV.U32 R2, RZ, RZ, R10 ;  /* 0x000000ffff028224 */ /* 0x008fca00078e000a */
[----:B------:R0:W2:Y:S04]  /*3c020*/  @!P0 LDG.E.U8 R4, desc[UR24][R2.64] ;  /* 0x0000001802048981 */ /* 0x0000a8000c1e1100 */
[----:B0-----:R-:W0:Y:S04]  /*3c030*/  LDS.U8 R3, [R0+UR4] ;  /* 0x0000000400037984 */ /* 0x001e280008000000 */
[----:B------:R-:W1:Y:S04]  /*3c040*/  LDS.U8 R2, [R0+UR4+0x208] ;  /* 0x0002080400027984 */ /* 0x000e680008000000 */
[----:B----4-:R-:W-:Y:S04]  /*3c050*/  STL [R1+0x49b0], R9 ;  /* 0x0049b00901007387 */ /* 0x010fe80000100800 */
[----:B------:R-:W-:Y:S04]  /*3c060*/  STL [R1+0x4994], R8 ;  /* 0x0049940801007387 */ /* 0x000fe80000100800 */
[----:B------:R-:W-:Y:S04]  /*3c070*/  STL [R1+0x4998], R7 ;  /* 0x0049980701007387 */ /* 0x000fe80000100800 */
[----:B------:R-:W-:Y:S04]  /*3c080*/  STL [R1+0x4974], R6 ;  /* 0x0049740601007387 */ /* 0x000fe80000100800 */
[----:B------:R-:W-:Y:S04]  /*3c090*/  STL [R1+0x4978], R5 ;  /* 0x0049780501007387 */ /* 0x000fe80000100800 */
[----:B--2---:R-:W-:Y:S04]  /*3c0a0*/  STL [R1+0x497c], R4 ;  /* 0x00497c0401007387 */ /* 0x004fe80000100800 */
[----:B0-----:R-:W-:Y:S04]  /*3c0b0*/  STL [R1+0x4980], R3 ;  /* 0x0049800301007387 */ /* 0x001fe80000100800 */
[----:B------:R-:W0:Y:S04]  /*3c0c0*/  LDS.U8 R3, [R0+UR4+0x8] ;  /* 0x0000080400037984 */ /* 0x000e280008000000 */
[----:B-1----:R-:W-:Y:S04]  /*3c0d0*/  STL [R1+0x49b4], R2 ;  /* 0x0049b40201007387 */ /* 0x002fe80000100800 */
[----:B------:R-:W1:Y:S04]  /*3c0e0*/  LDS.U8 R4, [R0+UR4+0x200] ;  /* 0x0002000400047984 */ /* 0x000e680008000000 */
[----:B------:R-:W2:Y:S04]  /*3c0f0*/  LDS.U8 R2, [R0+UR4+0x2000] ;  /* 0x0020000400027984 */ /* 0x000ea80008000000 */
[----:B0-----:R-:W-:Y:S04]  /*3c100*/  STL [R1+0x29c], R3 ;  /* 0x00029c0301007387 */ /* 0x001fe80000100800 */
[----:B------:R-:W0:Y:S04]  /*3c110*/  LDS.U8 R3, [R0+UR4+0x2208] ;  /* 0x0022080400037984 */ /* 0x000e280008000000 */
[----:B-1----:R-:W-:Y:S04]  /*3c120*/  STL [R1+0x298], R4 ;  /* 0x0002980401007387 */ /* 0x002fe80000100800 */
[----:B------:R-:W1:Y:S04]  /*3c130*/  LDS.U8 R4, [R0+UR4+0x2008] ;  /* 0x0020080400047984 */ /* 0x000e680008000000 */
[----:B--2---:R-:W-:Y:S04]  /*3c140*/  STL [R1+0x2a4], R2 ;  /* 0x0002a40201007387 */ /* 0x004fe80000100800 */
        /* <DEDUP_REMOVED lines=109> */
[----:B0-----:R0:W-:Y:S04]  /*3c820*/  STL [R1+0x3844], R3 ;  /* 0x0038440301007387 */ /* 0x0011e80000100800 */
[----:B-1----:R-:W-:Y:S04]  /*3c830*/  STL [R1+0x3850], R4 ;  /* 0x0038500401007387 */ /* 0x002fe80000100800 */
[----:B------:R-:W1:Y:S04]  /*3c840*/  LDS.U8 R4, [R0+UR4+0x6188] ;  /* 0x0061880400047984 */ /* 0x000e680008000000 */
[----:B--2---:R-:W-:Y:S04]  /*3c850*/  STL [R1+0x384c], R2 ;  /* 0x00384c0201007387 */ /* 0x004fe80000100800 */
[----:B------:R-:W2:Y:S04]  /*3c860*/  LDS.U8 R2, [R0+UR4+0x6380] ;  /* 0x0063800400027984 */ /* 0x000ea80008000000 */
[----:B------:R-:W-:Y:S01]  /*3c870*/  STL [R1+0x3c08], R0 ;  /* 0x003c080001007387 */ /* 0x000fe20000100800 */
[----:B0-----:R-:W-:-:S05]  /*3c880*/  LOP3.LUT R3, R0, 0x410, RZ, 0x3c, !PT ;  /* 0x0000041000037812 */ /* 0x001fca00078e3cff */
[----:B------:R-:W0:Y:S04]  /*3c890*/  LDS.U8 R0, [R3+UR4] ;  /* 0x0000000403007984 */ /* 0x000e280008000000 */
[----:B------:R-:W-:Y:S04]  /*3c8a0*/  LDS.U8 R5, [R3+UR4+0x388] ;  /* 0x0003880403057984 */ /* 0x000fe80008000000 */
[----:B-1----:R-:W-:Y:S04]  /*3c8b0*/  STL [R1+0x3858], R4 ;  /* 0x0038580401007387 */ /* 0x002fe80000100800 */
[----:B--2---:R-:W-:Y:S04]  /*3c8c0*/  STL [R1+0x3854], R2 ;  /* 0x0038540201007387 */ /* 0x004fe80000100800 */
        /* <DEDUP_REMOVED lines=94> */
[----:B-1----:R1:W-:Y:S04]  /*3ceb0*/  STL [R1+0x39d8], R2 ;  /* 0x0039d80201007387 */ /* 0x0023e80000100800 */
[----:B-1----:R-:W3:Y:S04]  /*3cec0*/  LDL R2, [R1+0x3ad0] ;  /* 0x003ad00001027983 */ /* 0x002ee80000100800 */
[----:B--2---:R-:W-:Y:S04]  /*3ced0*/  STL [R1+0x39d4], R4 ;  /* 0x0039d40401007387 */ /* 0x004fe80000100800 */
[----:B0-----:R-:W-:Y:S04]  /*3cee0*/  STL [R1+0x2280], R0 ;  /* 0x0022800001007387 */ /* 0x001fe80000100800 */
[----:B------:R-:W0:Y:S04]  /*3cef0*/  LDS.U8 R0, [R3+UR4+0x188] ;  /* 0x0001880403007984 */ /* 0x000e280008000000 */
[----:B------:R-:W1:Y:S04]  /*3cf00*/  LDS.U8 R4, [R3+UR4+0x380] ;  /* 0x0003800403047984 */ /* 0x000e680008000000 */
[----:B------:R-:W-:Y:S04]  /*3cf10*/  STL [R1+0x227c], R5 ;  /* 0x00227c0501007387 */ /* 0x000fe80000100800 */
        /* <DEDUP_REMOVED lines=24> */
[----:B0-----:R-:W-:Y:S04]  /*3d0a0*/  STL [R1+0x3a58], R0 ;  /* 0x003a580001007387 */ /* 0x001fe80000100800 */
[----:B-1----:R-:W-:Y:S04]  /*3d0b0*/  STL [R1+0x3a54], R4 ;  /* 0x003a540401007387 */ /* 0x002fe80000100800 */
[----:B---3--:R-:W0:Y:S04]  /*3d0c0*/  LDS.U8 R3, [R2+UR4] ;  /* 0x0000000402037984 */ /* 0x008e280008000000 */
[----:B------:R-:W1:Y:S04]  /*3d0d0*/  LDS.U8 R0, [R2+UR4+0x208] ;  /* 0x0002080402007984 */ /* 0x000e680008000000 */
[----:B------:R-:W2:Y:S04]  /*3d0e0*/  LDS.U8 R4, [R2+UR4+0x8] ;  /* 0x0000080402047984 */ /* 0x000ea80008000000 */
[----:B------:R-:W-:Y:S04]  /*3d0f0*/  LDS.U8 R5, [R2+UR4+0x380] ;  /* 0x0003800402057984 */ /* 0x000fe80008000000 */
        /* <DEDUP_REMOVED lines=91> */
[----:B-1----:R0:W-:Y:S04]  /*3d6b0*/  STL [R1+0x37f8], R0 ;  /* 0x0037f80001007387 */ /* 0x0021e80000100800 */
[----:B------:R-:W1:Y:S04]  /*3d6c0*/  LDS.U8 R3, [R2+UR4+0x180] ;  /* 0x0001800402037984 */ /* 0x000e680008000000 */
[----:B0-----:R-:W3:Y:S04]  /*3d6d0*/  LDL R0, [R1+0x3acc] ;  /* 0x003acc0001007983 */ /* 0x001ee80000100800 */
[----:B--2---:R-:W-:Y:S04]  /*3d6e0*/  STL [R1+0x37f4], R4 ;  /* 0x0037f40401007387 */ /* 0x004fe80000100800 */
[----:B------:R-:W0:Y:S04]  /*3d6f0*/  LDS.U8 R4, [R2+UR4+0x388] ;  /* 0x0003880402047984 */ /* 0x000e280008000000 */
[----:B-1----:R-:W-:Y:S04]  /*3d700*/  STL [R1+0xe84], R3 ;  /* 0x000e840301007387 */ /* 0x002fe80000100800 */
[----:B------:R-:W1:Y:S04]  /*3d710*/  LDS.U8 R3, [R2+UR4+0x188] ;  /* 0x0001880402037984 */ /* 0x000e680008000000 */
[----:B0-----:R-:W-:Y:S04]  /*3d720*/  STL [R1+0xe80], R4 ;  /* 0x000e800401007387 */ /* 0x001fe80000100800 */
[----:B------:R-:W0:Y:S04]  /*3d730*/  LDS.U8 R4, [R2+UR4+0x2180] ;  /* 0x0021800402047984 */ /* 0x000e280008000000 */
[----:B-1----:R-:W-:Y:S04]  /*3d740*/  STL [R1+0xe8c], R3 ;  /* 0x000e8c0301007387 */ /* 0x002fe80000100800 */
        /* <DEDUP_REMOVED lines=22> */
[----:B-1----:R-:W-:Y:S04]  /*3d8b0*/  STL [R1+0x3878], R3 ;  /* 0x0038780301007387 */ /* 0x002fe80000100800 */
[----:B--2---:R-:W-:Y:S04]  /*3d8c0*/  STL [R1+0x3874], R2 ;  /* 0x0038740201007387 */ /* 0x004fe80000100800 */
        /* <DEDUP_REMOVED lines=104> */
[----:B------:R-:W-:Y:S04]  /*3df50*/  STL [R1+0x22a8], R5 ;  /* 0x0022a80501007387 */ /* 0x000fe80000100800 */
[----:B------:R-:W2:Y:S04]  /*3df60*/  LDS.U8 R5, [R0+UR4+0x2388] ;  /* 0x0023880400057984 */ /* 0x000ea80008000000 */
[----:B-1----:R-:W-:Y:S04]  /*3df70*/  STL [R1+0x22a4], R4 ;  /* 0x0022a40401007387 */ /* 0x002fe80000100800 */
[----:B------:R-:W1:Y:S04]  /*3df80*/  LDS.U8 R4, [R0+UR4+0x2188] ;  /* 0x0021880400047984 */ /* 0x000e680008000000 */
[----:B0-----:R-:W-:Y:S04]  /*3df90*/  STL [R1+0x22b0], R2 ;  /* 0x0022b00201007387 */ /* 0x001fe80000100800 */
[----:B------:R-:W0:Y:S04]  /*3dfa0*/  LDS.U8 R2, [R0+UR4+0x2380] ;  /* 0x0023800400027984 */ /* 0x000e280008000000 */
[----:B--2---:R-:W-:Y:S04]  /*3dfb0*/  STL [R1+0x22ac], R5 ;  /* 0x0022ac0501007387 */ /* 0x004fe80000100800 */
        /* <DEDUP_REMOVED lines=16> */
[----:B--2---:R-:W-:Y:S04]  /*3e0c0*/  STL [R1+0x3a78], R5 ;  /* 0x003a780501007387 */ /* 0x004fe80000100800 */
        /* <DEDUP_REMOVED lines=13> */
[----:B------:R-:W0:Y:S04]  /*3e1a0*/  LDS.U8 R0, [R3+UR4+0x2200] ;  /* 0x0022000403007984 */ /* 0x000e280008000000 */
        /* <DEDUP_REMOVED lines=86> */
[----:B------:R-:W-:Y:S04]  /*3e710*/  LDS.U8 R4, [R3+UR4+0x380] ;  /* 0x0003800403047984 */ /* 0x000fe80008000000 */
[----:B-1----:R-:W-:Y:S04]  /*3e720*/  STL [R1+0x20bc], R0 ;  /* 0x0020bc0001007387 */ /* 0x002fe80000100800 */
[----:B------:R-:W0:Y:S04]  /*3e730*/  LDS.U8 R0, [R3+UR4+0x188] ;  /* 0x0001880403007984 */ /* 0x000e280008000000 */
[----:B------:R-:W-:Y:S04]  /*3e740*/  STL [R1+0x20b8], R5 ;  /* 0x0020b80501007387 */ /* 0x000fe80000100800 */
        /* <DEDUP_REMOVED lines=24> */
[----:B0-----:R-:W-:Y:S04]  /*3e8d0*/  STL [R1+0x3898], R0 ;  /* 0x0038980001007387 */ /* 0x001fe80000100800 */
        /* <DEDUP_REMOVED lines=377> */
[----:B------:R-:W2:Y:S04]  /*40070*/  LDL.LU R9, [R1+0x294] ;  /* 0x0002940001097983 */ /* 0x000ea80000300800 */
[----:B------:R-:W0:Y:S04]  /*40080*/  LDS.U8 R3, [R2+UR4+0x4380] ;  /* 0x0043800402037984 */ /* 0x000e280008000000 */
[----:B------:R-:W1:Y:S04]  /*40090*/  LDS.U8 R0, [R2+UR4+0x6180] ;  /* 0x0061800402007984 */ /* 0x000e680008000000 */
[----:B0-----:R-:W-:Y:S04]  /*400a0*/  STL [R1+0x3aa4], R3 ;  /* 0x003aa40301007387 */ /* 0x001fe80000100800 */
[----:B--2---:R-:W-:Y:S04]  /*400b0*/  STL [R1+0x49b8], R9 ;  /* 0x0049b80901007387 */ /* 0x004fe80000100800 */
[----:B------:R-:W0:Y:S04]  /*400c0*/  LDS.U8 R9, [R2+UR4+0x6388] ;  /* 0x0063880402097984 */ /* 0x000e280008000000 */
[----:B-1----:R1:W-:Y:S04]  /*400d0*/  STL [R1+0x3ab0], R0 ;  /* 0x003ab00001007387 */ /* 0x0023e80000100800 */
[----:B------:R-:W2:Y:S04]  /*400e0*/  LDL.LU R10, [R1+0x290] ;  /* 0x00029000010a7983 */ /* 0x000ea80000300800 */
[----:B------:R-:W3:Y:S04]  /*400f0*/  LDL.LU R17, [R1+0x270] ;  /* 0x0002700001117983 */ /* 0x000ee80000300800 */
        /* <DEDUP_REMOVED lines=23> */
[----:B0-----:R-:W-:Y:S04]  /*40270*/  STL [R1+0x3aac], R9 ;  /* 0x003aac0901007387 */ /* 0x001fe80000100800 */
[----:B------:R-:W0:Y:S04]  /*40280*/  LDS.U8 R9, [R2+UR4+0x6188] ;  /* 0x0061880402097984 */ /* 0x000e280008000000 */
[----:B------:R-:W1:Y:S01]  /*40290*/  LDS.U8 R2, [R2+UR4+0x6380] ;  /* 0x0063800402027984 */ /* 0x000e620008000000 */
[----:B------:R-:W1:Y:S01]  /*402a0*/  S2R R29, SR_TID.X ;  /* 0x00000000001d7919 */ /* 0x000e620000002100 */
[----:B------:R-:W-:Y:S06]  /*402b0*/  BAR.SYNC.DEFER_BLOCKING 0x0 ;  /* 0x0000000000007b1d */ /* 0x000fec0000010000 */
[----:B0-----:R0:W-:Y:S04]  /*402c0*/  STL [R1+0x3ab8], R9 ;  /* 0x003ab80901007387 */ /* 0x0011e80000100800 */
[----:B0-----:R-:W2:Y:S01]  /*402d0*/  LDL.LU R9, [R1+0x49b8] ;  /* 0x0049b80001097983 */ /* 0x001ea20000300800 */
[----:B-1----:R-:W-:-:S03]  /*402e0*/  LOP3.LUT R3, R29, 0x3f, RZ, 0xc0, !PT ;  /* 0x0000003f1d037812 */ /* 0x002fc600078ec0ff */
[----:B------:R0:W-:Y:S04]  /*402f0*/  STL [R1+0x3ab4], R2 ;  /* 0x003ab40201007387 */ /* 0x0001e80000100800 */
[----:B0-----:R-:W4:Y:S04]  /*40300*/  LDL.LU R2, [R1+0x49b4] ;  /* 0x0049b40001027983 */ /* 0x001f280000300800 */
[----:B--2---:R0:W-:Y:S04]  /*40310*/  STS.U8 [R3+UR4], R9 ;  /* 0x0000000903007988 */ /* 0x0041e80008000004 */
[----:B------:R1:W-:Y:S04]  /*40320*/  STS.U8 [R3+UR4+0x40], R10 ;  /* 0x0000400a03007988 */ /* 0x0003e80008000004 */
[----:B---3--:R2:W-:Y:S04]  /*40330*/  STS.U8 [R3+UR4+0x200], R17 ;  /* 0x0002001103007988 */ /* 0x0085e80008000004 */
[----:B----4-:R3:W-:Y:S04]  /*40340*/  STS.U8 [R3+UR4+0x240], R18 ;  /* 0x0002401203007988 */ /* 0x0107e80008000004 */
        /* <DEDUP_REMOVED lines=8> */
[----:B------:R-:W-:Y:S04]  /*403d0*/  STS.U8 [R3+UR4+0x600], R0 ;  /* 0x0006000003007988 */ /* 0x000fe80008000004 */
[----:B------:R-:W-:Y:S04]  /*403e0*/  STS.U8 [R3+UR4+0x640], R4 ;  /* 0x0006400403007988 */ /* 0x000fe80008000004 */
[----:B------:R-:W-:Y:S04]  /*403f0*/  STS.U8 [R3+UR4+0x800], R5 ;  /* 0x0008000503007988 */ /* 0x000fe80008000004 */
[----:B------:R-:W-:Y:S04]  /*40400*/  STS.U8 [R3+UR4+0x840], R6 ;  /* 0x0008400603007988 */ /* 0x000fe80008000004 */
[----:B------:R0:W-:Y:S04]  /*40410*/  STS.U8 [R3+UR4+0xa00], R7 ;  /* 0x000a000703007988 */ /* 0x0001e80008000004 */
[----:B------:R1:W-:Y:S04]  /*40420*/  STS.U8 [R3+UR4+0xa40], R8 ;  /* 0x000a400803007988 */ /* 0x0003e80008000004 */
        /* <DEDUP_REMOVED lines=8> */
[----:B0-----:R-:W3:Y:S04]  /*404b0*/  LDL.LU R7, [R1+0x288] ;  /* 0x0002880001077983 */ /* 0x001ee80000300800 */
[----:B------:R-:W-:Y:S04]  /*404c0*/  STS.U8 [R3+UR4+0x1400], R21 ;  /* 0x0014001503007988 */ /* 0x000fe80008000004 */
[----:B-1----:R-:W3:Y:S04]  /*404d0*/  LDL.LU R8, [R1+0x284] ;  /* 0x0002840001087983 */ /* 0x002ee80000300800 */
[----:B------:R-:W-:Y:S04]  /*404e0*/  STS.U8 [R3+UR4+0x1440], R22 ;  /* 0x0014401603007988 */ /* 0x000fe80008000004 */
[----:B------:R0:W-:Y:S04]  /*404f0*/  STS.U8 [R3+UR4+0x1600], R23 ;  /* 0x0016001703007988 */ /* 0x0001e80008000004 */
[----:B------:R-:W3:Y:S04]  /*40500*/  LDL.LU R15, [R1+0x268] ;  /* 0x00026800010f7983 */ /* 0x000ee80000300800 */
[----:B------:R-:W3:Y:S04]  /*40510*/  LDL.LU R16, [R1+0x264] ;  /* 0x0002640001107983 */ /* 0x000ee80000300800 */
[----:B------:R1:W-:Y:S04]  /*40520*/  STS.U8 [R3+UR4+0x1640], R24 ;  /* 0x0016401803007988 */ /* 0x0003e80008000004 */
[----:B0-----:R-:W3:Y:S04]  /*40530*/  LDL.LU R23, [R1+0x248] ;  /* 0x0002480001177983 */ /* 0x001ee80000300800 */
[----:B-1----:R-:W3:Y:S04]  /*40540*/  LDL.LU R24, [R1+0x244] ;  /* 0x0002440001187983 */ /* 0x002ee80000300800 */
        /* <DEDUP_REMOVED lines=8> */
[----:B------:R1:W-:Y:S04]  /*405d0*/  STS.U8 [R3+UR4+0x1840], R28 ;  /* 0x0018401c03007988 */ /* 0x0003e80008000004 */
[----:B------:R-:W3:Y:S04]  /*405e0*/  LDL.LU R14, [R1+0xc8] ;  /* 0x0000c800010e7983 */ /* 0x000ee80000300800 */
[----:B------:R-:W3:Y:S04]  /*405f0*/  LDL.LU R19, [R1+0xc4] ;  /* 0x0000c40001137983 */ /* 0x000ee80000300800 */
[----:B------:R-:W3:Y:S04]  /*40600*/  LDL.LU R20, [R1+0xa8] ;  /* 0x0000a80001147983 */ /* 0x000ee80000300800 */
[----:B------:R-:W3:Y:S04]  /*40610*/  LDL.LU R21, [R1+0xa4] ;  /* 0x0000a40001157983 */ /* 0x000ee80000300800 */
[----:B------:R-:W3:Y:S04]  /*40620*/  LDL.LU R22, [R1+0x58] ;  /* 0x0000580001167983 */ /* 0x000ee80000300800 */
[----:B0-----:R-:W3:Y:S04]  /*40630*/  LDL.LU R27, [R1+0x54] ;  /* 0x00005400011b7983 */ /* 0x001ee80000300800 */
[----:B-1----:R-:W3:Y:S04]  /*40640*/  LDL.LU R28, [R1+0x8] ;  /* 0x00000800011c7983 */ /* 0x002ee80000300800 */
[----:B--2---:R0:W-:Y:S02]  /*40650*/  STS.U8 [R3+UR4+0x1a00], R26 ;  /* 0x001a001a03007988 */ /* 0x0041e40008000004 */
[----:B0-----:R-:W-:-:S02]  /*40660*/  LOP3.LUT R26, R29, 0x3f, RZ, 0xc0, !PT ;  /* 0x0000003f1d1a7812 */ /* 0x001fc400078ec0ff */
[----:B------:R-:W2:Y:S04]  /*40670*/  LDL.LU R29, [R1+0x4] ;  /* 0x00000400011d7983 */ /* 0x000ea80000300800 */
[----:B----4-:R0:W-:Y:S04]  /*40680*/  STS.U8 [R26+UR4+0x1a40], R25 ;  /* 0x001a40191a007988 */ /* 0x0101e80008000004 */
[----:B---3--:R1:W-:Y:S04]  /*40690*/  STS.U8 [R26+UR4+0x1c00], R18 ;  /* 0x001c00121a007988 */ /* 0x0083e80008000004 */
[----:B------:R3:W-:Y:S04]  /*406a0*/  STS.U8 [R26+UR4+0x1c40], R17 ;  /* 0x001c40111a007988 */ /* 0x0007e80008000004 */
[----:B------:R4:W-:Y:S04]  /*406b0*/  STS.U8 [R26+UR4+0x1e00], R10 ;  /* 0x001e000a1a007988 */ /* 0x0009e80008000004 */
[----:B------:R4:W-:Y:S04]  /*406c0*/  STS.U8 [R26+UR4+0x1e40], R9 ;  /* 0x001e40091a007988 */ /* 0x0009e80008000004 */
[----:B0-----:R-:W2:Y:S04]  /*406d0*/  LDL.LU R25, [R1+0x198] ;  /* 0x0001980001197983 */ /* 0x001ea80000300800 */
[----:B-1----:R-:W2:Y:S04]  /*406e0*/  LDL.LU R18, [R1+0x1e4] ;  /* 0x0001e40001127983 */ /* 0x002ea80000300800 */
[----:B---3--:R-:W3:Y:S04]  /*406f0*/  LDL.LU R17, [R1+0x1e8] ;  /* 0x0001e80001117983 */ /* 0x008ee80000300800 */
[----:B----4-:R-:W4:Y:S04]  /*40700*/  LDL.LU R10, [R1+0x214] ;  /* 0x00021400010a7983 */ /* 0x010f280000300800 */
[----:B------:R-:W2:Y:S01]  /*40710*/  LDL.LU R9, [R1+0x218] ;  /* 0x0002180001097983 */ /* 0x000ea20000300800 */
[----:B------:R-:W-:-:S05]  /*40720*/  LOP3.LUT R3, R3, 0x10, RZ, 0x3c, !PT ;  /* 0x0000001003037812 */ /* 0x000fca00078e3cff */
[----:B------:R0:W-:Y:S04]  /*40730*/  STS.U8 [R3+UR4+0x80], R7 ;  /* 0x0000800703007988 */ /* 0x0001e80008000004 */
[----:B------:R1:W-:Y:S04]  /*40740*/  STS.U8 [R3+UR4+0xc0], R8 ;  /* 0x0000c00803007988 */ /* 0x0003e80008000004 */
[----:B------:R1:W-:Y:S04]  /*40750*/  STS.U8 [R3+UR4+0x280], R15 ;  /* 0x0002800f03007988 */ /* 0x0003e80008000004 */
[----:B------:R1:W-:Y:S04]  /*40760*/  STS.U8 [R3+UR4+0x2c0], R16 ;  /* 0x0002c01003007988 */ /* 0x0003e80008000004 */
[----:B------:R1:W-:Y:S04]  /*40770*/  STS.U8 [R3+UR4+0x480], R23 ;  /* 0x0004801703007988 */ /* 0x0003e80008000004 */
[----:B------:R1:W-:Y:S04]  /*40780*/  STS.U8 [R3+UR4+0x4c0], R24 ;  /* 0x0004c01803007988 */ /* 0x0003e80008000004 */
[----:B0-----:R-:W3:Y:S04]  /*40790*/  LDL.LU R7, [R1+0x4998] ;  /* 0x0049980001077983 */ /* 0x001ee80000300800 */
[----:B-1----:R-:W3:Y:S04]  /*407a0*/  LDL.LU R8, [R1+0x4994] ;  /* 0x0049940001087983 */ /* 0x002ee80000300800 */
[----:B------:R-:W3:Y:S04]  /*407b0*/  LDL.LU R15, [R1+0x4990] ;  /* 0x00499000010f7983 */ /* 0x000ee80000300800 */
[----:B------:R-:W3:Y:S04]  /*407c0*/  LDL.LU R16, [R1+0x498c] ;  /* 0x00498c0001107983 */ /* 0x000ee80000300800 */
[----:B------:R-:W3:Y:S04]  /*407d0*/  LDL.LU R23, [R1+0x4988] ;  /* 0x0049880001177983 */ /* 0x000ee80000300800 */
[----:B------:R-:W3:Y:S04]  /*407e0*/  LDL.LU R24, [R1+0x4984] ;  /* 0x0049840001187983 */ /* 0x000ee80000300800 */
[----:B--2---:R-:W-:Y:S04]  /*407f0*/  STS.U8 [R3+UR4+0x680], R9 ;  /* 0x0006800903007988 */ /* 0x004fe80008000004 */
[----:B----4-:R-:W-:Y:S04]  /*40800*/  STS.U8 [R3+UR4+0x6c0], R10 ;  /* 0x0006c00a03007988 */ /* 0x010fe80008000004 */
[----:B---3--:R-:W-:Y:S04]  /*40810*/  STS.U8 [R3+UR4+0x880], R17 ;  /* 0x0008801103007988 */ /* 0x008fe80008000004 */
[----:B------:R-:W-:Y:S04]  /*40820*/  STS.U8 [R3+UR4+0x8c0], R18 ;  /* 0x0008c01203007988 */ /* 0x000fe80008000004 */
[----:B------:R-:W-:Y:S04]  /*40830*/  STS.U8 [R3+UR4+0xa80], R25 ;  /* 0x000a801903007988 */ /* 0x000fe80008000004 */
[----:B------:R-:W-:Y:S04]  /*40840*/  STS.U8 [R3+UR4+0xac0], R0 ;  /* 0x000ac00003007988 */ /* 0x000fe80008000004 */
[----:B------:R0:W-:Y:S04]  /*40850*/  STS.U8 [R3+UR4+0xc80], R4 ;  /* 0x000c800403007988 */ /* 0x0001e80008000004 */
[----:B------:R1:W-:Y:S04]  /*40860*/  STS.U8 [R3+UR4+0xcc0], R5 ;  /* 0x000cc00503007988 */ /* 0x0003e80008000004 */
[----:B------:R2:W-:Y:S04]  /*40870*/  STS.U8 [R3+UR4+0xe80], R6 ;  /* 0x000e800603007988 */ /* 0x0005e80008000004 */
[----:B------:R3:W-:Y:S04]  /*40880*/  STS.U8 [R3+UR4+0xec0], R11 ;  /* 0x000ec00b03007988 */ /* 0x0007e80008000004 */
[----:B------:R4:W-:Y:S04]  /*40890*/  STS.U8 [R3+UR4+0x1080], R12 ;  /* 0x0010800c03007988 */ /* 0x0009e80008000004 */
[----:B------:R4:W-:Y:S04]  /*408a0*/  STS.U8 [R3+UR4+0x10c0], R13 ;  /* 0x0010c00d03007988 */ /* 0x0009e80008000004 */
[----:B------:R4:W-:Y:S04]  /*408b0*/  STS.U8 [R3+UR4+0x1280], R14 ;  /* 0x0012800e03007988 */ /* 0x0009e80008000004 */
[----:B------:R-:W-:Y:S04]  /*408c0*/  STS.U8 [R3+UR4+0x12c0], R19 ;  /* 0x0012c01303007988 */ /* 0x000fe80008000004 */
[----:B0-----:R-:W4:Y:S04]  /*408d0*/  LDL.LU R4, [R1+0x280] ;  /* 0x0002800001047983 */ /* 0x001f280000300800 */
[----:B-1----:R-:W4:Y:S04]  /*408e0*/  LDL.LU R5, [R1+0x27c] ;  /* 0x00027c0001057983 */ /* 0x002f280000300800 */
[----:B--2---:R-:W2:Y:S04]  /*408f0*/  LDL.LU R6, [R1+0x260] ;  /* 0x0002600001067983 */ /* 0x004ea80000300800 */
[----:B------:R-:W-:Y:S04]  /*40900*/  STS.U8 [R3+UR4+0x1480], R20 ;  /* 0x0014801403007988 */ /* 0x000fe80008000004 */
[----:B---3--:R-:W3:Y:S04]  /*40910*/  LDL.LU R11, [R1+0x25c] ;  /* 0x00025c00010b7983 */ /* 0x008ee80000300800 */
[----:B------:R0:W-:Y:S04]  /*40920*/  STS.U8 [R3+UR4+0x14c0], R21 ;  /* 0x0014c01503007988 */ /* 0x0001e80008000004 */
[----:B----4-:R-:W4:Y:S04]  /*40930*/  LDL.LU R12, [R1+0x240] ;  /* 0x00024000010c7983 */ /* 0x010f280000300800 */
[----:B------:R1:W-:Y:S04]  /*40940*/  STS.U8 [R3+UR4+0x1680], R22 ;  /* 0x0016801603007988 */ /* 0x0003e80008000004 */
[----:B------:R-:W4:Y:S04]  /*40950*/  LDL.LU R13, [R1+0x23c] ;  /* 0x00023c00010d7983 */ /* 0x000f280000300800 */
[----:B------:R-:W-:Y:S04]  /*40960*/  STS.U8 [R3+UR4+0x16c0], R27 ;  /* 0x0016c01b03007988 */ /* 0x000fe80008000004 */
[----:B------:R-:W4:Y:S04]  /*40970*/  LDL.LU R14, [R1+0x210] ;  /* 0x00021000010e7983 */ /* 0x000f280000300800 */
[----:B------:R-:W-:Y:S04]  /*40980*/  STS.U8 [R3+UR4+0x1880], R28 ;  /* 0x0018801c03007988 */ /* 0x000fe80008000004 */
        /* <DEDUP_REMOVED lines=12> */
[----:B------:R-:W4:Y:S04]  /*40a50*/  LDL.LU R28, [R1] ;  /* 0x00000000011c7983 */ /* 0x000f280000300800 */
        /* <DEDUP_REMOVED lines=12> */
[----:B------:R-:W4:Y:S01]  /*40b20*/  LDL.LU R7, [R1+0x190] ;  /* 0x0001900001077983 */ /* 0x000f220000300800 */
[----:B------:R-:W-:-:S05]  /*40b30*/  LOP3.LUT R0, R26, 0x20, RZ, 0x3c, !PT ;  /* 0x000000201a007812 */ /* 0x000fca00078e3cff */
[----:B------:R0:W-:Y:S04]  /*40b40*/  STS.U8 [R0+UR4+0x100], R4 ;  /* 0x0001000400007988 */ /* 0x0001e80008000004 */
[----:B------:R1:W-:Y:S04]  /*40b50*/  STS.U8 [R0+UR4+0x140], R5 ;  /* 0x0001400500007988 */ /* 0x0003e80008000004 */
[----:B--2---:R2:W-:Y:S04]  /*40b60*/  STS.U8 [R0+UR4+0x300], R6 ;  /* 0x0003000600007988 */ /* 0x0045e80008000004 */
[----:B---3--:R3:W-:Y:S04]  /*40b70*/  STS.U8 [R0+UR4+0x340], R11 ;  /* 0x0003400b00007988 */ /* 0x0087e80008000004 */
[----:B----4-:R4:W-:Y:S04]  /*40b80*/  STS.U8 [R0+UR4+0x500], R12 ;  /* 0x0005000c00007988 */ /* 0x0109e80008000004 */
[----:B0-----:R-:W4:Y:S04]  /*40b90*/  LDL.LU R4, [R1+0x497c] ;  /* 0x00497c0001047983 */ /* 0x001f280000300800 */
[----:B-1----:R-:W4:Y:S04]  /*40ba0*/  LDL.LU R5, [R1+0x4978] ;  /* 0x0049780001057983 */ /* 0x002f280000300800 */
[----:B--2---:R-:W2:Y:S04]  /*40bb0*/  LDL.LU R6, [R1+0x4974] ;  /* 0x0049740001067983 */ /* 0x004ea80000300800 */
[----:B------:R0:W-:Y:S04]  /*40bc0*/  STS.U8 [R0+UR4+0x540], R13 ;  /* 0x0005400d00007988 */ /* 0x0001e80008000004 */
[----:B---3--:R-:W3:Y:S04]  /*40bd0*/  LDL.LU R11, [R1+0x4970] ;  /* 0x00497000010b7983 */ /* 0x008ee80000300800 */
[----:B----4-:R-:W4:Y:S04]  /*40be0*/  LDL.LU R12, [R1+0x496c] ;  /* 0x00496c00010c7983 */ /* 0x010f280000300800 */
[----:B------:R1:W-:Y:S04]  /*40bf0*/  STS.U8 [R0+UR4+0x700], R14 ;  /* 0x0007000e00007988 */ /* 0x0003e80008000004 */
[----:B------:R1:W-:Y:S04]  /*40c00*/  STS.U8 [R0+UR4+0x740], R21 ;  /* 0x0007401500007988 */ /* 0x0003e80008000004 */
[----:B------:R1:W-:Y:S04]  /*40c10*/  STS.U8 [R0+UR4+0x900], R22 ;  /* 0x0009001600007988 */ /* 0x0003e80008000004 */
[----:B0-----:R-:W2:Y:S04]  /*40c20*/  LDL.LU R13, [R1+0x4968] ;  /* 0x00496800010d7983 */ /* 0x001ea80000300800 */
[----:B-1----:R-:W3:Y:S04]  /*40c30*/  LDL.LU R14, [R1+0x4964] ;  /* 0x00496400010e7983 */ /* 0x002ee80000300800 */
[----:B------:R0:W-:Y:S04]  /*40c40*/  STS.U8 [R0+UR4+0x940], R29 ;  /* 0x0009401d00007988 */ /* 0x0001e80008000004 */
[----:B------:R-:W4:Y:S04]  /*40c50*/  LDL.LU R21, [R1+0x4960] ;  /* 0x0049600001157983 */ /* 0x000f280000300800 */
[----:B------:R-:W2:Y:S04]  /*40c60*/  LDL.LU R22, [R1+0x495c] ;  /* 0x00495c0001167983 */ /* 0x000ea80000300800 */
[----:B0-----:R-:W3:Y:S04]  /*40c70*/  LDL.LU R29, [R1+0x4958] ;  /* 0x00495800011d7983 */ /* 0x001ee80000300800 */
        /* <DEDUP_REMOVED lines=12> */
[----:B------:R1:W-:Y:S04]  /*40d40*/  STS.U8 [R0+UR4+0x1700], R20 ;  /* 0x0017001400007988 */ /* 0x0003e80008000004 */
[----:B0-----:R-:W4:Y:S04]  /*40d50*/  LDL.LU R16, [R1+0x278] ;  /* 0x0002780001107983 */ /* 0x001f280000300800 */
[----:B------:R0:W-:Y:S04]  /*40d60*/  STS.U8 [R0+UR4+0x1740], R27 ;  /* 0x0017401b00007988 */ /* 0x0001e80008000004 */
[----:B------:R0:W-:Y:S04]  /*40d70*/  STS.U8 [R0+UR4+0x1900], R28 ;  /* 0x0019001c00007988 */ /* 0x0001e80008000004 */
[----:B-1----:R-:W4:Y:S04]  /*40d80*/  LDL.LU R19, [R1+0x274] ;  /* 0x0002740001137983 */ /* 0x002f280000300800 */
[----:B------:R-:W4:Y:S04]  /*40d90*/  LDL.LU R20, [R1+0x258] ;  /* 0x0002580001147983 */ /* 0x000f280000300800 */
[----:B0-----:R-:W4:Y:S04]  /*40da0*/  LDL.LU R27, [R1+0x254] ;  /* 0x00025400011b7983 */ /* 0x001f280000300800 */
        /* <DEDUP_REMOVED lines=9> */
[----:B---3--:R-:W-:Y:S04]  /*40e40*/  STS.U8 [R0+UR4+0x1940], R29 ;  /* 0x0019401d00007988 */ /* 0x008fe80008000004 */
[----:B--2---:R-:W-:Y:S04]  /*40e50*/  STS.U8 [R0+UR4+0x1b00], R22 ;  /* 0x001b001600007988 */ /* 0x004fe80008000004 */
[----:B----4-:R-:W-:Y:S04]  /*40e60*/  STS.U8 [R0+UR4+0x1b40], R21 ;  /* 0x001b401500007988 */ /* 0x010fe80008000004 */
[----:B------:R-:W-:Y:S04]  /*40e70*/  STS.U8 [R0+UR4+0x1d00], R14 ;  /* 0x001d000e00007988 */ /* 0x000fe80008000004 */
[----:B------:R0:W-:Y:S04]  /*40e80*/  STS.U8 [R0+UR4+0x1d40], R13 ;  /* 0x001d400d00007988 */ /* 0x0001e80008000004 */
[----:B------:R1:W-:Y:S04]  /*40e90*/  STS.U8 [R0+UR4+0x1f00], R6 ;  /* 0x001f000600007988 */ /* 0x0003e80008000004 */
[----:B------:R2:W-:Y:S04]  /*40ea0*/  STS.U8 [R0+UR4+0x1f40], R5 ;  /* 0x001f400500007988 */ /* 0x0005e80008000004 */
[----:B0-----:R-:W3:Y:S04]  /*40eb0*/  LDL.LU R13, [R1+0x138] ;  /* 0x00013800010d7983 */ /* 0x001ee80000300800 */
[----:B-1----:R-:W4:Y:S04]  /*40ec0*/  LDL.LU R6, [R1+0x174] ;  /* 0x0001740001067983 */ /* 0x002f280000300800 */
[----:B--2---:R-:W2:Y:S04]  /*40ed0*/  LDL.LU R5, [R1+0x234] ;  /* 0x0002340001057983 */ /* 0x004ea80000300800 */
        /* <DEDUP_REMOVED lines=9> */
[----:B------:R1:W-:Y:S04]  /*40f70*/  STS.U8 [R23+UR4+0x1c0], R19 ;  /* 0x0001c01317007988 */ /* 0x0003e80008000004 */
[----:B0-----:R-:W3:Y:S04]  /*40f80*/  LDL.LU R16, [R1+0x14] ;  /* 0x0000140001107983 */ /* 0x001ee80000300800 */
[----:B------:R0:W-:Y:S04]  /*40f90*/  STS.U8 [R23+UR4+0x380], R20 ;  /* 0x0003801417007988 */ /* 0x0001e80008000004 */
[----:B------:R0:W-:Y:S04]  /*40fa0*/  STS.U8 [R23+UR4+0x3c0], R27 ;  /* 0x0003c01b17007988 */ /* 0x0001e80008000004 */
[----:B------:R0:W-:Y:S04]  /*40fb0*/  STS.U8 [R23+UR4+0x580], R28 ;  /* 0x0005801c17007988 */ /* 0x0001e80008000004 */
[----:B-1----:R-:W3:Y:S04]  /*40fc0*/  LDL.LU R19, [R1+0x4954] ;  /* 0x0049540001137983 */ /* 0x002ee80000300800 */
[----:B0-----:R-:W3:Y:S04]  /*40fd0*/  LDL.LU R20, [R1+0x4950] ;  /* 0x0049500001147983 */ /* 0x001ee80000300800 */
[----:B------:R-:W3:Y:S04]  /*40fe0*/  LDL.LU R27, [R1+0x494c] ;  /* 0x00494c00011b7983 */ /* 0x000ee80000300800 */
[----:B------:R-:W3:Y:S04]  /*40ff0*/  LDL.LU R28, [R1+0x4948] ;  /* 0x00494800011c7983 */ /* 0x000ee80000300800 */
[----:B--2---:R-:W-:Y:S04]  /*41000*/  STS.U8 [R23+UR4+0x5c0], R5 ;  /* 0x0005c00517007988 */ /* 0x004fe80008000004 */
[----:B------:R-:W-:Y:S04]  /*41010*/  STS.U8 [R23+UR4+0x780], R24 ;  /* 0x0007801817007988 */ /* 0x000fe80008000004 */
[----:B------:R0:W-:Y:S04]  /*41020*/  STS.U8 [R23+UR4+0x7c0], R10 ;  /* 0x0007c00a17007988 */ /* 0x0001e80008000004 */
[----:B0-----:R-:W2:Y:S04]  /*41030*/  LDL.LU R10, [R1+0x28c] ;  /* 0x00028c00010a7983 */ /* 0x001ea80000300800 */
[----:B------:R0:W-:Y:S04]  /*41040*/  STS.U8 [R23+UR4+0x980], R9 ;  /* 0x0009800917007988 */ /* 0x0001e80008000004 */
[----:B------:R1:W-:Y:S04]  /*41050*/  STS.U8 [R23+UR4+0x9c0], R17 ;  /* 0x0009c01117007988 */ /* 0x0003e80008000004 */
[----:B------:R1:W-:Y:S04]  /*41060*/  STS.U8 [R23+UR4+0xb80], R18 ;  /* 0x000b801217007988 */ /* 0x0003e80008000004 */
[----:B----4-:R-:W-:Y:S04]  /*41070*/  STS.U8 [R23+UR4+0xbc0], R6 ;  /* 0x000bc00617007988 */ /* 0x010fe80008000004 */
[----:B------:R-:W4:Y:S04]  /*41080*/  LDL.LU R24, [R1+0x29c] ;  /* 0x00029c0001187983 */ /* 0x000f280000300800 */
[----:B---3--:R-:W-:Y:S04]  /*41090*/  STS.U8 [R23+UR4+0xd80], R13 ;  /* 0x000d800d17007988 */ /* 0x008fe80008000004 */
[----:B------:R3:W-:Y:S04]  /*410a0*/  STS.U8 [R23+UR4+0xdc0], R25 ;  /* 0x000dc01917007988 */ /* 0x0007e80008000004 */
[----:B------:R3:W-:Y:S04]  /*410b0*/  STS.U8 [R23+UR4+0xf80], R26 ;  /* 0x000f801a17007988 */ /* 0x0007e80008000004 */
[----:B------:R-:W-:Y:S04]  /*410c0*/  STS.U8 [R23+UR4+0xfc0], R14 ;  /* 0x000fc00e17007988 */ /* 0x000fe80008000004 */
[----:B0-----:R-:W4:Y:S04]  /*410d0*/  LDL.LU R9, [R1+0x298] ;  /* 0x0002980001097983 */ /* 0x001f280000300800 */
[----:B-1----:R-:W4:Y:S04]  /*410e0*/  LDL.LU R17, [R1+0x2a4] ;  /* 0x0002a40001117983 */ /* 0x002f280000300800 */
[----:B------:R-:W4:Y:S04]  /*410f0*/  LDL.LU R18, [R1+0x2a0] ;  /* 0x0002a00001127983 */ /* 0x000f280000300800 */
[----:B------:R-:W-:Y:S04]  /*41100*/  STS.U8 [R23+UR4+0x1180], R21 ;  /* 0x0011801517007988 */ /* 0x000fe80008000004 */
[----:B------:R0:W-:Y:S04]  /*41110*/  STS.U8 [R23+UR4+0x11c0], R0 ;  /* 0x0011c00017007988 */ /* 0x0001e80008000004 */
[----:B---3--:R-:W3:Y:S04]  /*41120*/  LDL.LU R25, [R1+0x2ac] ;  /* 0x0002ac0001197983 */ /* 0x008ee80000300800 */
[----:B------:R-:W3:Y:S04]  /*41130*/  LDL.LU R26, [R1+0x2a8] ;  /* 0x0002a800011a7983 */ /* 0x000ee80000300800 */
[----:B0-----:R-:W4:Y:S04]  /*41140*/  LDL R0, [R1+0x2030] ;  /* 0x0020300001007983 */ /* 0x001f280000100800 */
        /* <DEDUP_REMOVED lines=13> */
[----:B--2---:R-:W-:Y:S01]  /*41220*/  STS.U8 [R23+UR4+0x1fc0], R10 ;  /* 0x001fc00a17007988 */ /* 0x004fe20008000004 */
[----:B------:R-:W-:Y:S06]  /*41230*/  BAR.SYNC.DEFER_BLOCKING 0x0 ;  /* 0x0000000000007b1d */ /* 0x000fec0000010000 */
[----:B----4-:R-:W0:Y:S04]  /*41240*/  LDSM.16.M88.4 R4, [R0+UR4] ;  /* 0x000000040004783b */ /* 0x010e280008000200 */
[----:B------:R-:W1:Y:S04]  /*41250*/  LDSM.16.M88.4 R12, [R0+UR4+0x200] ;  /* 0x00020004000c783b */ /* 0x000e680008000200 */
[----:B0-----:R0:W-:Y:S04]  /*41260*/  STL.64 [R1+0x1110], R4 ;  /* 0x0011100401007387 */ /* 0x0011e80000100a00 */
[----:B------:R2:W-:Y:S04]  /*41270*/  STL.64 [R1+0x1118], R6 ;  /* 0x0011180601007387 */ /* 0x0005e80000100a00 */
[----:B-1----:R-:W-:Y:S04]  /*41280*/  STL.64 [R1+0x1120], R12 ;  /* 0x0011200c01007387 */ /* 0x002fe80000100a00 */
[----:B------:R-:W-:Y:S04]  /*41290*/  STL.64 [R1+0x1128], R14 ;  /* 0x0011280e01007387 */ /* 0x000fe80000100a00 */
[----:B------:R-:W4:Y:S04]  /*412a0*/  LDL.LU.64 R20, [R1+0x30] ;  /* 0x0000300001147983 */ /* 0x000f280000300a00 */
[----:B------:R-:W4:Y:S01]  /*412b0*/  LDL.LU.64 R22, [R1+0x38] ;  /* 0x0000380001167983 */ /* 0x000f220000300a00 */
[----:B------:R-:W-:-:S02]  /*412c0*/  IMAD.MOV.U32 R10, RZ, RZ, R4 ;  /* 0x000000ffff0a7224 */ /* 0x000fc400078e0004 */
[----:B0-----:R-:W-:Y:S02]  /*412d0*/  IMAD R4, R2, 0x100, R3 ;  /* 0x0000010002047824 */ /* 0x001fe400078e0203 */
[----:B------:R-:W-:Y:S02]  /*412e0*/  IMAD.MOV.U32 R3, RZ, RZ, R12 ;  /* 0x000000ffff037224 */ /* 0x000fe400078e000c */
[----:B------:R-:W-:Y:S02]  /*412f0*/  IMAD.MOV.U32 R2, RZ, RZ, R13 ;  /* 0x000000ffff027224 */ /* 0x000fe400078e000d */
[----:B------:R-:W0:Y:S01]  /*41300*/  LDSM.16.M88.4 R12, [R0+UR4+0x400] ;  /* 0x00040004000c783b */ /* 0x000e220008000200 */
[----:B--2---:R-:W-:Y:S02]  /*41310*/  IMAD R6, R18, 0x100, R17 ;  /* 0x0000010012067824 */ /* 0x004fe400078e0211 */
[----:B------:R-:W-:Y:S02]  /*41320*/  IMAD.MOV.U32 R11, RZ, RZ, R5 ;  /* 0x000000ffff0b7224 */ /* 0x000fe400078e0005 */
[----:B------:R-:W-:-:S02]  /*41330*/  IMAD R5, R9, 0x100, R24 ;  /* 0x0000010009057824 */ /* 0x000fc400078e0218 */
[----:B---3--:R-:W-:Y:S02]  /*41340*/  IMAD R7, R26, 0x100, R25 ;  /* 0x000001001a077824 */ /* 0x008fe400078e0219 */
[----:B------:R-:W1:Y:S04]  /*41350*/  LDSM.16.M88.4 R24, [R0+UR4+0x600] ;  /* 0x000600040018783b */ /* 0x000e680008000200 */
[----:B0-----:R-:W-:Y:S04]  /*41360*/  STL.64 [R1+0x1130], R12 ;  /* 0x0011300c01007387 */ /* 0x001fe80000100a00 */
[----:B------:R0:W-:Y:S04]  /*41370*/  STL.64 [R1+0x1138], R14 ;  /* 0x0011380e01007387 */ /* 0x0001e80000100a00 */
[----:B------:R-:W2:Y:S04]  /*41380*/  LDL.LU.64 R16, [R1+0x40] ;  /* 0x0000400001107983 */ /* 0x000ea80000300a00 */
[----:B------:R-:W2:Y:S01]  /*41390*/  LDL.LU.64 R18, [R1+0x48] ;  /* 0x0000480001127983 */ /* 0x000ea20000300a00 */
[----:B------:R-:W-:-:S02]  /*413a0*/  F2FP.F16.E4M3.UNPACK_B R4, R4 ;  /* 0x00000004ff04723e */ /* 0x000fc400020006ff */
[----:B------:R-:W-:Y:S02]  /*413b0*/  F2FP.F16.E4M3.UNPACK_B R5, R5 ;  /* 0x00000005ff05723e */ /* 0x000fe400020006ff */
[----:B------:R-:W-:Y:S02]  /*413c0*/  F2FP.F16.E4M3.UNPACK_B R6, R6 ;  /* 0x00000006ff06723e */ /* 0x000fe400020006ff */
[----:B------:R-:W-:Y:S02]  /*413d0*/  F2FP.F16.E4M3.UNPACK_B R7, R7 ;  /* 0x00000007ff07723e */ /* 0x000fe400020006ff */
[----:B------:R-:W-:Y:S02]  /*413e0*/  F2FP.F16.E4M3.UNPACK_B R10, R10 ;  /* 0x0000000aff0a723e */ /* 0x000fe400020006ff */
[----:B------:R-:W-:Y:S01]  /*413f0*/  F2FP.F16.E4M3.UNPACK_B R11, R11 ;  /* 0x0000000bff0b723e */ /* 0x000fe200020006ff */
[----:B------:R-:W-:Y:S01]  /*41400*/  IMAD.MOV.U32 R8, RZ, RZ, R13 ;  /* 0x000000ffff087224 */ /* 0x000fe200078e000d */
[----:B-1----:R-:W-:Y:S04]  /*41410*/  STL.64 [R1+0x1140], R24 ;  /* 0x0011401801007387 */ /* 0x002fe80000100a00 */
[----:B------:R4:W-:Y:S01]  /*41420*/  STL.64 [R1+0x1148], R26 ;  /* 0x0011481a01007387 */ /* 0x0009e20000100a00 */
[----:B0-----:R-:W-:-:S02]  /*41430*/  IMAD.MOV.U32 R14, RZ, RZ, R24 ;  /* 0x000000ffff0e7224 */ /* 0x001fc400078e0018 */
[----:B------:R-:W-:Y:S01]  /*41440*/  IMAD.MOV.U32 R13, RZ, RZ, R25 ;  /* 0x000000ffff0d7224 */ /* 0x000fe200078e0019 */
[----:B------:R0:W-:Y:S01]  /*41450*/  STL.64 [R1+0x10], R10 ;  /* 0x0000100a01007387 */ /* 0x0001e20000100a00 */
[----:B----4-:R-:W-:Y:S03]  /*41460*/  HMMA.16816.F32 R24, R4, R10, R20 ;  /* 0x0000000a0418723c */ /* 0x010fe60000001814 */
[----:B------:R-:W3:Y:S04]  /*41470*/  LDL.LU.64 R20, [R1+0x60] ;  /* 0x0000600001147983 */ /* 0x000ee80000300a00 */
[----:B------:R-:W3:-:S15]  /*41480*/  LDL.LU.64 R22, [R1+0x68] ;  /* 0x0000680001167983 */ /* 0x000ede0000300a00 */
[----:B------:R-:W-:-:S01]  /*41490*/  NOP ;  /* 0x0000000000007918 */ /* 0x000fc20000000000 */
[----:B------:R-:W-:Y:S04]  /*414a0*/  STL.64 [R1+0xe0], R24 ;  /* 0x0000e01801007387 */ /* 0x000fe80000100a00 */
[----:B------:R-:W-:Y:S04]  /*414b0*/  STL.64 [R1+0xe8], R26 ;  /* 0x0000e81a01007387 */ /* 0x000fe80000100a00 */
[----:B------:R-:W1:Y:S01]  /*414c0*/  LDSM.16.M88.4 R24, [R0+UR4+0x800] ;  /* 0x000800040018783b */ /* 0x000e620008000200 */
[----:B0-----:R-:W-:Y:S02]  /*414d0*/  F2FP.F16.E4M3.UNPACK_B R10, R3 ;  /* 0x00000003ff0a723e */ /* 0x001fe400020006ff */
[----:B------:R-:W-:Y:S01]  /*414e0*/  F2FP.F16.E4M3.UNPACK_B R11, R2 ;  /* 0x00000002ff0b723e */ /* 0x000fe200020006ff */
[----:B------:R-:W-:-:S06]  /*414f0*/  IMAD.MOV.U32 R9, RZ, RZ, R12 ;  /* 0x000000ffff097224 */ /* 0x000fcc00078e000c */
[----:B--2---:R-:W-:Y:S01]  /*41500*/  HMMA.16816.F32 R16, R4, R10, R16 ;  /* 0x0000000a0410723c */ /* 0x004fe20000001810 */
[----:B-1----:R0:W-:Y:S04]  /*41510*/  STL.64 [R1+0x1150], R24 ;  /* 0x0011501801007387 */ /* 0x0021e80000100a00 */
[----:B------:R1:W-:Y:S01]  /*41520*/  STL.64 [R1+0x1158], R26 ;  /* 0x0011581a01007387 */ /* 0x0003e20000100a00 */
[----:B------:R-:W-:Y:S02]  /*41530*/  IMAD.MOV.U32 R3, RZ, RZ, R24 ;  /* 0x000000ffff037224 */ /* 0x000fe400078e0018 */
[----:B------:R-:W-:Y:S01]  /*41540*/  IMAD.MOV.U32 R2, RZ, RZ, R25 ;  /* 0x000000ffff027224 */ /* 0x000fe200078e0019 */
[----:B------:R-:W-:Y:S04]  /*41550*/  STL.64 [R1+0x8], R10 ;  /* 0x0000080a01007387 */ /* 0x000fe80000100a00 */
[----:B0-----:R-:W2:Y:S04]  /*41560*/  LDL.LU.64 R24, [R1+0x70] ;  /* 0x0000700001187983 */ /* 0x001ea80000300a00 */
[----:B-1----:R-:W2:Y:S06]  /*41570*/  LDL.LU.64 R26, [R1+0x78] ;  /* 0x00007800011a7983 */ /* 0x002eac0000300a00 */
[----:B------:R0:W-:Y:S02]  /*41580*/  STL.64 [R1+0xd0], R16 ;  /* 0x0000d01001007387 */ /* 0x0001e40000100a00 */
[----:B0-----:R-:W-:-:S02]  /*41590*/  F2FP.F16.E4M3.UNPACK_B R16, R9 ;  /* 0x00000009ff10723e */ /* 0x001fc400020006ff */
[----:B------:R-:W-:Y:S02]  /*415a0*/  F2FP.F16.E4M3.UNPACK_B R17, R8 ;  /* 0x00000008ff11723e */ /* 0x000fe400020006ff */
[----:B------:R-:W0:Y:S04]  /*415b0*/  LDSM.16.M88.4 R8, [R0+UR4+0xa00] ;  /* 0x000a00040008783b */ /* 0x000e280008000200 */
[----:B------:R-:W-:Y:S04]  /*415c0*/  STL.64 [R1+0xd8], R18 ;  /* 0x0000d81201007387 */ /* 0x000fe80000100a00 */
[----:B0-----:R0:W-:Y:S04]  /*415d0*/  STL.64 [R1+0x1160], R8 ;  /* 0x0011600801007387 */ /* 0x0011e80000100a00 */
[----:B------:R1:W-:Y:S04]  /*415e0*/  STL.64 [R1+0x1168], R10 ;  /* 0x0011680a01007387 */ /* 0x0003e80000100a00 */
[----:B------:R3:W-:Y:S01]  /*415f0*/  STL.64 [R1], R16 ;  /* 0x0000001001007387 */ /* 0x0007e20000100a00 */
[----:B------:R-:W-:-:S02]  /*41600*/  IMAD.MOV.U32 R12, RZ, RZ, R8 ;  /* 0x000000ffff0c7224 */ /* 0x000fc400078e0008 */
[----:B------:R-:W-:Y:S02]  /*41610*/  IMAD.MOV.U32 R15, RZ, RZ, R9 ;  /* 0x000000ffff0f7224 */ /* 0x000fe400078e0009 */
[----:B0-----:R-:W4:Y:S04]  /*41620*/  LDL.LU.64 R8, [R1+0x80] ;  /* 0x0000800001087983 */ /* 0x001f280000300a00 */
[----:B-1----:R-:W4:Y:S01]  /*41630*/  LDL.LU.64 R10, [R1+0x88] ;  /* 0x00008800010a7983 */ /* 0x002f220000300a00 */
[----:B---3--:R-:W-:Y:S03]  /*41640*/  HMMA.16816.F32 R16, R4, R16, R20 ;  /* 0x000000100410723c */ /* 0x008fe60000001814 */
[----:B------:R-:W0:-:S15]  /*41650*/  LDSM.16.M88.4 R20, [R0+UR4+0xc00] ;  /* 0x000c00040014783b */ /* 0x000e1e0008000200 */
[----:B------:R-:W-:-:S05]  /*41660*/  NOP ;  /* 0x0000000000007918 */ /* 0x000fca0000000000 */
[----:B------:R1:W-:Y:S04]  /*41670*/  STL.64 [R1+0xc0], R16 ;  /* 0x0000c01001007387 */ /* 0x0003e80000100a00 */
[----:B------:R3:W-:Y:S04]  /*41680*/  STL.64 [R1+0xc8], R18 ;  /* 0x0000c81201007387 */ /* 0x0007e80000100a00 */
[----:B-1----:R-:W2:Y:S04]  /*41690*/  LDL.LU.64 R16, [R1+0xf0] ;  /* 0x0000f00001107983 */ /* 0x002ea80000300a00 */
[----:B---3--:R-:W3:Y:S01]  /*416a0*/  LDL.LU.64 R18, [R1+0xf8] ;  /* 0x0000f80001127983 */ /* 0x008ee20000300a00 */
[----:B------:R-:W-:-:S02]  /*416b0*/  F2FP.F16.E4M3.UNPACK_B R28, R14 ;  /* 0x0000000eff1c723e */ /* 0x000fc400020006ff */
[----:B------:R-:W-:Y:S01]  /*416c0*/  F2FP.F16.E4M3.UNPACK_B R29, R13 ;  /* 0x0000000dff1d723e */ /* 0x000fe200020006ff */
[----:B---3--:R-:W-:Y:S04]  /*416d0*/  STL.64 [R1+0x4940], R18 ;  /* 0x0049401201007387 */ /* 0x008fe80000100a00 */
[----:B--2---:R1:W-:Y:S02]  /*416e0*/  STL.64 [R1+0x4938], R16 ;  /* 0x0049381001007387 */ /* 0x0043e40000100a00 */
[----:B-1----:R-:W-:Y:S02]  /*416f0*/  HMMA.16816.F32 R16, R4, R28, R24 ;  /* 0x0000001c0410723c */ /* 0x002fe40000001818 */
[----:B0-----:R-:W-:Y:S04]  /*41700*/  STL.64 [R1+0x1170], R20 ;  /* 0x0011701401007387 */ /* 0x001fe80000100a00 */
[----:B------:R-:W-:-:S15]  /*41710*/  STL.64 [R1+0x1178], R22 ;  /* 0x0011781601007387 */ /* 0x000fde0000100a00 */
[----:B------:R-:W-:-:S02]  /*41720*/  NOP ;  /* 0x0000000000007918 */ /* 0x000fc40000000000 */
[----:B------:R-:W-:Y:S04]  /*41730*/  STL.64 [R1+0xb0], R16 ;  /* 0x0000b01001007387 */ /* 0x000fe80000100a00 */
[----:B------:R-:W-:Y:S04]  /*41740*/  STL.64 [R1+0xb8], R18 ;  /* 0x0000b81201007387 */ /* 0x000fe80000100a00 */
[----:B------:R-:W0:Y:S01]  /*41750*/  LDSM.16.M88.4 R16, [R0+UR4+0xe00] ;  /* 0x000e00040010783b */ /* 0x000e220008000200 */
[----:B------:R-:W-:Y:S02]  /*41760*/  F2FP.F16.E4M3.UNPACK_B R26, R3 ;  /* 0x00000003ff1a723e */ /* 0x000fe400020006ff */
[----:B------:R-:W-:Y:S01]  /*41770*/  F2FP.F16.E4M3.UNPACK_B R27, R2 ;  /* 0x00000002ff1b723e */ /* 0x000fe200020006ff */
[----:B0-----:R-:W-:Y:S01]  /*41780*/  STL.64 [R1+0x1180], R16 ;  /* 0x0011801001007387 */ /* 0x001fe20000100a00 */
[----:B------:R-:W-:-:S03]  /*41790*/  IMAD.MOV.U32 R3, RZ, RZ, R16 ;  /* 0x000000ffff037224 */ /* 0x000fc600078e0010 */
[----:B------:R4:W-:Y:S01]  /*417a0*/  STL.64 [R1+0x1188], R18 ;  /* 0x0011881201007387 */ /* 0x0009e20000100a00 */
[----:B------:R-:W-:Y:S02]  /*417b0*/  IMAD.MOV.U32 R2, RZ, RZ, R17 ;  /* 0x000000ffff027224 */ /* 0x000fe400078e0011 */
[----:B----4-:R-:W-:Y:S01]  /*417c0*/  HMMA.16816.F32 R16, R4, R26, R8 ;  /* 0x0000001a0410723c */ /* 0x010fe20000001808 */
[----:B------:R-:W2:Y:S04]  /*417d0*/  LDL.LU.64 R8, [R1+0x120] ;  /* 0x0001200001087983 */ /* 0x000ea80000300a00 */
[----:B------:R-:W2:-:S15]  /*417e0*/  LDL.LU.64 R10, [R1+0x128] ;  /* 0x00012800010a7983 */ /* 0x000e9e0000300a00 */
[----:B------:R-:W-:-:S03]  /*417f0*/  NOP ;  /* 0x0000000000007918 */ /* 0x000fc60000000000 */
[----:B------:R-:W-:Y:S04]  /*41800*/  STL.64 [R1+0xa0], R16 ;  /* 0x0000a01001007387 */ /* 0x000fe80000100a00 */
[----:B------:R-:W-:Y:S04]  /*41810*/  STL.64 [R1+0xa8], R18 ;  /* 0x0000a81201007387 */ /* 0x000fe80000100a00 */
[----:B------:R-:W0:Y:S01]  /*41820*/  LDSM.16.M88.4 R16, [R0+UR4+0x1000] ;  /* 0x001000040010783b */ /* 0x000e220008000200 */
[----:B------:R-:W-:-:S03]  /*41830*/  F2FP.F16.E4M3.UNPACK_B R24, R12 ;  /* 0x0000000cff18723e */ /* 0x000fc600020006ff */
[----:B0-----:R-:W-:Y:S04]  /*41840*/  STL.64 [R1+0x1190], R16 ;  /* 0x0011901001007387 */ /* 0x001fe80000100a00 */
[----:B------:R0:W-:Y:S01]  /*41850*/  STL.64 [R1+0x1198], R18 ;  /* 0x0011981201007387 */ /* 0x0001e20000100a00 */
[----:B------:R-:W-:Y:S02]  /*41860*/  IMAD.MOV.U32 R13, RZ, RZ, R16 ;  /* 0x000000ffff0d7224 */ /* 0x000fe400078e0010 */
[----:B------:R-:W-:Y:S01]  /*41870*/  IMAD.MOV.U32 R12, RZ, RZ, R17 ;  /* 0x000000ffff0c7224 */ /* 0x000fe200078e0011 */
[----:B0-----:R-:W3:Y:S04]  /*41880*/  LDL.LU.64 R18, [R1+0x4940] ;  /* 0x0049400001127983 */ /* 0x001ee80000300a00 */
[----:B------:R-:W3:Y:S01]  /*41890*/  LDL.LU.64 R16, [R1+0x4938] ;  /* 0x0049380001107983 */ /* 0x000ee20000300a00 */
[----:B------:R-:W-:-:S07]  /*418a0*/  F2FP.F16.E4M3.UNPACK_B R25, R15 ;  /* 0x0000000fff19723e */ /* 0x000fce00020006ff */
[----:B---3--:R-:W-:-:S15]  /*418b0*/  HMMA.16816.F32 R16, R4, R24, R16 ;  /* 0x000000180410723c */ /* 0x008fde0000001810 */
[----:B------:R-:W-:-:S08]  /*418c0*/  NOP ;  /* 0x0000000000007918 */ /* 0x000fd00000000000 */
[----:B------:R0:W-:Y:S04]  /*418d0*/  STL.64 [R1+0x100], R16 ;  /* 0x0001001001007387 */ /* 0x0001e80000100a00 */
[----:B------:R1:W-:Y:S04]  /*418e0*/  STL.64 [R1+0x108], R18 ;  /* 0x0001081201007387 */ /* 0x0003e80000100a00 */
[----:B0-----:R-:W3:Y:S04]  /*418f0*/  LDL.LU.64 R16, [R1+0x150] ;  /* 0x0001500001107983 */ /* 0x001ee80000300a00 */
[----:B-1----:R-:W4:Y:S01]  /*41900*/  LDL.LU.64 R18, [R1+0x158] ;  /* 0x0001580001127983 */ /* 0x002f220000300a00 */
[----:B------:R-:W-:-:S02]  /*41910*/  IMAD.MOV.U32 R14, RZ, RZ, R20 ;  /* 0x000000ffff0e7224 */ /* 0x000fc400078e0014 */
[----:B------:R-:W-:-:S03]  /*41920*/  IMAD.MOV.U32 R20, RZ, RZ, R21 ;  /* 0x000000ffff147224 */ /* 0x000fc600078e0015 */
[----:B------:R-:W-:Y:S02]  /*41930*/  F2FP.F16.E4M3.UNPACK_B R22, R14 ;  /* 0x0000000eff16723e */ /* 0x000fe400020006ff */
[----:B------:R-:W-:-:S07]  /*41940*/  F2FP.F16.E4M3.UNPACK_B R23, R20 ;  /* 0x00000014ff17723e */ /* 0x000fce00020006ff */
[----:B--2---:R-:W-:Y:S01]  /*41950*/  HMMA.16816.F32 R8, R4, R22, R8 ;  /* 0x000000160408723c */ /* 0x004fe20000001808 */
[----:B------:R-:W-:Y:S02]  /*41960*/  F2FP.F16.E4M3.UNPACK_B R20, R3 ;  /* 0x00000003ff14723e */ /* 0x000fe400020006ff */
[----:B------:R-:W-:Y:S01]  /*41970*/  F2FP.F16.E4M3.UNPACK_B R21, R2 ;  /* 0x00000002ff15723e */ /* 0x000fe200020006ff */
[----:B----4-:R-:W-:Y:S04]  /*41980*/  STL.64 [R1+0x4930], R18 ;  /* 0x0049301201007387 */ /* 0x010fe80000100a00 */
[----:B---3--:R-:W-:Y:S04]  /*41990*/  STL.64 [R1+0x4928], R16 ;  /* 0x0049281001007387 */ /* 0x008fe80000100a00 */
[----:B------:R-:W0:Y:S04]  /*419a0*/  LDSM.16.M88.4 R16, [R0+UR4+0x1200] ;  /* 0x001200040010783b */ /* 0x000e280008000200 */
[----:B------:R-:W-:Y:S04]  /*419b0*/  STL.64 [R1+0x48b0], R26 ;  /* 0x0048b01a01007387 */ /* 0x000fe80000100a00 */
[----:B------:R1:W-:Y:S04]  /*419c0*/  STL.64 [R1+0x48a8], R24 ;  /* 0x0048a81801007387 */ /* 0x0003e80000100a00 */
[----:B-1----:R-:W2:Y:S04]  /*419d0*/  LDL.LU.64 R24, [R1+0x160] ;  /* 0x0001600001187983 */ /* 0x002ea80000300a00 */
[----:B------:R-:W2:Y:S04]  /*419e0*/  LDL.LU.64 R26, [R1+0x168] ;  /* 0x00016800011a7983 */ /* 0x000ea80000300a00 */
[----:B0-----:R-:W-:Y:S01]  /*419f0*/  STL.64 [R1+0x11a0], R16 ;  /* 0x0011a01001007387 */ /* 0x001fe20000100a00 */
[----:B------:R-:W-:-:S03]  /*41a00*/  IMAD.MOV.U32 R15, RZ, RZ, R16 ;  /* 0x000000ffff0f7224 */ /* 0x000fc600078e0010 */
[----:B------:R-:W-:Y:S01]  /*41a10*/  STL.64 [R1+0x11a8], R18 ;  /* 0x0011a81201007387 */ /* 0x000fe20000100a00 */
[----:B------:R-:W-:-:S03]  /*41a20*/  IMAD.MOV.U32 R14, RZ, RZ, R17 ;  /* 0x000000ffff0e7224 */ /* 0x000fc600078e0011 */
[----:B------:R-:W0:Y:S04]  /*41a30*/  LDSM.16.M88.4 R16, [R0+UR4+0x1400] ;  /* 0x001400040010783b */ /* 0x000e280008000200 */
[----:B------:R1:W-:Y:S04]  /*41a40*/  STL.64 [R1+0x120], R8 ;  /* 0x0001200801007387 */ /* 0x0003e80000100a00 */
[----:B------:R3:W-:Y:S04]  /*41a50*/  STL.64 [R1+0x128], R10 ;  /* 0x0001280a01007387 */ /* 0x0007e80000100a00 */
[----:B-1----:R-:W4:Y:S04]  /*41a60*/  LDL.LU.64 R8, [R1+0x180] ;  /* 0x0001800001087983 */ /* 0x002f280000300a00 */
[----:B---3--:R-:W4:Y:S04]  /*41a70*/  LDL.LU.64 R10, [R1+0x188] ;  /* 0x00018800010a7983 */ /* 0x008f280000300a00 */
[----:B0-----:R-:W-:Y:S04]  /*41a80*/  STL.64 [R1+0x11b0], R16 ;  /* 0x0011b01001007387 */ /* 0x001fe80000100a00 */
[----:B------:R0:W-:Y:S01]  /*41a90*/  STL.64 [R1+0x11b8], R18 ;  /* 0x0011b81201007387 */ /* 0x0001e20000100a00 */
[----:B------:R-:W-:-:S02]  /*41aa0*/  IMAD.MOV.U32 R3, RZ, RZ, R16 ;  /* 0x000000ffff037224 */ /* 0x000fc400078e0010 */
[----:B------:R-:W-:Y:S01]  /*41ab0*/  IMAD.MOV.U32 R2, RZ, RZ, R17 ;  /* 0x000000ffff027224 */ /* 0x000fe200078e0011 */
[----:B0-----:R-:W3:Y:S04]  /*41ac0*/  LDL.LU.64 R18, [R1+0x4930] ;  /* 0x0049300001127983 */ /* 0x001ee80000300a00 */
[----:B------:R-:W3:Y:S04]  /*41ad0*/  LDL.LU.64 R16, [R1+0x4928] ;  /* 0x0049280001107983 */ /* 0x000ee80000300a00 */
[----:B------:R-:W-:Y:S04]  /*41ae0*/  STL.64 [R1+0x4888], R22 ;  /* 0x0048881601007387 */ /* 0x000fe80000100a00 */
[----:B------:R0:W-:Y:S01]  /*41af0*/  STL.64 [R1+0x4880], R20 ;  /* 0x0048801401007387 */ /* 0x0001e20000100a00 */
[----:B---3--:R-:W-:-:S15]  /*41b00*/  HMMA.16816.F32 R16, R4, R20, R16 ;  /* 0x000000140410723c */ /* 0x008fde0000001810 */
[----:B------:R-:W-:-:S08]  /*41b10*/  NOP ;  /* 0x0000000000007918 */ /* 0x000fd00000000000 */
[----:B------:R-:W-:Y:S04]  /*41b20*/  STL.64 [R1+0x140], R16 ;  /* 0x0001401001007387 */ /* 0x000fe80000100a00 */
[----:B------:R1:W-:Y:S04]  /*41b30*/  STL.64 [R1+0x148], R18 ;  /* 0x0001481201007387 */ /* 0x0003e80000100a00 */
[----:B0-----:R-:W3:Y:S04]  /*41b40*/  LDL.LU.64 R20, [R1+0x1a0] ;  /* 0x0001a00001147983 */ /* 0x001ee80000300a00 */
[----:B------:R-:W3:Y:S01]  /*41b50*/  LDL.LU.64 R22, [R1+0x1a8] ;  /* 0x0001a80001167983 */ /* 0x000ee20000300a00 */
[----:B-1----:R-:W-:-:S02]  /*41b60*/  F2FP.F16.E4M3.UNPACK_B R18, R13 ;  /* 0x0000000dff12723e */ /* 0x002fc400020006ff */
[----:B------:R-:W-:-:S07]  /*41b70*/  F2FP.F16.E4M3.UNPACK_B R19, R12 ;  /* 0x0000000cff13723e */ /* 0x000fce00020006ff */
[----:B--2---:R-:W-:-:S15]  /*41b80*/  HMMA.16816.F32 R24, R4, R18, R24 ;  /* 0x000000120418723c */ /* 0x004fde0000001818 */
[----:B------:R-:W-:-:S08]  /*41b90*/  NOP ;  /* 0x0000000000007918 */ /* 0x000fd00000000000 */
[----:B------:R-:W-:Y:S04]  /*41ba0*/  STL.64 [R1+0x160], R24 ;  /* 0x0001601801007387 */ /* 0x000fe80000100a00 */
[----:B------:R-:W-:Y:S04]  /*41bb0*/  STL.64 [R1+0x168], R26 ;  /* 0x0001681a01007387 */ /* 0x000fe80000100a00 */
[----:B------:R-:W0:Y:S04]  /*41bc0*/  LDSM.16.M88.4 R24, [R0+UR4+0x1600] ;  /* 0x001600040018783b */ /* 0x000e280008000200 */
[----:B------:R-:W-:Y:S01]  /*41bd0*/  STL [R1+0x4894], R19 ;  /* 0x0048941301007387 */ /* 0x000fe20000100800 */
[----:B------:R-:W-:-:S02]  /*41be0*/  F2FP.F16.E4M3.UNPACK_B R16, R15 ;  /* 0x0000000fff10723e */ /* 0x000fc400020006ff */
[----:B------:R-:W-:-:S07]  /*41bf0*/  F2FP.F16.E4M3.UNPACK_B R17, R14 ;  /* 0x0000000eff11723e */ /* 0x000fce00020006ff */
[----:B----4-:R-:W-:Y:S01]  /*41c00*/  HMMA.16816.F32 R8, R4, R16, R8 ;  /* 0x000000100408723c */ /* 0x010fe20000001808 */
[----:B0-----:R-:W-:Y:S01]  /*41c10*/  STL.64 [R1+0x11c0], R24 ;  /* 0x0011c01801007387 */ /* 0x001fe20000100a00 */
[----:B------:R-:W-:-:S03]  /*41c20*/  IMAD.MOV.U32 R12, RZ, RZ, R24 ;  /* 0x000000ffff0c7224 */ /* 0x000fc600078e0018 */
[----:B------:R-:W-:Y:S01]  /*41c30*/  STL.64 [R1+0x11c8], R26 ;  /* 0x0011c81a01007387 */ /* 0x000fe20000100a00 */
[----:B------:R-:W-:-:S03]  /*41c40*/  IMAD.MOV.U32 R13, RZ, RZ, R25 ;  /* 0x000000ffff0d7224 */ /* 0x000fc600078e0019 */
[----:B------:R-:W0:-:S14]  /*41c50*/  LDSM.16.M88.4 R24, [R0+UR4+0x1800] ;  /* 0x001800040018783b */ /* 0x000e1c0008000200 */
[----:B------:R-:W-:Y:S04]  /*41c60*/  STL.64 [R1+0x180], R8 ;  /* 0x0001800801007387 */ /* 0x000fe80000100a00 */
[----:B------:R1:W-:Y:S04]  /*41c70*/  STL.64 [R1+0x188], R10 ;  /* 0x0001880a01007387 */ /* 0x0003e80000100a00 */
[----:B0-----:R-:W-:Y:S01]  /*41c80*/  STL.64 [R1+0x11d0], R24 ;  /* 0x0011d01801007387 */ /* 0x001fe20000100a00 */
[----:B-1----:R-:W-:-:S03]  /*41c90*/  IMAD.MOV.U32 R10, RZ, RZ, R24 ;  /* 0x000000ffff0a7224 */ /* 0x002fc600078e0018 */
[----:B------:R-:W-:Y:S01]  /*41ca0*/  STL.64 [R1+0x11d8], R26 ;  /* 0x0011d81a01007387 */ /* 0x000fe20000100a00 */
[----:B------:R-:W-:-:S03]  /*41cb0*/  IMAD.MOV.U32 R11, RZ, RZ, R25 ;  /* 0x000000ffff0b7224 */ /* 0x000fc600078e0019 */
[----:B------:R-:W0:Y:S01]  /*41cc0*/  LDSM.16.M88.4 R24, [R0+UR4+0x1a00] ;  /* 0x001a00040018783b */ /* 0x000e220008000200 */
[----:B------:R-:W-:Y:S02]  /*41cd0*/  F2FP.F16.E4M3.UNPACK_B R14, R3 ;  /* 0x00000003ff0e723e */ /* 0x000fe400020006ff */
[----:B------:R-:W-:Y:S01]  /*41ce0*/  F2FP.F16.E4M3.UNPACK_B R15, R2 ;  /* 0x00000002ff0f723e */ /* 0x000fe200020006ff */
[----:B0-----:R-:W-:Y:S02]  /*41cf0*/  IMAD.MOV.U32 R8, RZ, RZ, R24 ;  /* 0x000000ffff087224 */ /* 0x001fe400078e0018 */
[----:B------:R-:W-:Y:S01]  /*41d00*/  IMAD.MOV.U32 R9, RZ, RZ, R25 ;  /* 0x000000ffff097224 */ /* 0x000fe200078e0019 */
[----:B------:R-:W-:Y:S04]  /*41d10*/  STL.64 [R1+0x11e0], R24 ;  /* 0x0011e01801007387 */ /* 0x000fe80000100a00 */
[----:B------:R-:W-:Y:S04]  /*41d20*/  STL.64 [R1+0x11e8], R26 ;  /* 0x0011e81a01007387 */ /* 0x000fe80000100a00 */
[----:B------:R-:W-:Y:S04]  /*41d30*/  STL.64 [R1+0x4910], R10 ;  /* 0x0049100a01007387 */ /* 0x000fe80000100a00 */
[----:B------:R3:W-:Y:S04]  /*41d40*/  STL.64 [R1+0x4908], R8 ;  /* 0x0049080801007387 */ /* 0x0007e80000100a00 */
[----:B------:R-:W-:Y:S04]  /*41d50*/  STL.64 [R1+0x4920], R6 ;  /* 0x0049200601007387 */ /* 0x000fe80000100a00 */
[----:B------:R-:W-:Y:S01]  /*41d60*/  STL.64 [R1+0x4918], R4 ;  /* 0x0049180401007387 */ /* 0x000fe20000100a00 */
[----:B---3--:R-:W-:Y:S03]  /*41d70*/  HMMA.16816.F32 R8, R4, R14, R20 ;  /* 0x0000000e0408723c */ /* 0x008fe60000001814 */
[----:B------:R-:W0:-:S15]  /*41d80*/  LDSM.16.M88.4 R4, [R0+UR4+0x1c00] ;  /* 0x001c00040004783b */ /* 0x000e1e0008000200 */
[----:B------:R-:W-:-:S05]  /*41d90*/  NOP ;  /* 0x0000000000007918 */ /* 0x000fca0000000000 */
[----:B------:R1:W-:Y:S04]  /*41da0*/  STL.64 [R1+0x1a0], R8 ;  /* 0x0001a00801007387 */ /* 0x0003e80000100a00 */
[----:B------:R2:W-:Y:S04]  /*41db0*/  STL.64 [R1+0x1a8], R10 ;  /* 0x0001a80a01007387 */ /* 0x0005e80000100a00 */
[----:B-1----:R-:W3:Y:S04]  /*41dc0*/  LDL.LU.64 R8, [R1+0x1c0] ;  /* 0x0001c00001087983 */ /* 0x002ee80000300a00 */
[----:B--2---:R-:W3:Y:S04]  /*41dd0*/  LDL.LU.64 R10, [R1+0x1c8] ;  /* 0x0001c800010a7983 */ /* 0x004ee80000300a00 */
[----:B------:R-:W2:Y:S04]  /*41de0*/  LDL.LU R20, [R1+0x2b4] ;  /* 0x0002b40001147983 */ /* 0x000ea80000300800 */
[----:B------:R-:W2:Y:S04]  /*41df0*/  LDL.LU R21, [R1+0x2b0] ;  /* 0x0002b00001157983 */ /* 0x000ea80000300800 */
[----:B--2---:R1:W-:Y:S04]  /*41e00*/  STL.64 [R1+0x48f0], R20 ;  /* 0x0048f01401007387 */ /* 0x0043e80000100a00 */
[----:B-1----:R-:W2:Y:S04]  /*41e10*/  LDL.LU.64 R20, [R1+0x220] ;  /* 0x0002200001147983 */ /* 0x002ea80000300a00 */
[----:B------:R-:W4:Y:S01]  /*41e20*/  LDL.LU.64 R22, [R1+0x228] ;  /* 0x0002280001167983 */ /* 0x000f220000300a00 */
[----:B0-----:R-:W-:-:S02]  /*41e30*/  IMAD.MOV.U32 R2, RZ, RZ, R4 ;  /* 0x000000ffff027224 */ /* 0x001fc400078e0004 */
[----:B------:R-:W-:Y:S01]  /*41e40*/  IMAD.MOV.U32 R3, RZ, RZ, R5 ;  /* 0x000000ffff037224 */ /* 0x000fe200078e0005 */
[----:B----4-:R-:W-:Y:S04]  /*41e50*/  STL.64 [R1+0x4900], R22 ;  /* 0x0049001601007387 */ /* 0x010fe80000100a00 */
[----:B--2---:R0:W-:Y:S04]  /*41e60*/  STL.64 [R1+0x48f8], R20 ;  /* 0x0048f81401007387 */ /* 0x0041e80000100a00 */
[----:B0-----:R-:W2:Y:S04]  /*41e70*/  LDL.LU.64 R20, [R1+0x1f0] ;  /* 0x0001f00001147983 */ /* 0x001ea80000300a00 */
[----:B------:R-:W2:Y:S04]  /*41e80*/  LDL.LU.64 R22, [R1+0x1f8] ;  /* 0x0001f80001167983 */ /* 0x000ea80000300a00 */
[----:B------:R-:W4:Y:S04]  /*41e90*/  LDL.LU R24, [R1+0x2bc] ;  /* 0x0002bc0001187983 */ /* 0x000f280000300800 */
[----:B------:R-:W4:Y:S04]  /*41ea0*/  LDL.LU R25, [R1+0x2b8] ;  /* 0x0002b80001197983 */ /* 0x000f280000300800 */
[----:B------:R-:W4:Y:S04]  /*41eb0*/  LDL.LU R26, [R1+0x2c4] ;  /* 0x0002c400011a7983 */ /* 0x000f280000300800 */
[----:B------:R-:W4:Y:S04]  /*41ec0*/  LDL.LU R27, [R1+0x2c0] ;  /* 0x0002c000011b7983 */ /* 0x000f280000300800 */
[----:B------:R-:W-:Y:S04]  /*41ed0*/  STL.64 [R1+0x11f0], R4 ;  /* 0x0011f00401007387 */ /* 0x000fe80000100a00 */
[----:B------:R-:W-:Y:S04]  /*41ee0*/  STL.64 [R1+0x11f8], R6 ;  /* 0x0011f80601007387 */ /* 0x000fe80000100a00 */
[----:B------:R-:W0:Y:S04]  /*41ef0*/  LDSM.16.M88.4 R4, [R0+UR4+0x1e00] ;  /* 0x001e00040004783b */ /* 0x000e280008000200 */
[----:B0-----:R-:W-:Y:S04]  /*41f00*/  STL.64 [R1+0x1200], R4 ;  /* 0x0012000401007387 */ /* 0x001fe80000100a00 */
[----:B------:R0:W-:Y:S01]  /*41f10*/  STL.64 [R1+0x1208], R6 ;  /* 0x0012080601007387 */ /* 0x0001e20000100a00 */
[----:B------:R-:W-:-:S02]  /*41f20*/  IMAD.MOV.U32 R19, RZ, RZ, R4 ;  /* 0x000000ffff137224 */ /* 0x000fc400078e0004 */
[----:B------:R-:W-:Y:S01]  /*41f30*/  IMAD.MOV.U32 R0, RZ, RZ, R5 ;  /* 0x000000ffff007224 */ /* 0x000fe200078e0005 */
[----:B0-----:R-:W3:Y:S04]  /*41f40*/  LDL.LU.64 R6, [R1+0x4920] ;  /* 0x0049200001067983 */ /* 0x001ee80000300a00 */
[----:B------:R-:W3:Y:S01]  /*41f50*/  LDL.LU.64 R4, [R1+0x4918] ;  /* 0x0049180001047983 */ /* 0x000ee20000300a00 */
[----:B------:R-:W-:Y:S02]  /*41f60*/  F2FP.F16.E4M3.UNPACK_B R12, R12 ;  /* 0x0000000cff0c723e */ /* 0x000fe400020006ff */
[----:B------:R-:W-:-:S07]  /*41f70*/  F2FP.F16.E4M3.UNPACK_B R13, R13 ;  /* 0x0000000dff0d723e */ /* 0x000fce00020006ff */
[----:B---3--:R-:W-:-:S15]  /*41f80*/  HMMA.16816.F32 R8, R4, R12, R8 ;  /* 0x0000000c0408723c */ /* 0x008fde0000001808 */
[----:B------:R-:W-:-:S08]  /*41f90*/  NOP ;  /* 0x0000000000007918 */ /* 0x000fd00000000000 */
[----:B------:R-:W-:Y:S04]  /*41fa0*/  STL.64 [R1+0x1d0], R8 ;  /* 0x0001d00801007387 */ /* 0x000fe80000100a00 */
[----:B------:R0:W-:Y:S04]  /*41fb0*/  STL.64 [R1+0x1d8], R10 ;  /* 0x0001d80a01007387 */ /* 0x0001e80000100a00 */
[----:B0-----:R-:W3:Y:S04]  /*41fc0*/  LDL.LU.64 R10, [R1+0x4910] ;  /* 0x00491000010a7983 */ /* 0x001ee80000300a00 */
[----:B------:R-:W4:Y:S04]  /*41fd0*/  LDL.LU.64 R8, [R1+0x4908] ;  /* 0x0049080001087983 */ /* 0x000f280000300a00 */
[----:B------:R-:W-:Y:S04]  /*41fe0*/  STL.64 [R1+0x4878], R14 ;  /* 0x0048780e01007387 */ /* 0x000fe80000100a00 */
[----:B------:R0:W-:Y:S04]  /*41ff0*/  STL.64 [R1+0x4870], R12 ;  /* 0x0048700c01007387 */ /* 0x0001e80000100a00 */
[----:B0-----:R-:W4:Y:S04]  /*42000*/  LDL.LU.64 R12, [R1+0xe70] ;  /* 0x000e7000010c7983 */ /* 0x001f280000300a00 */
[----:B------:R-:W4:Y:S01]  /*42010*/  LDL.LU.64 R14, [R1+0xe78] ;  /* 0x000e7800010e7983 */ /* 0x000f220000300a00 */
[----:B---3--:R-:W-:-:S02]  /*42020*/  F2FP.F16.E4M3.UNPACK_B R10, R10 ;  /* 0x0000000aff0a723e */ /* 0x008fc400020006ff */
[----:B------:R-:W-:-:S07]  /*42030*/  F2FP.F16.E4M3.UNPACK_B R11, R11 ;  /* 0x0000000bff0b723e */ /* 0x000fce00020006ff */
[----:B--2---:R-:W-:-:S15]  /*42040*/  HMMA.16816.F32 R20, R4, R10, R20 ;  /* 0x0000000a0414723c */ /* 0x004fde0000001814 */
[----:B------:R-:W-:-:S08]  /*42050*/  NOP ;  /* 0x0000000000007918 */ /* 0x000fd00000000000 */
[----:B------:R-:W-:Y:S04]  /*42060*/  STL.64 [R1+0x200], R20 ;  /* 0x0002001401007387 */ /* 0x000fe80000100a00 */
[----:B------:R0:W-:Y:S04]  /*42070*/  STL.64 [R1+0x208], R22 ;  /* 0x0002081601007387 */ /* 0x0001e80000100a00 */
[----:B0-----:R-:W2:Y:S04]  /*42080*/  LDL.LU.64 R22, [R1+0x4900] ;  /* 0x0049000001167983 */ /* 0x001ea80000300a00 */
[----:B------:R-:W2:Y:S01]  /*42090*/  LDL.LU.64 R20, [R1+0x48f8] ;  /* 0x0048f80001147983 */ /* 0x000ea20000300a00 */
[----:B----4-:R-:W-:-:S02]  /*420a0*/  F2FP.F16.E4M3.UNPACK_B R8, R8 ;  /* 0x00000008ff08723e */ /* 0x010fc400020006ff */
[----:B------:R-:W-:-:S07]  /*420b0*/  F2FP.F16.E4M3.UNPACK_B R9, R9 ;  /* 0x00000009ff09723e */ /* 0x000fce00020006ff */
[----:B--2---:R-:W-:-:S15]  /*420c0*/  HMMA.16816.F32 R20, R4, R8, R20 ;  /* 0x000000080414723c */ /* 0x004fde0000001814 */
[----:B------:R-:W-:-:S08]  /*420d0*/  NOP ;  /* 0x0000000000007918 */ /* 0x000fd00000000000 */
[----:B------:R0:W-:Y:S04]  /*420e0*/  STL.64 [R1+0x1040], R20 ;  /* 0x0010401401007387 */ /* 0x0001e80000100a00 */
[----:B------:R-:W-:Y:S04]  /*420f0*/  STL.64 [R1+0x1048], R22 ;  /* 0x0010481601007387 */ /* 0x000fe80000100a00 */
[----:B0-----:R-:W2:Y:S04]  /*42100*/  LDL.LU.64 R20, [R1+0x48f0] ;  /* 0x0048f00001147983 */ /* 0x001ea80000300a00 */
[----:B------:R-:W-:Y:S04]  /*42110*/  STL.64 [R1+0x4868], R10 ;  /* 0x0048680a01007387 */ /* 0x000fe80000100a00 */
[----:B------:R0:W-:Y:S04]  /*42120*/  STL.64 [R1+0x4860], R8 ;  /* 0x0048600801007387 */ /* 0x0001e80000100a00 */
[----:B0-----:R-:W3:Y:S04]  /*42130*/  LDL.LU.64 R8, [R1+0x1050] ;  /* 0x0010500001087983 */ /* 0x001ee80000300a00 */
[----:B------:R-:W3:Y:S01]  /*42140*/  LDL.LU.64 R10, [R1+0x1058] ;  /* 0x00105800010a7983 */ /* 0x000ee20000300a00 */
[----:B------:R-:W-:-:S02]  /*42150*/  F2FP.F16.E4M3.UNPACK_B R2, R2 ;  /* 0x00000002ff02723e */ /* 0x000fc400020006ff */
[----:B------:R-:W-:-:S07]  /*42160*/  F2FP.F16.E4M3.UNPACK_B R3, R3 ;  /* 0x00000003ff03723e */ /* 0x000fce00020006ff */
[----:B---3--:R-:W-:-:S15]  /*42170*/  HMMA.16816.F32 R8, R4, R2, R8 ;  /* 0x000000020408723c */ /* 0x008fde0000001808 */
[----:B------:R-:W-:-:S08]  /*42180*/  NOP ;  /* 0x0000000000007918 */ /* 0x000fd00000000000 */
[----:B------:R0:W-:Y:S02]  /*42190*/  STL.64 [R1+0x1030], R8 ;  /* 0x0010300801007387 */ /* 0x0001e40000100a00 */
[----:B0-----:R-:W-:Y:S02]  /*421a0*/  F2FP.F16.E4M3.UNPACK_B R8, R19 ;  /* 0x00000013ff08723e */ /* 0x001fe400020006ff */
[----:B------:R-:W-:-:S07]  /*421b0*/  F2FP.F16.E4M3.UNPACK_B R9, R0 ;  /* 0x00000000ff09723e */ /* 0x000fce00020006ff */
[----:B------:R-:W-:Y:S01]  /*421c0*/  HMMA.16816.F32 R4, R4, R8, R12 ;  /* 0x000000080404723c */ /* 0x000fe2000000180c */
[----:B------:R-:W-:Y:S04]  /*421d0*/  STL.64 [R1+0x1038], R10 ;  /* 0x0010380a01007387 */ /* 0x000fe80000100a00 */
[----:B------:R-:W3:Y:S04]  /*421e0*/  LDL.LU R22, [R1+0x2cc] ;  /* 0x0002cc0001167983 */ /* 0x000ee80000300800 */
[----:B------:R-:W3:Y:S01]  /*421f0*/  LDL.LU R23, [R1+0x2c8] ;  /* 0x0002c80001177983 */ /* 0x000ee20000300800 */
[----:B------:R-:W-:-:S03]  /*42200*/  IMAD.MOV.U32 R19, RZ, RZ, R8 ;  /* 0x000000ffff137224 */ /* 0x000fc600078e0008 */
[----:B------:R0:W-:Y:S01]  /*42210*/  STL.64 [R1+0x18], R8 ;  /* 0x0000180801007387 */ /* 0x0001e20000100a00 */
[----:B------:R-:W-:-:S09]  /*42220*/  IMAD.MOV.U32 R0, RZ, RZ, R9 ;  /* 0x000000ffff007224 */ /* 0x000fd200078e0009 */
[----:B------:R1:W-:Y:S04]  /*42230*/  STL.64 [R1+0xe50], R4 ;  /* 0x000e500401007387 */ /* 0x0003e80000100a00 */
[----:B------:R4:W-:Y:S04]  /*42240*/  STL.64 [R1+0xe58], R6 ;  /* 0x000e580601007387 */ /* 0x0009e80000100a00 */
[----:B------:R-:W3:Y:S04]  /*42250*/  LDL R14, [R1+0x10] ;  /* 0x00001000010e7983 */ /* 0x000ee80000100800 */
[----:B------:R-:W3:Y:S04]  /*42260*/  LDL R15, [R1+0x14] ;  /* 0x00001400010f7983 */ /* 0x000ee80000100800 */
[----:B------:R-:W-:Y:S04]  /*42270*/  STL.64 [R1+0x48a0], R18 ;  /* 0x0048a01201007387 */ /* 0x000fe80000100a00 */
[----:B------:R-:W-:Y:S04]  /*42280*/  STL.64 [R1+0x4898], R16 ;  /* 0x0048981001007387 */ /* 0x000fe80000100a00 */
[----:B0-----:R-:W3:Y:S04]  /*42290*/  LDL.LU.64 R8, [R1+0x10f0] ;  /* 0x0010f00001087983 */ /* 0x001ee80000300a00 */
[----:B------:R-:W3:Y:S01]  /*422a0*/  LDL.LU.64 R10, [R1+0x10f8] ;  /* 0x0010f800010a7983 */ /* 0x000ee20000300a00 */
[----:B-1----:R-:W-:-:S02]  /*422b0*/  IMAD R5, R25, 0x100, R24 ;  /* 0x0000010019057824 */ /* 0x002fc400078e0218 */
[----:B----4-:R-:W-:Y:S01]  /*422c0*/  IMAD R6, R27, 0x100, R26 ;  /* 0x000001001b067824 */ /* 0x010fe200078e021a */
[----:B------:R-:W4:Y:S04]  /*422d0*/  LDL.LU.64 R24, [R1+0x10c0] ;  /* 0x0010c00001187983 */ /* 0x000f280000300a00 */
[----:B------:R-:W2:Y:S04]  /*422e0*/  LDL.LU.64 R26, [R1+0x10c8] ;  /* 0x0010c800011a7983 */ /* 0x000ea80000300a00 */
[----:B--2---:R0:W-:Y:S04]  /*422f0*/  STL.64 [R1+0x48c0], R26 ;  /* 0x0048c01a01007387 */ /* 0x0041e80000100a00 */
[----:B0-----:R-:W2:Y:S04]  /*42300*/  LDL R26, [R1] ;  /* 0x00000000011a7983 */ /* 0x001ea80000100800 */
[----:B------:R-:W2:Y:S04]  /*42310*/  LDL R27, [R1+0x4] ;  /* 0x00000400011b7983 */ /* 0x000ea80000100800 */
[----:B----4-:R0:W-:Y:S04]  /*42320*/  STL.64 [R1+0x48b8], R24 ;  /* 0x0048b81801007387 */ /* 0x0101e80000100a00 */
[----:B0-----:R-:W4:Y:S04]  /*42330*/  LDL R24, [R1+0x8] ;  /* 0x0000080001187983 */ /* 0x001f280000100800 */
[----:B------:R-:W4:Y:S04]  /*42340*/  LDL R25, [R1+0xc] ;  /* 0x00000c0001197983 */ /* 0x000f280000100800 */
[----:B--2---:R-:W-:Y:S04]  /*42350*/  STL.64 [R1+0x48d8], R26 ;  /* 0x0048d81a01007387 */ /* 0x004fe80000100a00 */
[----:B------:R-:W2:Y:S04]  /*42360*/  LDL.LU.64 R16, [R1+0x10b0] ;  /* 0x0010b00001107983 */ /* 0x000ea80000300a00 */
[----:B------:R-:W3:Y:S04]  /*42370*/  LDL.LU.64 R18, [R1+0x10b8] ;  /* 0x0010b80001127983 */ /* 0x000ee80000300a00 */
[----:B---3--:R-:W-:Y:S04]  /*42380*/  STL.64 [R1+0x48d0], R18 ;  /* 0x0048d01201007387 */ /* 0x008fe80000100a00 */
[----:B--2---:R0:W-:Y:S04]  /*42390*/  STL.64 [R1+0x48c8], R16 ;  /* 0x0048c81001007387 */ /* 0x0041e80000100a00 */
[----:B0-----:R-:W2:Y:S04]  /*423a0*/  LDL.LU.64 R16, [R1+0x10d0] ;  /* 0x0010d00001107983 */ /* 0x001ea80000300a00 */
[----:B------:R-:W3:Y:S01]  /*423b0*/  LDL.LU.64 R18, [R1+0x10d8] ;  /* 0x0010d80001127983 */ /* 0x000ee20000300a00 */
[----:B------:R-:W-:-:S02]  /*423c0*/  IMAD R4, R21, 0x100, R20 ;  /* 0x0000010015047824 */ /* 0x000fc400078e0214 */
[----:B------:R-:W-:Y:S01]  /*423d0*/  IMAD R7, R23, 0x100, R22 ;  /* 0x0000010017077824 */ /* 0x000fe200078e0216 */
[----:B------:R-:W-:Y:S02]  /*423e0*/  F2FP.F16.E4M3.UNPACK_B R5, R5 ;  /* 0x00000005ff05723e */ /* 0x000fe400020006ff */
[----:B------:R-:W-:Y:S02]  /*423f0*/  F2FP.F16.E4M3.UNPACK_B R6, R6 ;  /* 0x00000006ff06723e */ /* 0x000fe400020006ff */
[----:B------:R-:W-:Y:S02]  /*42400*/  F2FP.F16.E4M3.UNPACK_B R4, R4 ;  /* 0x00000004ff04723e */ /* 0x000fe400020006ff */
[----:B------:R-:W-:Y:S01]  /*42410*/  F2FP.F16.E4M3.UNPACK_B R7, R7 ;  /* 0x00000007ff07723e */ /* 0x000fe200020006ff */
[----:B---3--:R-:W-:Y:S04]  /*42420*/  STL.64 [R1+0x48e8], R18 ;  /* 0x0048e81201007387 */ /* 0x008fe80000100a00 */
[----:B--2---:R0:W-:Y:S04]  /*42430*/  STL.64 [R1+0x48e0], R16 ;  /* 0x0048e01001007387 */ /* 0x0041e80000100a00 */
[----:B0-----:R-:W4:Y:S04]  /*42440*/  LDL.LU.64 R16, [R1+0x10e0] ;  /* 0x0010e00001107983 */ /* 0x001f280000300a00 */
[----:B------:R-:W4:Y:S01]  /*42450*/  LDL.LU.64 R18, [R1+0x10e8] ;  /* 0x0010e80001127983 */ /* 0x000f220000300a00 */
[C---:B------:R-:W-:Y:S03]  /*42460*/  HMMA.16816.F32 R8, R4.reuse, R14, R8 ;  /* 0x0000000e0408723c */ /* 0x040fe60000001808 */
[----:B------:R-:W2:Y:S04]  /*42470*/  LDL.LU.64 R20, [R1+0x1f50] ;  /* 0x001f500001147983 */ /* 0x000ea80000300a00 */
[----:B------:R-:W2:Y:S04]  /*42480*/  LDL.LU.64 R22, [R1+0x1f58] ;  /* 0x001f580001167983 */ /* 0x000ea80000300a00 */
[----:B------:R-:W3:Y:S04]  /*42490*/  LDL.LU.64 R12, [R1+0x1f40] ;  /* 0x001f4000010c7983 */ /* 0x000ee80000300a00 */
[----:B------:R-:W3:Y:S08]  /*424a0*/  LDL.LU.64 R14, [R1+0x1f48] ;  /* 0x001f4800010e7983 */ /* 0x000ef00000300a00 */
[----:B------:R0:W-:Y:S04]  /*424b0*/  STL.64 [R1+0xe40], R8 ;  /* 0x000e400801007387 */ /* 0x0001e80000100a00 */
[----:B------:R1:W-:Y:S04]  /*424c0*/  STL.64 [R1+0xe48], R10 ;  /* 0x000e480a01007387 */ /* 0x0003e80000100a00 */
[----:B0-----:R-:W3:Y:S04]  /*424d0*/  LDL.LU.64 R8, [R1+0x1f30] ;  /* 0x001f300001087983 */ /* 0x001ee80000300a00 */
[----:B-1----:R-:W3:Y:S01]  /*424e0*/  LDL.LU.64 R10, [R1+0x1f38] ;  /* 0x001f3800010a7983 */ /* 0x002ee20000300a00 */
[----:B----4-:R-:W-:Y:S03]  /*424f0*/  HMMA.16816.F32 R24, R4, R24, R16 ;  /* 0x000000180418723c */ /* 0x010fe60000001810 */
[----:B------:R-:W4:Y:S04]  /*42500*/  LDL.LU.64 R18, [R1+0x48e8] ;  /* 0x0048e80001127983 */ /* 0x000f280000300a00 */
[----:B------:R-:W4:-:S15]  /*42510*/  LDL.LU.64 R16, [R1+0x48e0] ;  /* 0x0048e00001107983 */ /* 0x000f1e0000300a00 */
[----:B------:R-:W-:-:S01]  /*42520*/  NOP ;  /* 0x0000000000007918 */ /* 0x000fc20000000000 */
[----:B------:R-:W-:Y:S04]  /*42530*/  STL.64 [R1+0xe30], R24 ;  /* 0x000e301801007387 */ /* 0x000fe80000100a00 */
[----:B------:R0:W-:Y:S04]  /*42540*/  STL.64 [R1+0xe38], R26 ;  /* 0x000e381a01007387 */ /* 0x0001e80000100a00 */
[----:B0-----:R-:W4:Y:S02]  /*42550*/  LDL.LU.64 R26, [R1+0x48d8] ;  /* 0x0048d800011a7983 */ /* 0x001f240000300a00 */
[----:B----4-:R-:W-:Y:S02]  /*42560*/  HMMA.16816.F32 R24, R4, R26, R16 ;  /* 0x0000001a0418723c */ /* 0x010fe40000001810 */
[----:B------:R-:W4:Y:S04]  /*42570*/  LDL.LU.64 R18, [R1+0x48d0] ;  /* 0x0048d00001127983 */ /* 0x000f280000300a00 */
[----:B------:R-:W4:-:S15]  /*42580*/  LDL.LU.64 R16, [R1+0x48c8] ;  /* 0x0048c80001107983 */ /* 0x000f1e0000300a00 */
[----:B------:R-:W-:-:S02]  /*42590*/  NOP ;  /* 0x0000000000007918 */ /* 0x000fc40000000000 */
[----:B------:R-:W-:Y:S04]  /*425a0*/  STL.64 [R1+0xe20], R24 ;  /* 0x000e201801007387 */ /* 0x000fe80000100a00 */
[----:B------:R0:W-:Y:S04]  /*425b0*/  STL.64 [R1+0xe28], R26 ;  /* 0x000e281a01007387 */ /* 0x0001e80000100a00 */
[----:B0-----:R-:W2:Y:S04]  /*425c0*/  LDL.LU.64 R26, [R1+0x48c0] ;  /* 0x0048c000011a7983 */ /* 0x001ea80000300a00 */
[----:B------:R-:W2:Y:S02]  /*425d0*/  LDL.LU.64 R24, [R1+0x48b8] ;  /* 0x0048b80001187983 */ /* 0x000ea40000300a00 */
[----:B--2---:R-:W-:-:S15]  /*425e0*/  HMMA.16816.F32 R24, R4, R28, R24 ;  /* 0x0000001c0418723c */ /* 0x004fde0000001818 */
[----:B------:R-:W-:-:S08]  /*425f0*/  NOP ;  /* 0x0000000000007918 */ /* 0x000fd00000000000 */
[----:B------:R-:W-:Y:S04]  /*42600*/  STL.64 [R1+0xe10], R24 ;  /* 0x000e101801007387 */ /* 0x000fe80000100a00 */
[----:B------:R0:W-:Y:S04]  /*42610*/  STL.64 [R1+0xe18], R26 ;  /* 0x000e181a01007387 */ /* 0x0001e80000100a00 */
[----:B0-----:R-:W4:Y:S04]  /*42620*/  LDL.LU.64 R26, [R1+0x48b0] ;  /* 0x0048b000011a7983 */ /* 0x001f280000300a00 */
[----:B------:R-:W2:Y:S04]  /*42630*/  LDL.LU.64 R24, [R1+0x48a8] ;  /* 0x0048a80001187983 */ /* 0x000ea80000300a00 */
[----:B------:R-:W-:Y:S01]  /*42640*/  STL.64 [R1+0x4808], R28 ;  /* 0x0048081c01007387 */ /* 0x000fe20000100a00 */
[----:B----4-:R-:W-:-:S15]  /*42650*/  HMMA.16816.F32 R16, R4, R26, R16 ;  /* 0x0000001a0410723c */ /* 0x010fde0000001810 */
[----:B------:R-:W-:-:S08]  /*42660*/  NOP ;  /* 0x0000000000007918 */ /* 0x000fd00000000000 */
[----:B------:R-:W-:Y:S04]  /*42670*/  STL.64 [R1+0xe00], R16 ;  /* 0x000e001001007387 */ /* 0x000fe80000100a00 */
[----:B------:R0:W-:Y:S04]  /*42680*/  STL.64 [R1+0xe08], R18 ;  /* 0x000e081201007387 */ /* 0x0001e80000100a00 */
[----:B0-----:R-:W4:Y:S01]  /*42690*/  LDL.LU.64 R18, [R1+0x48a0] ;  /* 0x0048a00001127983 */ /* 0x001f220000300a00 */
[----:B--2---:R-:W-:Y:S03]  /*426a0*/  HMMA.16816.F32 R20, R4, R24, R20 ;  /* 0x000000180414723c */ /* 0x004fe60000001814 */
[----:B------:R-:W2:Y:S01]  /*426b0*/  LDL.LU.64 R16, [R1+0x4898] ;  /* 0x0048980001107983 */ /* 0x000ea20000300a00 */
[----:B------:R-:W-:-:S02]  /*426c0*/  IMAD.MOV.U32 R29, RZ, RZ, R0 ;  /* 0x000000ffff1d7224 */ /* 0x000fc400078e0000 */
[----:B----4-:R-:W-:Y:S02]  /*426d0*/  IMAD.MOV.U32 R28, RZ, RZ, R19 ;  /* 0x000000ffff1c7224 */ /* 0x010fe400078e0013 */
[----:B------:R-:W4:Y:S04]  /*426e0*/  LDL.LU R19, [R1+0x4894] ;  /* 0x0048940001137983 */ /* 0x000f280000300800 */
[----:B------:R-:W2:Y:S11]  /*426f0*/  LDL.LU R0, [R1+0x4890] ;  /* 0x0048900001007983 */ /* 0x000eb60000300800 */
[----:B------:R-:W-:Y:S04]  /*42700*/  STL.64 [R1+0xdf0], R20 ;  /* 0x000df01401007387 */ /* 0x000fe80000100a00 */
[----:B------:R0:W-:Y:S04]  /*42710*/  STL.64 [R1+0xdf8], R22 ;  /* 0x000df81601007387 */ /* 0x0001e80000100a00 */
[----:B0-----:R-:W3:Y:S04]  /*42720*/  LDL.LU.64 R22, [R1+0x4888] ;  /* 0x0048880001167983 */ /* 0x001ee80000300a00 */
[----:B------:R-:W4:Y:S04]  /*42730*/  LDL.LU.64 R20, [R1+0x4880] ;  /* 0x0048800001147983 */ /* 0x000f280000300a00 */
[----:B------:R0:W-:Y:S04]  /*42740*/  STL.64 [R1+0x4800], R26 ;  /* 0x0048001a01007387 */ /* 0x0001e80000100a00 */
[----:B0-----:R-:W2:Y:S04]  /*42750*/  LDL.64 R26, [R1+0x10] ;  /* 0x00001000011a7983 */ /* 0x001ea80000100a00 */
[----:B------:R0:W-:Y:S04]  /*42760*/  STL.64 [R1+0x47f8], R24 ;  /* 0x0047f81801007387 */ /* 0x0001e80000100a00 */
[----:B0-----:R-:W2:Y:S04]  /*42770*/  LDL.LU R24, [R1+0x2e0] ;  /* 0x0002e00001187983 */ /* 0x001ea80000300800 */
[----:B------:R-:W2:Y:S01]  /*42780*/  LDL.LU R25, [R1+0x2ec] ;  /* 0x0002ec0001197983 */ /* 0x000ea20000300800 */
[C---:B---3--:R-:W-:Y:S06]  /*42790*/  HMMA.16816.F32 R12, R4.reuse, R22, R12 ;  /* 0x00000016040c723c */ /* 0x048fec000000180c */
[C---:B----4-:R-:W-:Y:S01]  /*427a0*/  HMMA.16816.F32 R8, R4.reuse, R20, R8 ;  /* 0x000000140408723c */ /* 0x050fe20000001808 */
[----:B--2---:R-:W-:Y:S04]  /*427b0*/  STL.64 [R1+0x4838], R26 ;  /* 0x0048381a01007387 */ /* 0x004fe80000100a00 */
[----:B------:R0:W-:Y:S04]  /*427c0*/  STL.64 [R1+0x4830], R24 ;  /* 0x0048301801007387 */ /* 0x0001e80000100a00 */
[----:B0-----:R-:W2:Y:S08]  /*427d0*/  LDL.LU.64 R24, [R1+0x1f20] ;  /* 0x001f200001187983 */ /* 0x001eb00000300a00 */
[----:B------:R0:W-:Y:S04]  /*427e0*/  STL.64 [R1+0xde0], R12 ;  /* 0x000de00c01007387 */ /* 0x0001e80000100a00 */
[----:B------:R1:W-:Y:S04]  /*427f0*/  STL.64 [R1+0xde8], R14 ;  /* 0x000de80e01007387 */ /* 0x0003e80000100a00 */
[----:B------:R-:W2:Y:S04]  /*42800*/  LDL.LU.64 R26, [R1+0x1f28] ;  /* 0x001f2800011a7983 */ /* 0x000ea80000300a00 */
[----:B------:R3:W-:Y:S04]  /*42810*/  STL.64 [R1+0xdd0], R8 ;  /* 0x000dd00801007387 */ /* 0x0007e80000100a00 */
[----:B------:R4:W-:Y:S04]  /*42820*/  STL.64 [R1+0xdd8], R10 ;  /* 0x000dd80a01007387 */ /* 0x0009e80000100a00 */
[----:B0-----:R-:W2:Y:S04]  /*42830*/  LDL.LU.64 R12, [R1+0x1f10] ;  /* 0x001f1000010c7983 */ /* 0x001ea80000300a00 */
[----:B-1----:R-:W2:Y:S04]  /*42840*/  LDL.LU.64 R14, [R1+0x1f18] ;  /* 0x001f1800010e7983 */ /* 0x002ea80000300a00 */
[----:B---3--:R-:W3:Y:S04]  /*42850*/  LDL.LU.64 R8, [R1+0x1f00] ;  /* 0x001f000001087983 */ /* 0x008ee80000300a00 */
[----:B----4-:R-:W3:Y:S04]  /*42860*/  LDL.LU.64 R10, [R1+0x1f08] ;  /* 0x001f0800010a7983 */ /* 0x010ee80000300a00 */
[----:B------:R0:W-:Y:S04]  /*42870*/  STL.64 [R1+0x47e0], R22 ;  /* 0x0047e01601007387 */ /* 0x0001e80000100a00 */
[----:B0-----:R-:W4:Y:S04]  /*42880*/  LDL.LU R22, [R1+0x2d8] ;  /* 0x0002d80001167983 */ /* 0x001f280000300800 */
[----:B------:R-:W4:Y:S04]  /*42890*/  LDL.LU R23, [R1+0x2e4] ;  /* 0x0002e40001177983 */ /* 0x000f280000300800 */
[----:B------:R0:W-:Y:S04]  /*428a0*/  STL.64 [R1+0x47d8], R20 ;  /* 0x0047d81401007387 */ /* 0x0001e80000100a00 */
[----:B0-----:R-:W2:Y:S04]  /*428b0*/  LDL.LU R20, [R1+0x2d0] ;  /* 0x0002d00001147983 */ /* 0x001ea80000300800 */
[----:B------:R-:W2:Y:S04]  /*428c0*/  LDL.LU R21, [R1+0x2dc] ;  /* 0x0002dc0001157983 */ /* 0x000ea80000300800 */
[----:B----4-:R-:W-:Y:S04]  /*428d0*/  STL.64 [R1+0x4848], R22 ;  /* 0x0048481601007387 */ /* 0x010fe80000100a00 */
[----:B--2---:R0:W-:Y:S04]  /*428e0*/  STL.64 [R1+0x4840], R20 ;  /* 0x0048401401007387 */ /* 0x0041e80000100a00 */
[----:B0-----:R-:W2:Y:S04]  /*428f0*/  LDL.LU.64 R20, [R1+0x1ed0] ;  /* 0x001ed00001147983 */ /* 0x001ea80000300a00 */
[----:B------:R-:W4:Y:S01]  /*42900*/  LDL.LU.64 R22, [R1+0x1ed8] ;  /* 0x001ed80001167983 */ /* 0x000f220000300a00 */
[C---:B------:R-:W-:Y:S06]  /*42910*/  HMMA.16816.F32 R24, R4.reuse, R18, R24 ;  /* 0x000000120418723c */ /* 0x040fec0000001818 */
[C---:B------:R-:W-:Y:S01]  /*42920*/  HMMA.16816.F32 R12, R4.reuse, R16, R12 ;  /* 0x00000010040c723c */ /* 0x040fe2000000180c */
[----:B----4-:R-:W-:Y:S04]  /*42930*/  STL.64 [R1+0x4858], R22 ;  /* 0x0048581601007387 */ /* 0x010fe80000100a00 */
[----:B--2---:R0:W-:Y:S04]  /*42940*/  STL.64 [R1+0x4850], R20 ;  /* 0x0048501401007387 */ /* 0x0041e80000100a00 */
[----:B0-----:R-:W2:Y:S04]  /*42950*/  LDL.LU.64 R20, [R1+0x1ee0] ;  /* 0x001ee00001147983 */ /* 0x001ea80000300a00 */
[----:B------:R-:W2:Y:S04]  /*42960*/  LDL.LU.64 R22, [R1+0x1ee8] ;  /* 0x001ee80001167983 */ /* 0x000ea80000300a00 */
[----:B------:R0:W-:Y:S04]  /*42970*/  STL.64 [R1+0xdc0], R24 ;  /* 0x000dc01801007387 */ /* 0x0001e80000100a00 */
[----:B------:R1:W-:Y:S04]  /*42980*/  STL.64 [R1+0xdc8], R26 ;  /* 0x000dc81a01007387 */ /* 0x0003e80000100a00 */
[----:B0-----:R-:W4:Y:S04]  /*42990*/  LDL.LU.64 R24, [R1+0x1ec0] ;  /* 0x001ec00001187983 */ /* 0x001f280000300a00 */
[----:B-1----:R-:W4:Y:S04]  /*429a0*/  LDL.LU.64 R26, [R1+0x1ec8] ;  /* 0x001ec800011a7983 */ /* 0x002f280000300a00 */
[----:B------:R-:W-:Y:S04]  /*429b0*/  STL.64 [R1+0xdb0], R12 ;  /* 0x000db00c01007387 */ /* 0x000fe80000100a00 */
[----:B------:R0:W-:Y:S04]  /*429c0*/  STL.64 [R1+0xdb8], R14 ;  /* 0x000db80e01007387 */ /* 0x0001e80000100a00 */
[----:B0-----:R-:W3:Y:S04]  /*429d0*/  LDL.LU.64 R14, [R1+0x4878] ;  /* 0x00487800010e7983 */ /* 0x001ee80000300a00 */
[----:B------:R-:W2:Y:S04]  /*429e0*/  LDL.LU.64 R12, [R1+0x4870] ;  /* 0x00487000010c7983 */ /* 0x000ea80000300a00 */
[----:B------:R-:W-:Y:S04]  /*429f0*/  STL.64 [R1+0x47c0], R18 ;  /* 0x0047c01201007387 */ /* 0x000fe80000100a00 */
[----:B------:R0:W-:Y:S04]  /*42a00*/  STL.64 [R1+0x47b8], R16 ;  /* 0x0047b81001007387 */ /* 0x0001e80000100a00 */
[----:B0-----:R-:W2:Y:S04]  /*42a10*/  LDL.LU.64 R16, [R1+0x1ef0] ;  /* 0x001ef00001107983 */ /* 0x001ea80000300a00 */
[----:B------:R-:W2:Y:S01]  /*42a20*/  LDL.LU.64 R18, [R1+0x1ef8] ;  /* 0x001ef80001127983 */ /* 0x000ea20000300a00 */
[----:B---3--:R-:W-:-:S15]  /*42a30*/  HMMA.16816.F32 R8, R4, R14, R8 ;  /* 0x0000000e0408723c */ /* 0x008fde0000001808 */
[----:B------:R-:W-:-:S08]  /*42a40*/  NOP ;  /* 0x0000000000007918 */ /* 0x000fd00000000000 */
[----:B------:R-:W-:Y:S04]  /*42a50*/  STL.64 [R1+0xda0], R8 ;  /* 0x000da00801007387 */ /* 0x000fe80000100a00 */
[----:B------:R0:W-:Y:S04]  /*42a60*/  STL.64 [R1+0xda8], R10 ;  /* 0x000da80a01007387 */ /* 0x0001e80000100a00 */
[----:B0-----:R-:W3:Y:S01]  /*42a70*/  LDL.LU.64 R10, [R1+0x4868] ;  /* 0x00486800010a7983 */ /* 0x001ee20000300a00 */
[----:B--2---:R-:W-:Y:S03]  /*42a80*/  HMMA.16816.F32 R16, R4, R12, R16 ;  /* 0x0000000c0410723c */ /* 0x004fe60000001810 */
[----:B------:R-:W2:-:S15]  /*42a90*/  LDL.LU.64 R8, [R1+0x4860] ;  /* 0x0048600001087983 */ /* 0x000e9e0000300a00 */
[----:B------:R-:W-:-:S05]  /*42aa0*/  NOP ;  /* 0x0000000000007918 */ /* 0x000fca0000000000 */
[----:B------:R0:W-:Y:S04]  /*42ab0*/  STL.64 [R1+0xd90], R16 ;  /* 0x000d901001007387 */ /* 0x0001e80000100a00 */
[----:B------:R1:W-:Y:S04]  /*42ac0*/  STL.64 [R1+0xd98], R18 ;  /* 0x000d981201007387 */ /* 0x0003e80000100a00 */
[----:B0-----:R-:W2:Y:S04]  /*42ad0*/  LDL.LU.64 R16, [R1+0x10a0] ;  /* 0x0010a00001107983 */ /* 0x001ea80000300a00 */
[----:B-1----:R-:W2:Y:S04]  /*42ae0*/  LDL.LU.64 R18, [R1+0x10a8] ;  /* 0x0010a80001127983 */ /* 0x002ea80000300a00 */
[----:B------:R0:W-:Y:S04]  /*42af0*/  STL [R1+0x47b4], R12 ;  /* 0x0047b40c01007387 */ /* 0x0001e80000100800 */
[----:B0-----:R-:W2:Y:S04]  /*42b00*/  LDL.LU R12, [R1+0x2d4] ;  /* 0x0002d400010c7983 */ /* 0x001ea80000300800 */
[----:B------:R-:W-:Y:S01]  /*42b10*/  STL [R1+0x47b0], R13 ;  /* 0x0047b00d01007387 */ /* 0x000fe20000100800 */
[----:B---3--:R-:W-:-:S15]  /*42b20*/  HMMA.16816.F32 R20, R4, R10, R20 ;  /* 0x0000000a0414723c */ /* 0x008fde0000001814 */
[----:B------:R-:W-:-:S08]  /*42b30*/  NOP ;  /* 0x0000000000007918 */ /* 0x000fd00000000000 */
[----:B------:R-:W-:Y:S04]  /*42b40*/  STL.64 [R1+0xd80], R20 ;  /* 0x000d801401007387 */ /* 0x000fe80000100a00 */
[----:B------:R0:W-:Y:S04]  /*42b50*/  STL.64 [R1+0xd88], R22 ;  /* 0x000d881601007387 */ /* 0x0001e80000100a00 */
[----:B0-----:R-:W2:Y:S04]  /*42b60*/  LDL.LU.64 R22, [R1+0x4858] ;  /* 0x0048580001167983 */ /* 0x001ea80000300a00 */
[----:B------:R-:W2:Y:S01]  /*42b70*/  LDL.LU.64 R20, [R1+0x4850] ;  /* 0x0048500001147983 */ /* 0x000ea20000300a00 */
[C---:B----4-:R-:W-:Y:S06]  /*42b80*/  HMMA.16816.F32 R24, R4.reuse, R2, R24 ;  /* 0x000000020418723c */ /* 0x050fec0000001818 */
[----:B--2---:R-:W-:-:S15]  /*42b90*/  HMMA.16816.F32 R20, R4, R8, R20 ;  /* 0x000000080414723c */ /* 0x004fde0000001814 */
[----:B------:R-:W-:-:S08]  /*42ba0*/  NOP ;  /* 0x0000000000007918 */ /* 0x000fd00000000000 */
[----:B------:R-:W-:Y:S04]  /*42bb0*/  STL.64 [R1+0x1020], R20 ;  /* 0x0010201401007387 */ /* 0x000fe80000100a00 */
[----:B------:R0:W-:Y:S04]  /*42bc0*/  STL.64 [R1+0x1028], R22 ;  /* 0x0010281601007387 */ /* 0x0001e80000100a00 */
[----:B0-----:R-:W2:Y:S04]  /*42bd0*/  LDL.LU.64 R22, [R1+0x4848] ;  /* 0x0048480001167983 */ /* 0x001ea80000300a00 */
[----:B------:R-:W3:Y:S04]  /*42be0*/  LDL.LU.64 R20, [R1+0x4840] ;  /* 0x0048400001147983 */ /* 0x000ee80000300a00 */
[----:B------:R-:W-:Y:S04]  /*42bf0*/  STL.64 [R1+0x4798], R10 ;  /* 0x0047980a01007387 */ /* 0x000fe80000100a00 */
[----:B------:R0:W-:Y:S04]  /*42c00*/  STL.64 [R1+0x4790], R8 ;  /* 0x0047900801007387 */ /* 0x0001e80000100a00 */
[----:B0-----:R-:W4:Y:S04]  /*42c10*/  LDL.LU.64 R8, [R1+0x1380] ;  /* 0x0013800001087983 */ /* 0x001f280000300a00 */
[----:B------:R-:W4:Y:S04]  /*42c20*/  LDL.LU.64 R10, [R1+0x1388] ;  /* 0x00138800010a7983 */ /* 0x000f280000300a00 */
[----:B------:R-:W-:Y:S04]  /*42c30*/  STL.64 [R1+0x1010], R24 ;  /* 0x0010101801007387 */ /* 0x000fe80000100a00 */
[----:B------:R0:W-:Y:S04]  /*42c40*/  STL.64 [R1+0x1018], R26 ;  /* 0x0010181a01007387 */ /* 0x0001e80000100a00 */
[----:B0-----:R-:W2:Y:S04]  /*42c50*/  LDL.LU.64 R26, [R1+0x4838] ;  /* 0x00483800011a7983 */ /* 0x001ea80000300a00 */
[----:B------:R-:W2:Y:S01]  /*42c60*/  LDL.LU.64 R24, [R1+0x4830] ;  /* 0x0048300001187983 */ /* 0x000ea20000300a00 */
[----:B----4-:R-:W-:Y:S03]  /*42c70*/  HMMA.16816.F32 R8, R4, R28, R8 ;  /* 0x0000001c0408723c */ /* 0x010fe60000001808 */
[----:B------:R-:W4:Y:S04]  /*42c80*/  LDL.64 R28, [R1] ;  /* 0x00000000011c7983 */ /* 0x000f280000100a00 */
[----:B---3--:R-:W-:-:S02]  /*42c90*/  IMAD R4, R20, 0x100, R12 ;  /* 0x0000010014047824 */ /* 0x008fc400078e020c */
[----:B--2---:R-:W-:Y:S02]  /*42ca0*/  IMAD R5, R22, 0x100, R21 ;  /* 0x0000010016057824 */ /* 0x004fe400078e0215 */
[----:B------:R-:W-:Y:S02]  /*42cb0*/  IMAD R6, R24, 0x100, R23 ;  /* 0x0000010018067824 */ /* 0x000fe400078e0217 */
[----:B------:R-:W-:Y:S01]  /*42cc0*/  IMAD R7, R0, 0x100, R25 ;  /* 0x0000010000077824 */ /* 0x000fe200078e0219 */
[----:B------:R-:W-:Y:S02]  /*42cd0*/  F2FP.F16.E4M3.UNPACK_B R4, R4 ;  /* 0x00000004ff04723e */ /* 0x000fe400020006ff */
[----:B------:R-:W-:Y:S02]  /*42ce0*/  F2FP.F16.E4M3.UNPACK_B R5, R5 ;  /* 0x00000005ff05723e */ /* 0x000fe400020006ff */
[----:B------:R-:W-:Y:S02]  /*42cf0*/  F2FP.F16.E4M3.UNPACK_B R6, R6 ;  /* 0x00000006ff06723e */ /* 0x000fe400020006ff */
[----:B------:R-:W-:-:S07]  /*42d00*/  F2FP.F16.E4M3.UNPACK_B R7, R7 ;  /* 0x00000007ff07723e */ /* 0x000fce00020006ff */
[----:B------:R-:W-:Y:S01]  /*42d10*/  HMMA.16816.F32 R16, R4, R26, R16 ;  /* 0x0000001a0410723c */ /* 0x000fe20000001810 */
[----:B------:R-:W-:Y:S04]  /*42d20*/  STL.64 [R1+0xd70], R8 ;  /* 0x000d700801007387 */ /* 0x000fe80000100a00 */
[----:B------:R0:W-:Y:S01]  /*42d30*/  STL.64 [R1+0xd78], R10 ;  /* 0x000d780a01007387 */ /* 0x0001e20000100a00 */
[----:B------:R-:W-:Y:S02]  /*42d40*/  IMAD.MOV.U32 R12, RZ, RZ, R26 ;  /* 0x000000ffff0c7224 */ /* 0x000fe400078e001a */
[----:B------:R-:W-:Y:S01]  /*42d50*/  IMAD.MOV.U32 R13, RZ, RZ, R27 ;  /* 0x000000ffff0d7224 */ /* 0x000fe200078e001b */
[----:B0-----:R-:W2:-:S14]  /*42d60*/  LDL.64 R10, [R1+0x8] ;  /* 0x00000800010a7983 */ /* 0x001e9c0000100a00 */
[----:B------:R-:W-:Y:S04]  /*42d70*/  STL.64 [R1+0xd60], R16 ;  /* 0x000d601001007387 */ /* 0x000fe80000100a00 */
[----:B------:R-:W-:Y:S04]  /*42d80*/  STL [R1+0xd68], R18 ;  /* 0x000d681201007387 */ /* 0x000fe80000100800 */
[----:B------:R-:W3:Y:S04]  /*42d90*/  LDL.LU.64 R24, [R1+0x1e90] ;  /* 0x001e900001187983 */ /* 0x000ee80000300a00 */
[----:B------:R-:W4:Y:S04]  /*42da0*/  LDL.LU.64 R26, [R1+0x1e98] ;  /* 0x001e9800011a7983 */ /* 0x000f280000300a00 */
[----:B----4-:R-:W-:Y:S04]  /*42db0*/  STL.64 [R1+0x4818], R26 ;  /* 0x0048181a01007387 */ /* 0x010fe80000100a00 */
[----:B---3--:R0:W-:Y:S04]  /*42dc0*/  STL.64 [R1+0x4810], R24 ;  /* 0x0048101801007387 */ /* 0x0081e80000100a00 */
[----:B0-----:R-:W3:Y:S04]  /*42dd0*/  LDL.LU.64 R24, [R1+0x1ea0] ;  /* 0x001ea00001187983 */ /* 0x001ee80000300a00 */
[----:B------:R-:W4:Y:S04]  /*42de0*/  LDL.LU.64 R26, [R1+0x1ea8] ;  /* 0x001ea800011a7983 */ /* 0x000f280000300a00 */
[----:B----4-:R-:W-:Y:S04]  /*42df0*/  STL.64 [R1+0x4828], R26 ;  /* 0x0048281a01007387 */ /* 0x010fe80000100a00 */
[----:B---3--:R0:W-:Y:S04]  /*42e00*/  STL.64 [R1+0x4820], R24 ;  /* 0x0048201801007387 */ /* 0x0081e80000100a00 */
[----:B0-----:R-:W2:Y:S04]  /*42e10*/  LDL.LU.64 R24, [R1+0x1eb0] ;  /* 0x001eb00001187983 */ /* 0x001ea80000300a00 */
[----:B------:R-:W2:Y:S04]  /*42e20*/  LDL.LU.64 R26, [R1+0x1eb8] ;  /* 0x001eb800011a7983 */ /* 0x000ea80000300a00 */
[----:B------:R-:W3:Y:S04]  /*42e30*/  LDL.LU.64 R20, [R1+0x1e70] ;  /* 0x001e700001147983 */ /* 0x000ee80000300a00 */
[----:B------:R-:W4:Y:S01]  /*42e40*/  LDL.LU.64 R22, [R1+0x1e78] ;  /* 0x001e780001167983 */ /* 0x000f220000300a00 */
[----:B------:R-:W-:Y:S01]  /*42e50*/  IMAD.MOV.U32 R0, RZ, RZ, R19 ;  /* 0x000000ffff007224 */ /* 0x000fe200078e0013 */
[----:B--2---:R-:W-:Y:S02]  /*42e60*/  HMMA.16816.F32 R24, R4, R10, R24 ;  /* 0x0000000a0418723c */ /* 0x004fe40000001818 */
[----:B----4-:R-:W-:Y:S04]  /*42e70*/  STL.64 [R1+0x47f0], R22 ;  /* 0x0047f01601007387 */ /* 0x010fe80000100a00 */
[----:B---3--:R0:W-:Y:S04]  /*42e80*/  STL.64 [R1+0x47e8], R20 ;  /* 0x0047e81401007387 */ /* 0x0081e80000100a00 */
[----:B0-----:R-:W2:Y:S04]  /*42e90*/  LDL.LU.64 R20, [R1+0x1e80] ;  /* 0x001e800001147983 */ /* 0x001ea80000300a00 */
[----:B------:R-:W2:Y:S04]  /*42ea0*/  LDL.LU.64 R22, [R1+0x1e88] ;  /* 0x001e880001167983 */ /* 0x000ea80000300a00 */
[----:B------:R-:W-:Y:S04]  /*42eb0*/  STL.64 [R1+0x47d0], R14 ;  /* 0x0047d00e01007387 */ /* 0x000fe80000100a00 */
[----:B------:R0:W-:Y:S04]  /*42ec0*/  STL.64 [R1+0x47c8], R12 ;  /* 0x0047c80c01007387 */ /* 0x0001e80000100a00 */
[----:B0-----:R-:W3:Y:S04]  /*42ed0*/  LDL.LU.64 R12, [R1+0x1e60] ;  /* 0x001e6000010c7983 */ /* 0x001ee80000300a00 */
[----:B------:R-:W3:Y:S04]  /*42ee0*/  LDL.LU.64 R14, [R1+0x1e68] ;  /* 0x001e6800010e7983 */ /* 0x000ee80000300a00 */
[----:B------:R-:W4:Y:S04]  /*42ef0*/  LDL.LU.64 R16, [R1+0x1e50] ;  /* 0x001e500001107983 */ /* 0x000f280000300a00 */
[----:B------:R-:W4:Y:S04]  /*42f00*/  LDL.LU.64 R18, [R1+0x1e58] ;  /* 0x001e580001127983 */ /* 0x000f280000300a00 */
[----:B------:R-:W-:Y:S04]  /*42f10*/  STL [R1+0x3c48], R0 ;  /* 0x003c480001007387 */ /* 0x000fe80000100800 */
[----:B------:R-:W-:Y:S04]  /*42f20*/  STL.64 [R1+0xd50], R24 ;  /* 0x000d501801007387 */ /* 0x000fe80000100a00 */
[----:B------:R0:W-:Y:S04]  /*42f30*/  STL.64 [R1+0xd58], R26 ;  /* 0x000d581a01007387 */ /* 0x0001e80000100a00 */
[----:B0-----:R-:W2:Y:S04]  /*42f40*/  LDL.LU.64 R26, [R1+0x4828] ;  /* 0x00482800011a7983 */ /* 0x001ea80000300a00 */
[----:B------:R-:W2:Y:S01]  /*42f50*/  LDL.LU.64 R24, [R1+0x4820] ;  /* 0x0048200001187983 */ /* 0x000ea20000300a00 */
[----:B------:R-:W-:-:S02]  /*42f60*/  IMAD.MOV.U32 R8, RZ, RZ, R10 ;  /* 0x000000ffff087224 */ /* 0x000fc400078e000a */
[----:B------:R-:W-:Y:S02]  /*42f70*/  IMAD.MOV.U32 R10, RZ, RZ, R28 ;  /* 0x000000ffff0a7224 */ /* 0x000fe400078e001c */
[----:B------:R-:W-:Y:S01]  /*42f80*/  IMAD.MOV.U32 R9, RZ, RZ, R29 ;  /* 0x000000ffff097224 */ /* 0x000fe200078e001d */
[----:B--2---:R-:W-:-:S15]  /*42f90*/  HMMA.16816.F32 R24, R4, R28, R24 ;  /* 0x0000001c0418723c */ /* 0x004fde0000001818 */
[----:B------:R-:W-:-:S08]  /*42fa0*/  NOP ;  /* 0x0000000000007918 */ /* 0x000fd00000000000 */
[----:B------:R-:W-:Y:S04]  /*42fb0*/  STL.64 [R1+0xd40], R24 ;  /* 0x000d401801007387 */ /* 0x000fe80000100a00 */
[----:B------:R0:W-:Y:S04]  /*42fc0*/  STL.64 [R1+0xd48], R26 ;  /* 0x000d481a01007387 */ /* 0x0001e80000100a00 */
[----:B0-----:R-:W2:Y:S04]  /*42fd0*/  LDL.LU.64 R26, [R1+0x4818] ;  /* 0x00481800011a7983 */ /* 0x001ea80000300a00 */
[----:B------:R-:W2:Y:S04]  /*42fe0*/  LDL.LU.64 R24, [R1+0x4810] ;  /* 0x0048100001187983 */ /* 0x000ea80000300a00 */
[----:B------:R-:W2:Y:S02]  /*42ff0*/  LDL.LU.64 R28, [R1+0x4808] ;  /* 0x00480800011c7983 */ /* 0x000ea40000300a00 */
[----:B--2---:R-:W-:-:S15]  /*43000*/  HMMA.16816.F32 R24, R4, R28, R24 ;  /* 0x0000001c0418723c */ /* 0x004fde0000001818 */
[----:B------:R-:W-:-:S08]  /*43010*/  NOP ;  /* 0x0000000000007918 */ /* 0x000fd00000000000 */
[----:B------:R-:W-:Y:S04]  /*43020*/  STL.64 [R1+0xd30], R24 ;  /* 0x000d301801007387 */ /* 0x000fe80000100a00 */
[----:B------:R0:W-:Y:S04]  /*43030*/  STL.64 [R1+0xd38], R26 ;  /* 0x000d381a01007387 */ /* 0x0001e80000100a00 */
[----:B0-----:R-:W2:Y:S04]  /*43040*/  LDL.LU.64 R26, [R1+0x4800] ;  /* 0x00480000011a7983 */ /* 0x001ea80000300a00 */
[----:B------:R-:W3:Y:S01]  /*43050*/  LDL.LU.64 R24, [R1+0x47f8] ;  /* 0x0047f80001187983 */ /* 0x000ee20000300a00 */
[----:B--2---:R-:W-:-:S15]  /*43060*/  HMMA.16816.F32 R20, R4, R26, R20 ;  /* 0x0000001a0414723c */ /* 0x004fde0000001814 */
[----:B------:R-:W-:-:S08]  /*43070*/  NOP ;  /* 0x0000000000007918 */ /* 0x000fd00000000000 */
[----:B------:R-:W-:Y:S04]  /*43080*/  STL.64 [R1+0xd20], R20 ;  /* 0x000d201401007387 */ /* 0x000fe80000100a00 */
[----:B------:R0:W-:Y:S04]  /*43090*/  STL.64 [R1+0xd28], R22 ;  /* 0x000d281601007387 */ /* 0x0001e80000100a00 */
[----:B0-----:R-:W3:Y:S04]  /*430a0*/  LDL.LU.64 R22, [R1+0x47f0] ;  /* 0x0047f00001167983 */ /* 0x001ee80000300a00 */
[----:B------:R-:W3:Y:S02]  /*430b0*/  LDL.LU.64 R20, [R1+0x47e8] ;  /* 0x0047e80001147983 */ /* 0x000ee40000300a00 */
[----:B---3--:R-:W-:-:S15]  /*430c0*/  HMMA.16816.F32 R20, R4, R24, R20 ;  /* 0x000000180414723c */ /* 0x008fde0000001814 */
[----:B------:R-:W-:-:S08]  /*430d0*/  NOP ;  /* 0x0000000000007918 */ /* 0x000fd00000000000 */
[----:B------:R-:W-:Y:S04]  /*430e0*/  STL.64 [R1+0xd10], R20 ;  /* 0x000d101401007387 */ /* 0x000fe80000100a00 */
[----:B------:R0:W-:Y:S04]  /*430f0*/  STL.64 [R1+0xd18], R22 ;  /* 0x000d181601007387 */ /* 0x0001e80000100a00 */
[----:B0-----:R-:W2:Y:S04]  /*43100*/  LDL.LU.64 R22, [R1+0x47e0] ;  /* 0x0047e00001167983 */ /* 0x001ea80000300a00 */
[----:B------:R-:W4:Y:S04]  /*43110*/  LDL.LU.64 R20, [R1+0x47d8] ;  /* 0x0047d80001147983 */ /* 0x000f280000300a00 */
[----:B------:R-:W-:Y:S04]  /*43120*/  STL.64 [R1+0x4748], R26 ;  /* 0x0047481a01007387 */ /* 0x000fe80000100a00 */
[----:B------:R0:W-:Y:S04]  /*43130*/  STL.64 [R1+0x4740], R24 ;  /* 0x0047401801007387 */ /* 0x0001e80000100a00 */
[----:B0-----:R-:W3:Y:S04]  /*43140*/  LDL.LU.64 R24, [R1+0x1e30] ;  /* 0x001e300001187983 */ /* 0x001ee80000300a00 */
[----:B------:R-:W3:Y:S01]  /*43150*/  LDL.LU.64 R26, [R1+0x1e38] ;  /* 0x001e3800011a7983 */ /* 0x000ee20000300a00 */
[C---:B--2---:R-:W-:Y:S06]  /*43160*/  HMMA.16816.F32 R12, R4.reuse, R22, R12 ;  /* 0x00000016040c723c */ /* 0x044fec000000180c */
[----:B----4-:R-:W-:-:S15]  /*43170*/  HMMA.16816.F32 R16, R4, R20, R16 ;  /* 0x000000140410723c */ /* 0x010fde0000001810 */
[----:B------:R-:W-:-:S02]  /*43180*/  NOP ;  /* 0x0000000000007918 */ /* 0x000fc40000000000 */
[----:B------:R-:W-:Y:S04]  /*43190*/  STL.64 [R1+0xd00], R12 ;  /* 0x000d000c01007387 */ /* 0x000fe80000100a00 */
[----:B------:R0:W-:Y:S04]  /*431a0*/  STL.64 [R1+0xd08], R14 ;  /* 0x000d080e01007387 */ /* 0x0001e80000100a00 */
[----:B0-----:R-:W2:Y:S04]  /*431b0*/  LDL.LU.64 R14, [R1+0x47d0] ;  /* 0x0047d000010e7983 */ /* 0x001ea80000300a00 */
[----:B------:R-:W4:Y:S04]  /*431c0*/  LDL.LU.64 R12, [R1+0x47c8] ;  /* 0x0047c800010c7983 */ /* 0x000f280000300a00 */
[----:B------:R-:W-:Y:S04]  /*431d0*/  STL.64 [R1+0xcf0], R16 ;  /* 0x000cf01001007387 */ /* 0x000fe80000100a00 */
[----:B------:R0:W-:Y:S04]  /*431e0*/  STL.64 [R1+0xcf8], R18 ;  /* 0x000cf81201007387 */ /* 0x0001e80000100a00 */
[----:B0-----:R-:W3:Y:S04]  /*431f0*/  LDL.LU.64 R18, [R1+0x47c0] ;  /* 0x0047c00001127983 */ /* 0x001ee80000300a00 */
[----:B------:R-:W2:Y:S04]  /*43200*/  LDL.LU.64 R16, [R1+0x47b8] ;  /* 0x0047b80001107983 */ /* 0x000ea80000300a00 */
[----:B------:R-:W-:Y:S04]  /*43210*/  STL.64 [R1+0x4738], R22 ;  /* 0x0047381601007387 */ /* 0x000fe80000100a00 */
[----:B------:R0:W-:Y:S04]  /*43220*/  STL.64 [R1+0x4730], R20 ;  /* 0x0047301401007387 */ /* 0x0001e80000100a00 */
[----:B0-----:R-:W3:Y:S04]  /*43230*/  LDL.LU.64 R20, [R1+0x1e40] ;  /* 0x001e400001147983 */ /* 0x001ee80000300a00 */
[----:B------:R-:W3:Y:S01]  /*43240*/  LDL.LU.64 R22, [R1+0x1e48] ;  /* 0x001e480001167983 */ /* 0x000ee20000300a00 */
[----:B------:R-:W-:Y:S01]  /*43250*/  IMAD.MOV.U32 R0, RZ, RZ, R11 ;  /* 0x000000ffff007224 */ /* 0x000fe200078e000b */
[----:B---3--:R-:W-:-:S15]  /*43260*/  HMMA.16816.F32 R20, R4, R18, R20 ;  /* 0x000000120414723c */ /* 0x008fde0000001814 */
[----:B------:R-:W-:-:S08]  /*43270*/  NOP ;  /* 0x0000000000007918 */ /* 0x000fd00000000000 */
[----:B------:R-:W-:Y:S04]  /*43280*/  STL.64 [R1+0xce0], R20 ;  /* 0x000ce01401007387 */ /* 0x000fe80000100a00 */
[----:B------:R2:W-:Y:S02]  /*43290*/  STL.64 [R1+0xce8], R22 ;  /* 0x000ce81601007387 */ /* 0x0005e40000100a00 */
[----:B--2---:R-:W-:Y:S02]  /*432a0*/  HMMA.16816.F32 R20, R4, R16, R24 ;  /* 0x000000100414723c */ /* 0x004fe40000001818 */
[----:B------:R0:W-:Y:S02]  /*432b0*/  STL.64 [R1+0x4718], R18 ;  /* 0x0047181201007387 */ /* 0x0001e40000100a00 */
[----:B0-----:R-:W-:-:S02]  /*432c0*/  IMAD.MOV.U32 R19, RZ, RZ, R9 ;  /* 0x000000ffff137224 */ /* 0x001fc400078e0009 */
[----:B------:R-:W-:-:S15]  /*432d0*/  IMAD.MOV.U32 R18, RZ, RZ, R10 ;  /* 0x000000ffff127224 */ /* 0x000fde00078e000a */
[----:B------:R-:W-:-:S02]  /*432e0*/  NOP ;  /* 0x0000000000007918 */ /* 0x000fc40000000000 */
[----:B------:R-:W-:Y:S04]  /*432f0*/  STL.64 [R1+0xcd0], R20 ;  /* 0x000cd01401007387 */ /* 0x000fe80000100a00 */
[----:B------:R-:W-:Y:S04]  /*43300*/  STL.64 [R1+0xcd8], R22 ;  /* 0x000cd81601007387 */ /* 0x000fe80000100a00 */
[----:B------:R0:W-:Y:S02]  /*43310*/  STL.64 [R1+0x4710], R16 ;  /* 0x0047101001007387 */ /* 0x0001e40000100a00 */
[----:B0-----:R-:W-:-:S02]  /*43320*/  IMAD.MOV.U32 R16, RZ, RZ, R8 ;  /* 0x000000ffff107224 */ /* 0x001fc400078e0008 */
[----:B------:R-:W2:Y:S04]  /*43330*/  LDL.LU.64 R8, [R1+0x1e10] ;  /* 0x001e100001087983 */ /* 0x000ea80000300a00 */
[----:B------:R-:W3:Y:S04]  /*43340*/  LDL.LU.64 R10, [R1+0x1e18] ;  /* 0x001e1800010a7983 */ /* 0x000ee80000300a00 */
[----:B---3--:R-:W-:Y:S04]  /*43350*/  STL.64 [R1+0x47a8], R10 ;  /* 0x0047a80a01007387 */ /* 0x008fe80000100a00 */
[----:B--2---:R0:W-:Y:S04]  /*43360*/  STL.64 [R1+0x47a0], R8 ;  /* 0x0047a00801007387 */ /* 0x0041e80000100a00 */
[----:B0-----:R-:W2:Y:S04]  /*43370*/  LDL.LU.64 R8, [R1+0x1e20] ;  /* 0x001e200001087983 */ /* 0x001ea80000300a00 */
[----:B------:R-:W2:Y:S04]  /*43380*/  LDL.LU.64 R10, [R1+0x1e28] ;  /* 0x001e2800010a7983 */ /* 0x000ea80000300a00 */
[----:B------:R-:W3:Y:S04]  /*43390*/  LDL.LU R20, [R1+0x2fc] ;  /* 0x0002fc0001147983 */ /* 0x000ee80000300800 */
[----:B------:R-:W3:Y:S04]  /*433a0*/  LDL.LU R21, [R1+0x2f8] ;  /* 0x0002f80001157983 */ /* 0x000ee80000300800 */
[----:B------:R-:W4:Y:S04]  /*433b0*/  LDL.LU R22, [R1+0x304] ;  /* 0x0003040001167983 */ /* 0x000f280000300800 */
[----:B------:R-:W4:Y:S01]  /*433c0*/  LDL.LU R23, [R1+0x300] ;  /* 0x0003000001177983 */ /* 0x000f220000300800 */
[----:B------:R-:W-:Y:S01]  /*433d0*/  IMAD.MOV.U32 R17, RZ, RZ, R0 ;  /* 0x000000ffff117224 */ /* 0x000fe200078e0000 */
[----:B--2---:R-:W-:Y:S02]  /*433e0*/  HMMA.16816.F32 R8, R4, R14, R8 ;  /* 0x0000000e0408723c */ /* 0x004fe40000001808 */
[----:B----4-:R-:W-:Y:S04]  /*433f0*/  STL.64 [R1+0x4788], R22 ;  /* 0x0047881601007387 */ /* 0x010fe80000100a00 */
[----:B---3--:R0:W-:Y:S04]  /*43400*/  STL.64 [R1+0x4780], R20 ;  /* 0x0047801401007387 */ /* 0x0081e80000100a00 */
[----:B0-----:R-:W2:Y:S04]  /*43410*/  LDL.LU.64 R20, [R1+0x1df0] ;  /* 0x001df00001147983 */ /* 0x001ea80000300a00 */
[----:B------:R-:W2:Y:S04]  /*43420*/  LDL.LU.64 R22, [R1+0x1df8] ;  /* 0x001df80001167983 */ /* 0x000ea80000300a00 */
[----:B------:R0:W-:Y:S02]  /*43430*/  STL.64 [R1+0x4750], R18 ;  /* 0x0047501201007387 */ /* 0x0001e40000100a00 */
[----:B0-----:R-:W-:-:S02]  /*43440*/  IMAD.MOV.U32 R18, RZ, RZ, R12 ;  /* 0x000000ffff127224 */ /* 0x001fc400078e000c */
[----:B------:R-:W-:Y:S01]  /*43450*/  IMAD.MOV.U32 R19, RZ, RZ, R13 ;  /* 0x000000ffff137224 */ /* 0x000fe200078e000d */
[----:B------:R-:W3:Y:S04]  /*43460*/  LDL.LU R12, [R1+0x47b4] ;  /* 0x0047b400010c7983 */ /* 0x000ee80000300800 */
[----:B------:R-:W3:Y:S04]  /*43470*/  LDL.LU R13, [R1+0x47b0] ;  /* 0x0047b000010d7983 */ /* 0x000ee80000300800 */
[----:B------:R-:W4:Y:S04]  /*43480*/  LDL.LU.64 R24, [R1+0x1de0] ;  /* 0x001de00001187983 */ /* 0x000f280000300a00 */
[----:B------:R-:W4:Y:S04]  /*43490*/  LDL.LU.64 R26, [R1+0x1de8] ;  /* 0x001de800011a7983 */ /* 0x000f280000300a00 */
[----:B------:R-:W4:Y:S04]  /*434a0*/  LDL.LU R0, [R1+0x308] ;  /* 0x0003080001007983 */ /* 0x000f280000300800 */
[----:B------:R0:W-:Y:S04]  /*434b0*/  STL.64 [R1+0x4768], R16 ;  /* 0x0047681001007387 */ /* 0x0001e80000100a00 */
[----:B0-----:R-:W4:Y:S04]  /*434c0*/  LDL.LU R16, [R1+0x2f0] ;  /* 0x0002f00001107983 */ /* 0x001f280000300800 */
[----:B------:R-:W4:Y:S04]  /*434d0*/  LDL.LU R17, [R1+0x30c] ;  /* 0x00030c0001117983 */ /* 0x000f280000300800 */
        /* <DEDUP_REMOVED lines=8> */
[----:B0-----:R-:W3:Y:S04]  /*43560*/  LDL.LU.64 R10, [R1+0x4798] ;  /* 0x00479800010a7983 */ /* 0x001ee80000300a00 */
[----:B------:R-:W2:Y:S04]  /*43570*/  LDL.LU.64 R8, [R1+0x4790] ;  /* 0x0047900001087983 */ /* 0x000ea80000300a00 */
[----:B------:R-:W-:Y:S04]  /*43580*/  STL.64 [R1+0x4728], R14 ;  /* 0x0047280e01007387 */ /* 0x000fe80000100a00 */
[----:B------:R0:W-:Y:S04]  /*43590*/  STL.64 [R1+0x4720], R12 ;  /* 0x0047200c01007387 */ /* 0x0001e80000100a00 */
[----:B0-----:R-:W3:Y:S04]  /*435a0*/  LDL.LU.64 R12, [R1+0x1e00] ;  /* 0x001e0000010c7983 */ /* 0x001ee80000300a00 */
[----:B------:R-:W3:Y:S02]  /*435b0*/  LDL.LU.64 R14, [R1+0x1e08] ;  /* 0x001e0800010e7983 */ /* 0x000ee40000300a00 */
[----:B---3--:R-:W-:-:S15]  /*435c0*/  HMMA.16816.F32 R12, R4, R10, R12 ;  /* 0x0000000a040c723c */ /* 0x008fde000000180c */
[----:B------:R-:W-:-:S08]  /*435d0*/  NOP ;  /* 0x0000000000007918 */ /* 0x000fd00000000000 */
[----:B------:R-:W-:Y:S04]  /*435e0*/  STL.64 [R1+0xca0], R12 ;  /* 0x000ca00c01007387 */ /* 0x000fe80000100a00 */
[----:B------:R2:W-:Y:S02]  /*435f0*/  STL.64 [R1+0xca8], R14 ;  /* 0x000ca80e01007387 */ /* 0x0005e40000100a00 */
[----:B--2---:R-:W-:Y:S02]  /*43600*/  HMMA.16816.F32 R12, R4, R8, R20 ;  /* 0x00000008040c723c */ /* 0x004fe40000001814 */
[----:B------:R-:W2:Y:S04]  /*43610*/  LDL.LU.64 R20, [R1+0x1370] ;  /* 0x0013700001147983 */ /* 0x000ea80000300a00 */
[----:B------:R-:W2:-:S15]  /*43620*/  LDL.LU.64 R22, [R1+0x1378] ;  /* 0x0013780001167983 */ /* 0x000e9e0000300a00 */
[----:B------:R-:W-:-:S02]  /*43630*/  NOP ;  /* 0x0000000000007918 */ /* 0x000fc40000000000 */
[----:B------:R-:W-:Y:S04]  /*43640*/  STL.64 [R1+0x1000], R12 ;  /* 0x0010000c01007387 */ /* 0x000fe80000100a00 */
[----:B------:R-:W-:Y:S04]  /*43650*/  STL.64 [R1+0x1008], R14 ;  /* 0x0010080e01007387 */ /* 0x000fe80000100a00 */
[----:B------:R0:W-:Y:S04]  /*43660*/  STL.64 [R1+0x4708], R10 ;  /* 0x0047080a01007387 */ /* 0x0001e80000100a00 */
[----:B0-----:R-:W3:Y:S04]  /*43670*/  LDL.LU R11, [R1+0x2f4] ;  /* 0x0002f400010b7983 */ /* 0x001ee80000300800 */
[----:B------:R0:W-:Y:S01]  /*43680*/  STL.64 [R1+0x4700], R8 ;  /* 0x0047000801007387 */ /* 0x0001e20000100a00 */
[C---:B----4-:R-:W-:Y:S03]  /*43690*/  HMMA.16816.F32 R12, R4.reuse, R2, R24 ;  /* 0x00000002040c723c */ /* 0x050fe60000001818 */
[----:B0-----:R-:W2:Y:S04]  /*436a0*/  LDL R8, [R1+0x18] ;  /* 0x0000180001087983 */ /* 0x001ea80000100800 */
[----:B------:R-:W2:Y:S04]  /*436b0*/  LDL R9, [R1+0x1c] ;  /* 0x00001c0001097983 */ /* 0x000ea80000100800 */
[----:B------:R-:W4:Y:S04]  /*436c0*/  LDL.LU.64 R24, [R1+0x1dc0] ;  /* 0x001dc00001187983 */ /* 0x000f280000300a00 */
[----:B------:R-:W3:Y:S08]  /*436d0*/  LDL.LU.64 R26, [R1+0x1dc8] ;  /* 0x001dc800011a7983 */ /* 0x000ef00000300a00 */
[----:B------:R-:W-:Y:S04]  /*436e0*/  STL.64 [R1+0xff0], R12 ;  /* 0x000ff00c01007387 */ /* 0x000fe80000100a00 */
[----:B------:R-:W-:Y:S04]  /*436f0*/  STL.64 [R1+0xff8], R14 ;  /* 0x000ff80e01007387 */ /* 0x000fe80000100a00 */
[----:B---3--:R-:W-:Y:S04]  /*43700*/  STL.64 [R1+0x4760], R26 ;  /* 0x0047601a01007387 */ /* 0x008fe80000100a00 */
[----:B----4-:R0:W-:Y:S04]  /*43710*/  STL.64 [R1+0x4758], R24 ;  /* 0x0047581801007387 */ /* 0x0101e80000100a00 */
[----:B0-----:R-:W3:Y:S04]  /*43720*/  LDL.LU.64 R24, [R1+0x1dd0] ;  /* 0x001dd00001187983 */ /* 0x001ee80000300a00 */
[----:B------:R-:W4:Y:S01]  /*43730*/  LDL.LU.64 R26, [R1+0x1dd8] ;  /* 0x001dd800011a7983 */ /* 0x000f220000300a00 */
[----:B--2---:R-:W-:Y:S03]  /*43740*/  HMMA.16816.F32 R4, R4, R8, R20 ;  /* 0x000000080404723c */ /* 0x004fe60000001814 */
[----:B----4-:R-:W-:Y:S04]  /*43750*/  STL.64 [R1+0x4778], R26 ;  /* 0x0047781a01007387 */ /* 0x010fe80000100a00 */
[----:B---3--:R0:W-:Y:S04]  /*43760*/  STL.64 [R1+0x4770], R24 ;  /* 0x0047701801007387 */ /* 0x0081e80000100a00 */
[----:B0-----:R-:W2:Y:S04]  /*43770*/  LDL.LU.64 R24, [R1+0x1090] ;  /* 0x0010900001187983 */ /* 0x001ea80000300a00 */
[----:B------:R-:W2:Y:S04]  /*43780*/  LDL.LU.64 R26, [R1+0x1098] ;  /* 0x00109800011a7983 */ /* 0x000ea80000300a00 */
[----:B------:R-:W3:Y:S04]  /*43790*/  LDL.LU.64 R12, [R1+0x1db0] ;  /* 0x001db000010c7983 */ /* 0x000ee80000300a00 */
[----:B------:R-:W3:Y:S04]  /*437a0*/  LDL.LU.64 R14, [R1+0x1db8] ;  /* 0x001db800010e7983 */ /* 0x000ee80000300a00 */
[----:B------:R-:W4:Y:S04]  /*437b0*/  LDL.LU.64 R22, [R1+0x4788] ;  /* 0x0047880001167983 */ /* 0x000f280000300a00 */
[----:B------:R-:W2:Y:S04]  /*437c0*/  LDL.LU.64 R20, [R1+0x4780] ;  /* 0x0047800001147983 */ /* 0x000ea80000300a00 */
[----:B------:R0:W-:Y:S04]  /*437d0*/  STL.64 [R1+0xc90], R4 ;  /* 0x000c900401007387 */ /* 0x0001e80000100a00 */
[----:B------:R1:W-:Y:S01]  /*437e0*/  STL.64 [R1+0xc98], R6 ;  /* 0x000c980601007387 */ /* 0x0003e20000100a00 */
[----:B0-----:R-:W-:-:S02]  /*437f0*/  IMAD R4, R16, 0x100, R11 ;  /* 0x0000010010047824 */ /* 0x001fc400078e020b */
[----:B-1----:R-:W-:-:S03]  /*43800*/  IMAD R7, R0, 0x100, R17 ;  /* 0x0000010000077824 */ /* 0x002fc600078e0211 */
[----:B------:R-:W-:Y:S02]  /*43810*/  F2FP.F16.E4M3.UNPACK_B R4, R4 ;  /* 0x00000004ff04723e */ /* 0x000fe400020006ff */
[----:B------:R-:W-:Y:S01]  /*43820*/  F2FP.F16.E4M3.UNPACK_B R7, R7 ;  /* 0x00000007ff07723e */ /* 0x000fe200020006ff */
[----:B----4-:R-:W-:Y:S02]  /*43830*/  IMAD R6, R23, 0x100, R22 ;  /* 0x0000010017067824 */ /* 0x010fe400078e0216 */
[----:B--2---:R-:W-:Y:S02]  /*43840*/  IMAD R5, R21, 0x100, R20 ;  /* 0x0000010015057824 */ /* 0x004fe400078e0214 */
[----:B------:R-:W2:Y:S04]  /*43850*/  LDL.LU.64 R20, [R1+0x1da0] ;  /* 0x001da00001147983 */ /* 0x000ea80000300a00 */
[----:B------:R-:W2:Y:S01]  /*43860*/  LDL.LU.64 R22, [R1+0x1da8] ;  /* 0x001da80001167983 */ /* 0x000ea20000300a00 */
[----:B------:R-:W-:-:S02]  /*43870*/  F2FP.F16.E4M3.UNPACK_B R6, R6 ;  /* 0x00000006ff06723e */ /* 0x000fc400020006ff */
[----:B------:R-:W-:Y:S01]  /*43880*/  F2FP.F16.E4M3.UNPACK_B R5, R5 ;  /* 0x00000005ff05723e */ /* 0x000fe200020006ff */
[----:B------:R-:W4:Y:S04]  /*43890*/  LDL.LU.64 R8, [R1+0x1d90] ;  /* 0x001d900001087983 */ /* 0x000f280000300a00 */
[----:B------:R-:W4:Y:S02]  /*438a0*/  LDL.LU.64 R10, [R1+0x1d98] ;  /* 0x001d9800010a7983 */ /* 0x000f240000300a00 */
[----:B------:R-:W-:Y:S02]  /*438b0*/  HMMA.16816.F32 R16, R4, R18, R24 ;  /* 0x000000120410723c */ /* 0x000fe40000001818 */
[----:B------:R-:W3:Y:S04]  /*438c0*/  LDL.LU.64 R26, [R1+0x4778] ;  /* 0x00477800011a7983 */ /* 0x000ee80000300a00 */
[----:B------:R-:W3:-:S15]  /*438d0*/  LDL.LU.64 R24, [R1+0x4770] ;  /* 0x0047700001187983 */ /* 0x000ede0000300a00 */
[----:B------:R-:W-:-:S02]  /*438e0*/  NOP ;  /* 0x0000000000007918 */ /* 0x000fc40000000000 */
[----:B------:R0:W-:Y:S04]  /*438f0*/  STL.64 [R1+0xc80], R16 ;  /* 0x000c801001007387 */ /* 0x0001e80000100a00 */
[----:B------:R3:W-:Y:S04]  /*43900*/  STL.64 [R1+0xc88], R18 ;  /* 0x000c881201007387 */ /* 0x0007e80000100a00 */
[----:B0-----:R-:W3:Y:S02]  /*43910*/  LDL.LU.64 R16, [R1+0x4768] ;  /* 0x0047680001107983 */ /* 0x001ee40000300a00 */
[----:B---3--:R-:W-:Y:S02]  /*43920*/  HMMA.16816.F32 R16, R4, R16, R24 ;  /* 0x000000100410723c */ /* 0x008fe40000001818 */
[----:B------:R-:W3:Y:S04]  /*43930*/  LDL.LU.64 R26, [R1+0x4760] ;  /* 0x00476000011a7983 */ /* 0x000ee80000300a00 */
[----:B------:R-:W3:-:S15]  /*43940*/  LDL.LU.64 R24, [R1+0x4758] ;  /* 0x0047580001187983 */ /* 0x000ede0000300a00 */
[----:B------:R-:W-:-:S02]  /*43950*/  NOP ;  /* 0x0000000000007918 */ /* 0x000fc40000000000 */
[----:B------:R-:W-:Y:S04]  /*43960*/  STL.64 [R1+0xc70], R16 ;  /* 0x000c701001007387 */ /* 0x000fe80000100a00 */
[----:B------:R0:W-:Y:S04]  /*43970*/  STL.64 [R1+0xc78], R18 ;  /* 0x000c781201007387 */ /* 0x0001e80000100a00 */
[----:B0-----:R-:W3:Y:S02]  /*43980*/  LDL.LU.64 R18, [R1+0x4750] ;  /* 0x0047500001127983 */ /* 0x001ee40000300a00 */
[----:B---3--:R-:W-:Y:S02]  /*43990*/  HMMA.16816.F32 R16, R4, R18, R24 ;  /* 0x000000120410723c */ /* 0x008fe40000001818 */
[----:B------:R-:W2:Y:S04]  /*439a0*/  LDL.LU.64 R26, [R1+0x4748] ;  /* 0x00474800011a7983 */ /* 0x000ea80000300a00 */
[----:B------:R-:W4:-:S15]  /*439b0*/  LDL.LU.64 R24, [R1+0x4740] ;  /* 0x0047400001187983 */ /* 0x000f1e0000300a00 */
[----:B------:R-:W-:-:S02]  /*439c0*/  NOP ;  /* 0x0000000000007918 */ /* 0x000fc40000000000 */
[----:B------:R-:W-:Y:S04]  /*439d0*/  STL.64 [R1+0xc60], R16 ;  /* 0x000c601001007387 */ /* 0x000fe80000100a00 */
[----:B------:R0:W-:Y:S02]  /*439e0*/  STL.64 [R1+0xc68], R18 ;  /* 0x000c681201007387 */ /* 0x0001e40000100a00 */
[----:B0-----:R-:W-:Y:S02]  /*439f0*/  HMMA.16816.F32 R16, R4, R28, R12 ;  /* 0x0000001c0410723c */ /* 0x001fe4000000180c */
[----:B------:R-:W3:Y:S04]  /*43a00*/  LDL.LU.64 R12, [R1+0x1d80] ;  /* 0x001d8000010c7983 */ /* 0x000ee80000300a00 */
[----:B------:R-:W3:-:S15]  /*43a10*/  LDL.LU.64 R14, [R1+0x1d88] ;  /* 0x001d8800010e7983 */ /* 0x000ede0000300a00 */
[----:B------:R-:W-:-:S02]  /*43a20*/  NOP ;  /* 0x0000000000007918 */ /* 0x000fc40000000000 */
[----:B------:R0:W-:Y:S04]  /*43a30*/  STL.64 [R1+0xc50], R16 ;  /* 0x000c501001007387 */ /* 0x0001e80000100a00 */
[----:B------:R1:W-:Y:S04]  /*43a40*/  STL.64 [R1+0xc58], R18 ;  /* 0x000c581201007387 */ /* 0x0003e80000100a00 */
[----:B0-----:R-:W3:Y:S04]  /*43a50*/  LDL.LU.64 R16, [R1+0x1d70] ;  /* 0x001d700001107983 */ /* 0x001ee80000300a00 */
[----:B-1----:R-:W3:Y:S04]  /*43a60*/  LDL.LU.64 R18, [R1+0x1d78] ;  /* 0x001d780001127983 */ /* 0x002ee80000300a00 */
[----:B------:R-:W3:Y:S04]  /*43a70*/  LDL.LU R0, [R1+0x328] ;  /* 0x0003280001007983 */ /* 0x000ee80000300800 */
[----:B------:R-:W-:Y:S01]  /*43a80*/  STL.64 [R1+0x4698], R28 ;  /* 0x0046981c01007387 */ /* 0x000fe20000100a00 */
[C---:B--2---:R-:W-:Y:S06]  /*43a90*/  HMMA.16816.F32 R20, R4.reuse, R26, R20 ;  /* 0x0000001a0414723c */ /* 0x044fec0000001814 */
[----:B----4-:R-:W-:-:S15]  /*43aa0*/  HMMA.16816.F32 R8, R4, R24, R8 ;  /* 0x000000180408723c */ /* 0x010fde0000001808 */
[----:B------:R-:W-:-:S02]  /*43ab0*/  NOP ;  /* 0x0000000000007918 */ /* 0x000fc40000000000 */
[----:B------:R-:W-:Y:S04]  /*43ac0*/  STL.64 [R1+0xc40], R20 ;  /* 0x000c401401007387 */ /* 0x000fe80000100a00 */
[----:B------:R0:W-:Y:S04]  /*43ad0*/  STL.64 [R1+0xc48], R22 ;  /* 0x000c481601007387 */ /* 0x0001e80000100a00 */
[----:B0-----:R-:W3:Y:S04]  /*43ae0*/  LDL.LU.64 R22, [R1+0x4738] ;  /* 0x0047380001167983 */ /* 0x001ee80000300a00 */
[----:B------:R-:W2:Y:S04]  /*43af0*/  LDL.LU.64 R20, [R1+0x4730] ;  /* 0x0047300001147983 */ /* 0x000ea80000300a00 */
[----:B------:R0:W-:Y:S04]  /*43b00*/  STL.64 [R1+0xc30], R8 ;  /* 0x000c300801007387 */ /* 0x0001e80000100a00 */
[----:B------:R1:W-:Y:S04]  /*43b10*/  STL.64 [R1+0xc38], R10 ;  /* 0x000c380a01007387 */ /* 0x0003e80000100a00 */
[----:B0-----:R-:W4:Y:S04]  /*43b20*/  LDL.LU.64 R8, [R1+0x1d50] ;  /* 0x001d500001087983 */ /* 0x001f280000300a00 */
[----:B-1----:R-:W4:Y:S04]  /*43b30*/  LDL.LU.64 R10, [R1+0x1d58] ;  /* 0x001d5800010a7983 */ /* 0x002f280000300a00 */
[----:B------:R0:W-:Y:S04]  /*43b40*/  STL.64 [R1+0x4690], R26 ;  /* 0x0046901a01007387 */ /* 0x0001e80000100a00 */
[----:B0-----:R-:W4:Y:S04]  /*43b50*/  LDL.64 R26, [R1+0x10] ;  /* 0x00001000011a7983 */ /* 0x001f280000100a00 */
[----:B------:R0:W-:Y:S04]  /*43b60*/  STL.64 [R1+0x4688], R24 ;  /* 0x0046881801007387 */ /* 0x0001e80000100a00 */
[----:B0-----:R-:W4:Y:S04]  /*43b70*/  LDL.LU R24, [R1+0x320] ;  /* 0x0003200001187983 */ /* 0x001f280000300800 */
[----:B------:R-:W4:Y:S01]  /*43b80*/  LDL.LU R25, [R1+0x32c] ;  /* 0x00032c0001197983 */ /* 0x000f220000300800 */
[C---:B---3--:R-:W-:Y:S06]  /*43b90*/  HMMA.16816.F32 R12, R4.reuse, R22, R12 ;  /* 0x00000016040c723c */ /* 0x048fec000000180c */
[C---:B--2---:R-:W-:Y:S01]  /*43ba0*/  HMMA.16816.F32 R16, R4.reuse, R20, R16 ;  /* 0x000000140410723c */ /* 0x044fe20000001810 */
[----:B----4-:R-:W-:Y:S04]  /*43bb0*/  STL.64 [R1+0x46c8], R26 ;  /* 0x0046c81a01007387 */ /* 0x010fe80000100a00 */
[----:B------:R0:W-:Y:S04]  /*43bc0*/  STL.64 [R1+0x46c0], R24 ;  /* 0x0046c01801007387 */ /* 0x0001e80000100a00 */
[----:B0-----:R-:W2:Y:S04]  /*43bd0*/  LDL.LU.64 R24, [R1+0x1d60] ;  /* 0x001d600001187983 */ /* 0x001ea80000300a00 */
[----:B------:R-:W2:Y:S04]  /*43be0*/  LDL.LU.64 R26, [R1+0x1d68] ;  /* 0x001d6800011a7983 */ /* 0x000ea80000300a00 */
[----:B------:R-:W-:Y:S04]  /*43bf0*/  STL.64 [R1+0xc20], R12 ;  /* 0x000c200c01007387 */ /* 0x000fe80000100a00 */
[----:B------:R0:W-:Y:S04]  /*43c00*/  STL.64 [R1+0xc28], R14 ;  /* 0x000c280e01007387 */ /* 0x0001e80000100a00 */
[----:B0-----:R-:W3:Y:S04]  /*43c10*/  LDL.LU.64 R14, [R1+0x4728] ;  /* 0x00472800010e7983 */ /* 0x001ee80000300a00 */
[----:B------:R-:W4:Y:S04]  /*43c20*/  LDL.LU.64 R12, [R1+0x4720] ;  /* 0x00472000010c7983 */ /* 0x000f280000300a00 */
[----:B------:R-:W-:Y:S04]  /*43c30*/  STL.64 [R1+0xc10], R16 ;  /* 0x000c101001007387 */ /* 0x000fe80000100a00 */
[----:B------:R0:W-:Y:S04]  /*43c40*/  STL.64 [R1+0xc18], R18 ;  /* 0x000c181201007387 */ /* 0x0001e80000100a00 */
[----:B0-----:R-:W2:Y:S04]  /*43c50*/  LDL.LU.64 R18, [R1+0x4718] ;  /* 0x0047180001127983 */ /* 0x001ea80000300a00 */
[----:B------:R-:W3:Y:S04]  /*43c60*/  LDL.LU.64 R16, [R1+0x4710] ;  /* 0x0047100001107983 */ /* 0x000ee80000300a00 */
[----:B------:R0:W-:Y:S04]  /*43c70*/  STL.64 [R1+0x4670], R22 ;  /* 0x0046701601007387 */ /* 0x0001e80000100a00 */
[----:B0-----:R-:W4:Y:S04]  /*43c80*/  LDL.LU R22, [R1+0x318] ;  /* 0x0003180001167983 */ /* 0x001f280000300800 */
[----:B------:R-:W4:Y:S04]  /*43c90*/  LDL.LU R23, [R1+0x324] ;  /* 0x0003240001177983 */ /* 0x000f280000300800 */
[----:B------:R0:W-:Y:S04]  /*43ca0*/  STL.64 [R1+0x4668], R20 ;  /* 0x0046681401007387 */ /* 0x0001e80000100a00 */
[----:B0-----:R-:W3:Y:S04]  /*43cb0*/  LDL.LU R20, [R1+0x310] ;  /* 0x0003100001147983 */ /* 0x001ee80000300800 */
[----:B------:R-:W3:Y:S01]  /*43cc0*/  LDL.LU R21, [R1+0x31c] ;  /* 0x00031c0001157983 */ /* 0x000ee20000300800 */
[C---:B--2---:R-:W-:Y:S03]  /*43cd0*/  HMMA.16816.F32 R24, R4.reuse, R18, R24 ;  /* 0x000000120418723c */ /* 0x044fe60000001818 */
[----:B----4-:R-:W-:Y:S04]  /*43ce0*/  STL.64 [R1+0x46d8], R22 ;  /* 0x0046d81601007387 */ /* 0x010fe80000100a00 */
[----:B---3--:R0:W-:Y:S02]  /*43cf0*/  STL.64 [R1+0x46d0], R20 ;  /* 0x0046d01401007387 */ /* 0x0081e40000100a00 */
[----:B0-----:R-:W-:Y:S02]  /*43d00*/  HMMA.16816.F32 R20, R4, R16, R8 ;  /* 0x000000100414723c */ /* 0x001fe40000001808 */
[----:B------:R-:W2:-:S12]  /*43d10*/  LDL.LU.64 R8, [R1+0x1d40] ;  /* 0x001d400001087983 */ /* 0x000e980000300a00 */
[----:B------:R-:W-:Y:S04]  /*43d20*/  STL.64 [R1+0xc00], R24 ;  /* 0x000c001801007387 */ /* 0x000fe80000100a00 */
[----:B------:R-:W-:Y:S04]  /*43d30*/  STL.64 [R1+0xc08], R26 ;  /* 0x000c081a01007387 */ /* 0x000fe80000100a00 */
[----:B------:R-:W2:Y:S04]  /*43d40*/  LDL.LU.64 R10, [R1+0x1d48] ;  /* 0x001d4800010a7983 */ /* 0x000ea80000300a00 */
[----:B------:R0:W-:Y:S04]  /*43d50*/  STL.64 [R1+0xbf0], R20 ;  /* 0x000bf01401007387 */ /* 0x0001e80000100a00 */
[----:B------:R1:W-:Y:S04]  /*43d60*/  STL.64 [R1+0xbf8], R22 ;  /* 0x000bf81601007387 */ /* 0x0003e80000100a00 */
[----:B0-----:R-:W3:Y:S04]  /*43d70*/  LDL.LU.64 R20, [R1+0x1d00] ;  /* 0x001d000001147983 */ /* 0x001ee80000300a00 */
[----:B-1----:R-:W4:Y:S04]  /*43d80*/  LDL.LU.64 R22, [R1+0x1d08] ;  /* 0x001d080001167983 */ /* 0x002f280000300a00 */
[----:B----4-:R-:W-:Y:S04]  /*43d90*/  STL.64 [R1+0x46e8], R22 ;  /* 0x0046e81601007387 */ /* 0x010fe80000100a00 */
[----:B---3--:R0:W-:Y:S04]  /*43da0*/  STL.64 [R1+0x46e0], R20 ;  /* 0x0046e01401007387 */ /* 0x0081e80000100a00 */
[----:B0-----:R-:W3:Y:S04]  /*43db0*/  LDL.LU.64 R20, [R1+0x1d10] ;  /* 0x001d100001147983 */ /* 0x001ee80000300a00 */
[----:B------:R-:W4:Y:S01]  /*43dc0*/  LDL.LU.64 R22, [R1+0x1d18] ;  /* 0x001d180001167983 */ /* 0x000f220000300a00 */
[C---:B--2---:R-:W-:Y:S03]  /*43dd0*/  HMMA.16816.F32 R8, R4.reuse, R14, R8 ;  /* 0x0000000e0408723c */ /* 0x044fe60000001808 */
[----:B----4-:R-:W-:Y:S04]  /*43de0*/  STL.64 [R1+0x46f8], R22 ;  /* 0x0046f81601007387 */ /* 0x010fe80000100a00 */
[----:B---3--:R0:W-:Y:S04]  /*43df0*/  STL.64 [R1+0x46f0], R20 ;  /* 0x0046f01401007387 */ /* 0x0081e80000100a00 */
[----:B0-----:R-:W2:Y:S04]  /*43e00*/  LDL.LU.64 R20, [R1+0x1d20] ;  /* 0x001d200001147983 */ /* 0x001ea80000300a00 */
[----:B------:R-:W2:Y:S04]  /*43e10*/  LDL.LU.64 R22, [R1+0x1d28] ;  /* 0x001d280001167983 */ /* 0x000ea80000300a00 */
[----:B------:R-:W3:Y:S04]  /*43e20*/  LDL.LU.64 R24, [R1+0x1360] ;  /* 0x0013600001187983 */ /* 0x000ee80000300a00 */
        /* <DEDUP_REMOVED lines=8> */
[----:B------:R-:W3:Y:S01]  /*43eb0*/  LDL.LU.64 R8, [R1+0x4700] ;  /* 0x0047000001087983 */ /* 0x000ee20000300a00 */
[C---:B----4-:R-:W-:Y:S06]  /*43ec0*/  HMMA.16816.F32 R16, R4.reuse, R12, R16 ;  /* 0x0000000c0410723c */ /* 0x050fec0000001810 */
[----:B--2---:R-:W-:-:S15]  /*43ed0*/  HMMA.16816.F32 R20, R4, R10, R20 ;  /* 0x0000000a0414723c */ /* 0x004fde0000001814 */
[----:B------:R-:W-:-:S02]  /*43ee0*/  NOP ;  /* 0x0000000000007918 */ /* 0x000fc40000000000 */
[----:B------:R0:W-:Y:S04]  /*43ef0*/  STL.64 [R1+0xbd0], R16 ;  /* 0x000bd01001007387 */ /* 0x0001e80000100a00 */
[----:B------:R1:W-:Y:S04]  /*43f00*/  STL.64 [R1+0xbd8], R18 ;  /* 0x000bd81201007387 */ /* 0x0003e80000100a00 */
[----:B0-----:R-:W2:Y:S04]  /*43f10*/  LDL.LU.64 R16, [R1+0x1080] ;  /* 0x0010800001107983 */ /* 0x001ea80000300a00 */
[----:B-1----:R-:W2:Y:S04]  /*43f20*/  LDL.LU.64 R18, [R1+0x1088] ;  /* 0x0010880001127983 */ /* 0x002ea80000300a00 */
[----:B------:R0:W-:Y:S04]  /*43f30*/  STL [R1+0x4644], R12 ;  /* 0x0046440c01007387 */ /* 0x0001e80000100800 */
[----:B0-----:R-:W4:Y:S04]  /*43f40*/  LDL.LU R12, [R1+0x314] ;  /* 0x00031400010c7983 */ /* 0x001f280000300800 */
[----:B------:R-:W-:Y:S04]  /*43f50*/  STL [R1+0x4640], R13 ;  /* 0x0046400d01007387 */ /* 0x000fe80000100800 */
        /* <DEDUP_REMOVED lines=9> */
[----:B------:R-:W3:Y:S04]  /*43ff0*/  LDL.LU.64 R20, [R1+0x46e0] ;  /* 0x0046e00001147983 */ /* 0x000ee80000300a00 */
[----:B------:R-:W2:Y:S04]  /*44000*/  LDL.64 R28, [R1] ;  /* 0x00000000011c7983 */ /* 0x000ea80000100a00 */
[----:B------:R-:W-:Y:S04]  /*44010*/  STL.64 [R1+0x4628], R10 ;  /* 0x0046280a01007387 */ /* 0x000fe80000100a00 */
[----:B------:R0:W-:Y:S04]  /*44020*/  STL.64 [R1+0x4620], R8 ;  /* 0x0046200801007387 */ /* 0x0001e80000100a00 */
[----:B0-----:R-:W4:Y:S04]  /*44030*/  LDL R8, [R1+0x18] ;  /* 0x0000180001087983 */ /* 0x001f280000100800 */
[----:B------:R-:W4:Y:S01]  /*44040*/  LDL R9, [R1+0x1c] ;  /* 0x00001c0001097983 */ /* 0x000f220000100800 */
[C---:B---3--:R-:W-:Y:S06]  /*44050*/  HMMA.16816.F32 R20, R4.reuse, R2, R20 ;  /* 0x000000020414723c */ /* 0x048fec0000001814 */
[----:B----4-:R-:W-:-:S15]  /*44060*/  HMMA.16816.F32 R4, R4, R8, R24 ;  /* 0x000000080404723c */ /* 0x010fde0000001818 */
[----:B------:R-:W-:-:S02]  /*44070*/  NOP ;  /* 0x0000000000007918 */ /* 0x000fc40000000000 */
[----:B------:R-:W-:Y:S04]  /*44080*/  STL.64 [R1+0xfd0], R20 ;  /* 0x000fd01401007387 */ /* 0x000fe80000100a00 */
[----:B------:R0:W-:Y:S04]  /*44090*/  STL.64 [R1+0xfd8], R22 ;  /* 0x000fd81601007387 */ /* 0x0001e80000100a00 */
[----:B0-----:R-:W3:Y:S04]  /*440a0*/  LDL.LU.64 R22, [R1+0x46d8] ;  /* 0x0046d80001167983 */ /* 0x001ee80000300a00 */
[----:B------:R-:W4:Y:S04]  /*440b0*/  LDL.LU.64 R20, [R1+0x46d0] ;  /* 0x0046d00001147983 */ /* 0x000f280000300a00 */
[----:B------:R-:W2:Y:S04]  /*440c0*/  LDL.64 R10, [R1+0x8] ;  /* 0x00000800010a7983 */ /* 0x000ea80000100a00 */
[----:B------:R-:W2:Y:S04]  /*440d0*/  LDL.LU.64 R26, [R1+0x46c8] ;  /* 0x0046c800011a7983 */ /* 0x000ea80000300a00 */
[----:B------:R-:W2:Y:S04]  /*440e0*/  LDL.LU.64 R24, [R1+0x46c0] ;  /* 0x0046c00001187983 */ /* 0x000ea80000300a00 */
[----:B------:R4:W-:Y:S04]  /*440f0*/  STL.64 [R1+0xbb0], R4 ;  /* 0x000bb00401007387 */ /* 0x0009e80000100a00 */
[----:B------:R2:W-:Y:S01]  /*44100*/  STL.64 [R1+0xbb8], R6 ;  /* 0x000bb80601007387 */ /* 0x0005e20000100a00 */
[----:B----4-:R-:W-:-:S02]  /*44110*/  IMAD R4, R20, 0x100, R12 ;  /* 0x0000010014047824 */ /* 0x010fc400078e020c */
[----:B---3--:R-:W-:Y:S02]  /*44120*/  IMAD R5, R22, 0x100, R21 ;  /* 0x0000010016057824 */ /* 0x008fe400078e0215 */
[----:B--2---:R-:W-:Y:S02]  /*44130*/  IMAD R6, R24, 0x100, R23 ;  /* 0x0000010018067824 */ /* 0x004fe400078e0217 */
[----:B------:R-:W-:Y:S01]  /*44140*/  IMAD R7, R0, 0x100, R25 ;  /* 0x0000010000077824 */ /* 0x000fe200078e0219 */
[----:B------:R-:W-:Y:S02]  /*44150*/  F2FP.F16.E4M3.UNPACK_B R4, R4 ;  /* 0x00000004ff04723e */ /* 0x000fe400020006ff */
[----:B------:R-:W-:Y:S02]  /*44160*/  F2FP.F16.E4M3.UNPACK_B R5, R5 ;  /* 0x00000005ff05723e */ /* 0x000fe400020006ff */
[----:B------:R-:W-:Y:S02]  /*44170*/  F2FP.F16.E4M3.UNPACK_B R6, R6 ;  /* 0x00000006ff06723e */ /* 0x000fe400020006ff */
[----:B------:R-:W-:-:S07]  /*44180*/  F2FP.F16.E4M3.UNPACK_B R7, R7 ;  /* 0x00000007ff07723e */ /* 0x000fce00020006ff */
[----:B------:R-:W-:Y:S06]  /*44190*/  HMMA.16816.F32 R16, R4, R26, R16 ;  /* 0x0000001a0410723c */ /* 0x000fec0000001810 */
[----:B------:R-:W-:Y:S02]  /*441a0*/  IMAD.MOV.U32 R12, RZ, RZ, R26 ;  /* 0x000000ffff0c7224 */ /* 0x000fe400078e001a */
[----:B------:R-:W-:-:S15]  /*441b0*/  IMAD.MOV.U32 R13, RZ, RZ, R27 ;  /* 0x000000ffff0d7224 */ /* 0x000fde00078e001b */
[----:B------:R-:W-:Y:S04]  /*441c0*/  STL.64 [R1+0xba0], R16 ;  /* 0x000ba01001007387 */ /* 0x000fe80000100a00 */
[----:B------:R-:W-:Y:S04]  /*441d0*/  STL.64 [R1+0xba8], R18 ;  /* 0x000ba81201007387 */ /* 0x000fe80000100a00 */
[----:B------:R-:W2:Y:S04]  /*441e0*/  LDL.LU.64 R24, [R1+0x1cd0] ;  /* 0x001cd00001187983 */ /* 0x000ea80000300a00 */
[----:B------:R-:W3:Y:S04]  /*441f0*/  LDL.LU.64 R26, [R1+0x1cd8] ;  /* 0x001cd800011a7983 */ /* 0x000ee80000300a00 */
[----:B---3--:R-:W-:Y:S04]  /*44200*/  STL.64 [R1+0x46a8], R26 ;  /* 0x0046a81a01007387 */ /* 0x008fe80000100a00 */
[----:B--2---:R0:W-:Y:S04]  /*44210*/  STL.64 [R1+0x46a0], R24 ;  /* 0x0046a01801007387 */ /* 0x0041e80000100a00 */
[----:B0-----:R-:W2:Y:S04]  /*44220*/  LDL.LU.64 R24, [R1+0x1ce0] ;  /* 0x001ce00001187983 */ /* 0x001ea80000300a00 */
[----:B------:R-:W3:Y:S04]  /*44230*/  LDL.LU.64 R26, [R1+0x1ce8] ;  /* 0x001ce800011a7983 */ /* 0x000ee80000300a00 */
[----:B---3--:R-:W-:Y:S04]  /*44240*/  STL.64 [R1+0x46b8], R26 ;  /* 0x0046b81a01007387 */ /* 0x008fe80000100a00 */
[----:B--2---:R0:W-:Y:S04]  /*44250*/  STL.64 [R1+0x46b0], R24 ;  /* 0x0046b01801007387 */ /* 0x0041e80000100a00 */
[----:B0-----:R-:W2:Y:S04]  /*44260*/  LDL.LU.64 R24, [R1+0x1cf0] ;  /* 0x001cf00001187983 */ /* 0x001ea80000300a00 */
[----:B------:R-:W2:Y:S04]  /*44270*/  LDL.LU.64 R26, [R1+0x1cf8] ;  /* 0x001cf800011a7983 */ /* 0x000ea80000300a00 */
[----:B------:R-:W3:Y:S04]  /*44280*/  LDL.LU.64 R20, [R1+0x1cb0] ;  /* 0x001cb00001147983 */ /* 0x000ee80000300a00 */
[----:B------:R-:W4:Y:S01]  /*44290*/  LDL.LU.64 R22, [R1+0x1cb8] ;  /* 0x001cb80001167983 */ /* 0x000f220000300a00 */
[----:B--2---:R-:W-:Y:S03]  /*442a0*/  HMMA.16816.F32 R24, R4, R10, R24 ;  /* 0x0000000a0418723c */ /* 0x004fe60000001818 */
        /* <DEDUP_REMOVED lines=91> */
[----:B------:R-:W3:Y:S04]  /*44860*/  LDL.LU R0, [R1+0x348] ;  /* 0x0003480001007983 */ /* 0x000ee80000300800 */
[----:B------:R0:W-:Y:S02]  /*44870*/  STL.64 [R1+0x45e0], R18 ;  /* 0x0045e01201007387 */ /* 0x0001e40000100a00 */
[----:B0-----:R-:W-:-:S02]  /*44880*/  IMAD.MOV.U32 R18, RZ, RZ, R12 ;  /* 0x000000ffff127224 */ /* 0x001fc400078e000c */
[----:B------:R-:W-:Y:S01]  /*44890*/  IMAD.MOV.U32 R19, RZ, RZ, R13 ;  /* 0x000000ffff137224 */ /* 0x000fe200078e000d */
[----:B------:R-:W4:Y:S04]  /*448a0*/  LDL.LU R12, [R1+0x4644] ;  /* 0x00464400010c7983 */ /* 0x000f280000300800 */
[----:B------:R-:W4:Y:S04]  /*448b0*/  LDL.LU R13, [R1+0x4640] ;  /* 0x00464000010d7983 */ /* 0x000f280000300800 */
[----:B------:R-:W3:Y:S04]  /*448c0*/  LDL.LU.64 R24, [R1+0x1c20] ;  /* 0x001c200001187983 */ /* 0x000ee80000300a00 */
[----:B------:R-:W3:Y:S04]  /*448d0*/  LDL.LU.64 R26, [R1+0x1c28] ;  /* 0x001c2800011a7983 */ /* 0x000ee80000300a00 */
[----:B------:R0:W-:Y:S04]  /*448e0*/  STL.64 [R1+0x45f8], R16 ;  /* 0x0045f81001007387 */ /* 0x0001e80000100a00 */
[----:B0-----:R-:W3:Y:S04]  /*448f0*/  LDL.LU R16, [R1+0x330] ;  /* 0x0003300001107983 */ /* 0x001ee80000300800 */
[----:B------:R-:W3:Y:S04]  /*44900*/  LDL.LU R17, [R1+0x33c] ;  /* 0x00033c0001117983 */ /* 0x000ee80000300800 */
[----:B------:R-:W-:Y:S04]  /*44910*/  STL.64 [R1+0xb00], R8 ;  /* 0x000b000801007387 */ /* 0x000fe80000100a00 */
[----:B------:R0:W-:Y:S04]  /*44920*/  STL.64 [R1+0xb08], R10 ;  /* 0x000b080a01007387 */ /* 0x0001e80000100a00 */
[----:B0-----:R-:W4:Y:S04]  /*44930*/  LDL.LU.64 R10, [R1+0x4638] ;  /* 0x00463800010a7983 */ /* 0x001f280000300a00 */
[----:B------:R-:W4:Y:S02]  /*44940*/  LDL.LU.64 R8, [R1+0x4630] ;  /* 0x0046300001087983 */ /* 0x000f240000300a00 */
[----:B----4-:R-:W-:-:S15]  /*44950*/  HMMA.16816.F32 R8, R4, R12, R8 ;  /* 0x0000000c0408723c */ /* 0x010fde0000001808 */
[----:B------:R-:W-:-:S08]  /*44960*/  NOP ;  /* 0x0000000000007918 */ /* 0x000fd00000000000 */
[----:B------:R-:W-:Y:S04]  /*44970*/  STL.64 [R1+0xaf0], R8 ;  /* 0x000af00801007387 */ /* 0x000fe80000100a00 */
[----:B------:R0:W-:Y:S04]  /*44980*/  STL.64 [R1+0xaf8], R10 ;  /* 0x000af80a01007387 */ /* 0x0001e80000100a00 */
[----:B0-----:R-:W4:Y:S04]  /*44990*/  LDL.LU.64 R10, [R1+0x4628] ;  /* 0x00462800010a7983 */ /* 0x001f280000300a00 */
[----:B------:R-:W2:Y:S04]  /*449a0*/  LDL.LU.64 R8, [R1+0x4620] ;  /* 0x0046200001087983 */ /* 0x000ea80000300a00 */
[----:B------:R-:W-:Y:S04]  /*449b0*/  STL.64 [R1+0x45b8], R14 ;  /* 0x0045b80e01007387 */ /* 0x000fe80000100a00 */
[----:B------:R0:W-:Y:S04]  /*449c0*/  STL.64 [R1+0x45b0], R12 ;  /* 0x0045b00c01007387 */ /* 0x0001e80000100a00 */
[----:B0-----:R-:W4:Y:S04]  /*449d0*/  LDL.LU.64 R12, [R1+0x1c40] ;  /* 0x001c4000010c7983 */ /* 0x001f280000300a00 */
[----:B------:R-:W4:Y:S02]  /*449e0*/  LDL.LU.64 R14, [R1+0x1c48] ;  /* 0x001c4800010e7983 */ /* 0x000f240000300a00 */
[----:B----4-:R-:W-:-:S15]  /*449f0*/  HMMA.16816.F32 R12, R4, R10, R12 ;  /* 0x0000000a040c723c */ /* 0x010fde000000180c */
        /* <DEDUP_REMOVED lines=10> */
[----:B0-----:R-:W4:Y:S04]  /*44aa0*/  LDL.LU R11, [R1+0x334] ;  /* 0x00033400010b7983 */ /* 0x001f280000300800 */
[----:B------:R0:W-:Y:S01]  /*44ab0*/  STL.64 [R1+0x4580], R8 ;  /* 0x0045800801007387 */ /* 0x0001e20000100a00 */
[C---:B---3--:R-:W-:Y:S03]  /*44ac0*/  HMMA.16816.F32 R12, R4.reuse, R2, R24 ;  /* 0x00000002040c723c */ /* 0x048fe60000001818 */
[----:B0-----:R-:W2:Y:S04]  /*44ad0*/  LDL R8, [R1+0x18] ;  /* 0x0000180001087983 */ /* 0x001ea80000100800 */
[----:B------:R-:W2:Y:S04]  /*44ae0*/  LDL R9, [R1+0x1c] ;  /* 0x00001c0001097983 */ /* 0x000ea80000100800 */
[----:B------:R-:W3:Y:S04]  /*44af0*/  LDL.LU.64 R24, [R1+0x1c00] ;  /* 0x001c000001187983 */ /* 0x000ee80000300a00 */
[----:B------:R-:W4:Y:S08]  /*44b00*/  LDL.LU.64 R26, [R1+0x1c08] ;  /* 0x001c0800011a7983 */ /* 0x000f300000300a00 */
[----:B------:R-:W-:Y:S04]  /*44b10*/  STL.64 [R1+0xfb0], R12 ;  /* 0x000fb00c01007387 */ /* 0x000fe80000100a00 */
[----:B------:R-:W-:Y:S04]  /*44b20*/  STL.64 [R1+0xfb8], R14 ;  /* 0x000fb80e01007387 */ /* 0x000fe80000100a00 */
[----:B----4-:R-:W-:Y:S04]  /*44b30*/  STL.64 [R1+0x45f0], R26 ;  /* 0x0045f01a01007387 */ /* 0x010fe80000100a00 */
[----:B---3--:R0:W-:Y:S04]  /*44b40*/  STL.64 [R1+0x45e8], R24 ;  /* 0x0045e81801007387 */ /* 0x0081e80000100a00 */
        /* <DEDUP_REMOVED lines=12> */
[----:B------:R4:W-:Y:S04]  /*44c10*/  STL.64 [R1+0xad8], R6 ;  /* 0x000ad80601007387 */ /* 0x0009e80000100a00 */
[----:B------:R-:W3:Y:S01]  /*44c20*/  LDL.LU.64 R8, [R1+0x1be0] ;  /* 0x001be00001087983 */ /* 0x000ee20000300a00 */
[----:B0-----:R-:W-:-:S03]  /*44c30*/  IMAD R4, R16, 0x100, R11 ;  /* 0x0000010010047824 */ /* 0x001fc600078e020b */
[----:B------:R-:W3:Y:S02]  /*44c40*/  LDL.LU.64 R10, [R1+0x1be8] ;  /* 0x001be800010a7983 */ /* 0x000ee40000300a00 */
[----:B------:R-:W-:Y:S01]  /*44c50*/  F2FP.F16.E4M3.UNPACK_B R4, R4 ;  /* 0x00000004ff04723e */ /* 0x000fe200020006ff */
[----:B----4-:R-:W-:Y:S02]  /*44c60*/  IMAD R7, R0, 0x100, R23 ;  /* 0x0000010000077824 */ /* 0x010fe400078e0217 */
[----:B--2---:R-:W-:Y:S02]  /*44c70*/  IMAD R5, R20, 0x100, R17 ;  /* 0x0000010014057824 */ /* 0x004fe400078e0211 */
[----:B------:R-:W-:Y:S02]  /*44c80*/  IMAD R6, R22, 0x100, R21 ;  /* 0x0000010016067824 */ /* 0x000fe400078e0215 */
[----:B------:R-:W2:Y:S01]  /*44c90*/  LDL.LU.64 R20, [R1+0x1bd0] ;  /* 0x001bd00001147983 */ /* 0x000ea20000300a00 */
[----:B------:R-:W-:-:S02]  /*44ca0*/  F2FP.F16.E4M3.UNPACK_B R7, R7 ;  /* 0x00000007ff07723e */ /* 0x000fc400020006ff */
[----:B------:R-:W-:Y:S02]  /*44cb0*/  F2FP.F16.E4M3.UNPACK_B R5, R5 ;  /* 0x00000005ff05723e */ /* 0x000fe400020006ff */
[----:B------:R-:W-:Y:S01]  /*44cc0*/  F2FP.F16.E4M3.UNPACK_B R6, R6 ;  /* 0x00000006ff06723e */ /* 0x000fe200020006ff */
[----:B------:R-:W2:Y:S06]  /*44cd0*/  LDL.LU.64 R22, [R1+0x1bd8] ;  /* 0x001bd80001167983 */ /* 0x000eac0000300a00 */
[----:B------:R-:W-:Y:S01]  /*44ce0*/  HMMA.16816.F32 R16, R4, R18, R24 ;  /* 0x000000120410723c */ /* 0x000fe20000001818 */
[----:B------:R-:W4:Y:S04]  /*44cf0*/  LDL.LU.64 R26, [R1+0x4608] ;  /* 0x00460800011a7983 */ /* 0x000f280000300a00 */
[----:B------:R-:W4:-:S15]  /*44d00*/  LDL.LU.64 R24, [R1+0x4600] ;  /* 0x0046000001187983 */ /* 0x000f1e0000300a00 */
[----:B------:R-:W-:-:S03]  /*44d10*/  NOP ;  /* 0x0000000000007918 */ /* 0x000fc60000000000 */
[----:B------:R0:W-:Y:S04]  /*44d20*/  STL.64 [R1+0xac0], R16 ;  /* 0x000ac01001007387 */ /* 0x0001e80000100a00 */
        /* <DEDUP_REMOVED lines=8> */
[----:B0-----:R-:W4:Y:S02]  /*44db0*/  LDL.LU.64 R18, [R1+0x45e0] ;  /* 0x0045e00001127983 */ /* 0x001f240000300a00 */
[----:B----4-:R-:W-:Y:S02]  /*44dc0*/  HMMA.16816.F32 R16, R4, R18, R24 ;  /* 0x000000120410723c */ /* 0x010fe40000001818 */
[----:B------:R-:W4:Y:S04]  /*44dd0*/  LDL.LU.64 R26, [R1+0x45d8] ;  /* 0x0045d800011a7983 */ /* 0x000f280000300a00 */
[----:B------:R-:W2:-:S15]  /*44de0*/  LDL.LU.64 R24, [R1+0x45d0] ;  /* 0x0045d00001187983 */ /* 0x000e9e0000300a00 */
[----:B------:R-:W-:-:S02]  /*44df0*/  NOP ;  /* 0x0000000000007918 */ /* 0x000fc40000000000 */
[----:B------:R-:W-:Y:S04]  /*44e00*/  STL.64 [R1+0xaa0], R16 ;  /* 0x000aa01001007387 */ /* 0x000fe80000100a00 */
[----:B------:R3:W-:Y:S02]  /*44e10*/  STL.64 [R1+0xaa8], R18 ;  /* 0x000aa81201007387 */ /* 0x0007e40000100a00 */
[----:B---3--:R-:W-:Y:S02]  /*44e20*/  HMMA.16816.F32 R16, R4, R28, R12 ;  /* 0x0000001c0410723c */ /* 0x008fe4000000180c */
[----:B------:R-:W3:Y:S04]  /*44e30*/  LDL.LU.64 R12, [R1+0x1bc0] ;  /* 0x001bc000010c7983 */ /* 0x000ee80000300a00 */
[----:B------:R-:W3:-:S15]  /*44e40*/  LDL.LU.64 R14, [R1+0x1bc8] ;  /* 0x001bc800010e7983 */ /* 0x000ede0000300a00 */
[----:B------:R-:W-:-:S02]  /*44e50*/  NOP ;  /* 0x0000000000007918 */ /* 0x000fc40000000000 */
[----:B------:R0:W-:Y:S04]  /*44e60*/  STL.64 [R1+0xa90], R16 ;  /* 0x000a901001007387 */ /* 0x0001e80000100a00 */
[----:B------:R1:W-:Y:S04]  /*44e70*/  STL.64 [R1+0xa98], R18 ;  /* 0x000a981201007387 */ /* 0x0003e80000100a00 */
[----:B0-----:R-:W3:Y:S04]  /*44e80*/  LDL.LU.64 R16, [R1+0x1bb0] ;  /* 0x001bb00001107983 */ /* 0x001ee80000300a00 */
[----:B-1----:R-:W3:Y:S04]  /*44e90*/  LDL.LU.64 R18, [R1+0x1bb8] ;  /* 0x001bb80001127983 */ /* 0x002ee80000300a00 */
[----:B------:R-:W-:Y:S01]  /*44ea0*/  STL.64 [R1+0x4538], R28 ;  /* 0x0045381c01007387 */ /* 0x000fe20000100a00 */
[C---:B----4-:R-:W-:Y:S06]  /*44eb0*/  HMMA.16816.F32 R8, R4.reuse, R26, R8 ;  /* 0x0000001a0408723c */ /* 0x050fec0000001808 */
[----:B--2---:R-:W-:-:S15]  /*44ec0*/  HMMA.16816.F32 R20, R4, R24, R20 ;  /* 0x000000180414723c */ /* 0x004fde0000001814 */
[----:B------:R-:W-:-:S02]  /*44ed0*/  NOP ;  /* 0x0000000000007918 */ /* 0x000fc40000000000 */
[----:B------:R0:W-:Y:S04]  /*44ee0*/  STL.64 [R1+0xa80], R8 ;  /* 0x000a800801007387 */ /* 0x0001e80000100a00 */
[----:B------:R1:W-:Y:S04]  /*44ef0*/  STL.64 [R1+0xa88], R10 ;  /* 0x000a880a01007387 */ /* 0x0003e80000100a00 */
[----:B0-----:R-:W2:Y:S04]  /*44f00*/  LDL.LU.64 R8, [R1+0x1b90] ;  /* 0x001b900001087983 */ /* 0x001ea80000300a00 */
[----:B-1----:R-:W2:Y:S04]  /*44f10*/  LDL.LU.64 R10, [R1+0x1b98] ;  /* 0x001b9800010a7983 */ /* 0x002ea80000300a00 */
[----:B------:R-:W-:Y:S04]  /*44f20*/  STL.64 [R1+0xa70], R20 ;  /* 0x000a701401007387 */ /* 0x000fe80000100a00 */
[----:B------:R0:W-:Y:S04]  /*44f30*/  STL.64 [R1+0xa78], R22 ;  /* 0x000a781601007387 */ /* 0x0001e80000100a00 */
[----:B0-----:R-:W3:Y:S04]  /*44f40*/  LDL.LU.64 R22, [R1+0x45c8] ;  /* 0x0045c80001167983 */ /* 0x001ee80000300a00 */
[----:B------:R-:W4:Y:S04]  /*44f50*/  LDL.LU.64 R20, [R1+0x45c0] ;  /* 0x0045c00001147983 */ /* 0x000f280000300a00 */
[----:B------:R-:W2:Y:S04]  /*44f60*/  LDL.64 R28, [R1+0x18] ;  /* 0x00001800011c7983 */ /* 0x000ea80000100a00 */
[----:B------:R-:W2:Y:S04]  /*44f70*/  LDL.LU R0, [R1+0x368] ;  /* 0x0003680001007983 */ /* 0x000ea80000300800 */
        /* <DEDUP_REMOVED lines=19> */
[----:B------:R-:W-:Y:S04]  /*450b0*/  STL [R1+0x44e8], R21 ;  /* 0x0044e81501007387 */ /* 0x000fe80000100800 */
[----:B------:R-:W-:Y:S04]  /*450c0*/  STL.64 [R1+0x4558], R22 ;  /* 0x0045581601007387 */ /* 0x000fe80000100a00 */
[----:B------:R3:W-:Y:S01]  /*450d0*/  STL [R1+0x4550], R20 ;  /* 0x0045501401007387 */ /* 0x0007e20000100800 */
[C---:B--2---:R-:W-:Y:S06]  /*450e0*/  HMMA.16816.F32 R24, R4.reuse, R18, R24 ;  /* 0x000000120418723c */ /* 0x044fec0000001818 */
[----:B---3--:R-:W-:Y:S01]  /*450f0*/  HMMA.16816.F32 R20, R4, R16, R8 ;  /* 0x000000100414723c */ /* 0x008fe20000001808 */
[----:B------:R-:W2:-:S15]  /*45100*/  LDL.LU.64 R8, [R1+0x1b70] ;  /* 0x001b700001087983 */ /* 0x000e9e0000300a00 */
[----:B------:R-:W-:-:S01]  /*45110*/  NOP ;  /* 0x0000000000007918 */ /* 0x000fc20000000000 */
[----:B------:R-:W-:Y:S04]  /*45120*/  STL.64 [R1+0xa40], R24 ;  /* 0x000a401801007387 */ /* 0x000fe80000100a00 */
[----:B------:R-:W-:Y:S04]  /*45130*/  STL.64 [R1+0xa48], R26 ;  /* 0x000a481a01007387 */ /* 0x000fe80000100a00 */
[----:B------:R-:W3:Y:S04]  /*45140*/  LDL.LU.64 R10, [R1+0x1b78] ;  /* 0x001b7800010a7983 */ /* 0x000ee80000300a00 */
[----:B------:R-:W-:Y:S04]  /*45150*/  STL.64 [R1+0xa30], R20 ;  /* 0x000a301401007387 */ /* 0x000fe80000100a00 */
[----:B------:R-:W-:Y:S04]  /*45160*/  STL.64 [R1+0xa38], R22 ;  /* 0x000a381601007387 */ /* 0x000fe80000100a00 */
[----:B---3--:R-:W-:Y:S04]  /*45170*/  STL.64 [R1+0x4598], R10 ;  /* 0x0045980a01007387 */ /* 0x008fe80000100a00 */
[----:B--2---:R0:W-:Y:S04]  /*45180*/  STL.64 [R1+0x4590], R8 ;  /* 0x0045900801007387 */ /* 0x0041e80000100a00 */
[----:B0-----:R-:W2:Y:S04]  /*45190*/  LDL.LU.64 R8, [R1+0x1b80] ;  /* 0x001b800001087983 */ /* 0x001ea80000300a00 */
[----:B------:R-:W2:Y:S04]  /*451a0*/  LDL.LU.64 R10, [R1+0x1b88] ;  /* 0x001b8800010a7983 */ /* 0x000ea80000300a00 */
[----:B------:R-:W3:Y:S04]  /*451b0*/  LDL.LU.64 R20, [R1+0x1b40] ;  /* 0x001b400001147983 */ /* 0x000ee80000300a00 */
[----:B------:R-:W4:Y:S04]  /*451c0*/  LDL.LU.64 R22, [R1+0x1b48] ;  /* 0x001b480001167983 */ /* 0x000f280000300a00 */
        /* <DEDUP_REMOVED lines=13> */
[----:B0-----:R-:W4:Y:S04]  /*452a0*/  LDL.LU R16, [R1+0x358] ;  /* 0x0003580001107983 */ /* 0x001f280000300800 */
[----:B------:R-:W4:Y:S04]  /*452b0*/  LDL.LU R17, [R1+0x364] ;  /* 0x0003640001117983 */ /* 0x000f280000300800 */
[----:B------:R-:W-:Y:S04]  /*452c0*/  STL.64 [R1+0xa20], R8 ;  /* 0x000a200801007387 */ /* 0x000fe80000100a00 */
[----:B------:R0:W-:Y:S04]  /*452d0*/  STL.64 [R1+0xa28], R10 ;  /* 0x000a280a01007387 */ /* 0x0001e80000100a00 */
[----:B0-----:R-:W2:Y:S04]  /*452e0*/  LDL.LU.64 R10, [R1+0x4598] ;  /* 0x00459800010a7983 */ /* 0x001ea80000300a00 */
[----:B------:R-:W2:Y:S04]  /*452f0*/  LDL.LU.64 R8, [R1+0x4590] ;  /* 0x0045900001087983 */ /* 0x000ea80000300a00 */
[----:B------:R0:W-:Y:S04]  /*45300*/  STL [R1+0x44c0], R14 ;  /* 0x0044c00e01007387 */ /* 0x0001e80000100800 */
[----:B0-----:R-:W4:Y:S04]  /*45310*/  LDL.LU R14, [R1+0x35c] ;  /* 0x00035c00010e7983 */ /* 0x001f280000300800 */
[----:B------:R0:W-:Y:S04]  /*45320*/  STL [R1+0x44bc], R15 ;  /* 0x0044bc0f01007387 */ /* 0x0001e80000100800 */
[----:B0-----:R-:W4:Y:S01]  /*45330*/  LDL.LU R15, [R1+0x350] ;  /* 0x00035000010f7983 */ /* 0x001f220000300800 */
[----:B--2---:R-:W-:-:S15]  /*45340*/  HMMA.16816.F32 R8, R4, R12, R8 ;  /* 0x0000000c0408723c */ /* 0x004fde0000001808 */
[----:B------:R-:W-:-:S08]  /*45350*/  NOP ;  /* 0x0000000000007918 */ /* 0x000fd00000000000 */
[----:B------:R-:W-:Y:S04]  /*45360*/  STL.64 [R1+0xa10], R8 ;  /* 0x000a100801007387 */ /* 0x000fe80000100a00 */
[----:B------:R0:W-:Y:S04]  /*45370*/  STL.64 [R1+0xa18], R10 ;  /* 0x000a180a01007387 */ /* 0x0001e80000100a00 */
[----:B0-----:R-:W2:Y:S04]  /*45380*/  LDL.LU.64 R10, [R1+0x4588] ;  /* 0x00458800010a7983 */ /* 0x001ea80000300a00 */
[----:B------:R-:W3:Y:S04]  /*45390*/  LDL.LU.64 R8, [R1+0x4580] ;  /* 0x0045800001087983 */ /* 0x000ee80000300a00 */
[----:B------:R0:W-:Y:S04]  /*453a0*/  STL [R1+0x44b8], R13 ;  /* 0x0044b80d01007387 */ /* 0x0001e80000100800 */
[----:B0-----:R-:W4:Y:S01]  /*453b0*/  LDL.LU R13, [R1+0x354] ;  /* 0x00035400010d7983 */ /* 0x001f220000300800 */
        /* <DEDUP_REMOVED lines=11> */
[----:B------:R-:W2:Y:S04]  /*45470*/  LDL.LU.64 R20, [R1+0x4560] ;  /* 0x0045600001147983 */ /* 0x000ea80000300a00 */
[----:B------:R-:W3:Y:S04]  /*45480*/  LDL.64 R18, [R1+0x8] ;  /* 0x0000080001127983 */ /* 0x000ee80000100a00 */
[----:B------:R-:W-:Y:S04]  /*45490*/  STL.64 [R1+0x44a0], R10 ;  /* 0x0044a00a01007387 */ /* 0x000fe80000100a00 */
[----:B------:R0:W-:Y:S04]  /*454a0*/  STL.64 [R1+0x4498], R8 ;  /* 0x0044980801007387 */ /* 0x0001e80000100a00 */
[----:B0-----:R-:W3:Y:S04]  /*454b0*/  LDL.LU.64 R8, [R1+0x1060] ;  /* 0x0010600001087983 */ /* 0x001ee80000300a00 */
[----:B------:R-:W3:Y:S01]  /*454c0*/  LDL.LU.64 R10, [R1+0x1068] ;  /* 0x00106800010a7983 */ /* 0x000ee20000300a00 */
[C---:B--2---:R-:W-:Y:S06]  /*454d0*/  HMMA.16816.F32 R20, R4.reuse, R2, R20 ;  /* 0x000000020414723c */ /* 0x044fec0000001814 */
[----:B------:R-:W-:-:S15]  /*454e0*/  HMMA.16816.F32 R4, R4, R28, R24 ;  /* 0x0000001c0404723c */ /* 0x000fde0000001818 */
[----:B------:R-:W-:-:S02]  /*454f0*/  NOP ;  /* 0x0000000000007918 */ /* 0x000fc40000000000 */
[----:B------:R-:W-:Y:S04]  /*45500*/  STL.64 [R1+0xf90], R20 ;  /* 0x000f901401007387 */ /* 0x000fe80000100a00 */
[----:B------:R0:W-:Y:S04]  /*45510*/  STL.64 [R1+0xf98], R22 ;  /* 0x000f981601007387 */ /* 0x0001e80000100a00 */
[----:B0-----:R-:W2:Y:S04]  /*45520*/  LDL.LU.64 R22, [R1+0x4558] ;  /* 0x0045580001167983 */ /* 0x001ea80000300a00 */
[----:B------:R-:W2:Y:S04]  /*45530*/  LDL.LU R20, [R1+0x4550] ;  /* 0x0045500001147983 */ /* 0x000ea80000300800 */
[----:B------:R-:W3:Y:S04]  /*45540*/  LDL.LU.64 R26, [R1+0x4548] ;  /* 0x00454800011a7983 */ /* 0x000ee80000300a00 */
[----:B------:R-:W2:Y:S01]  /*45550*/  LDL.LU.64 R24, [R1+0x4540] ;  /* 0x0045400001187983 */ /* 0x000ea20000300a00 */
[----:B------:R-:W-:-:S03]  /*45560*/  IMAD.MOV.U32 R21, RZ, RZ, R28 ;  /* 0x000000ffff157224 */ /* 0x000fc600078e001c */
[----:B------:R-:W3:Y:S04]  /*45570*/  LDL.LU.64 R28, [R1+0x4538] ;  /* 0x00453800011c7983 */ /* 0x000ee80000300a00 */
[----:B------:R4:W-:Y:S04]  /*45580*/  STL.64 [R1+0x9f0], R4 ;  /* 0x0009f00401007387 */ /* 0x0009e80000100a00 */
[----:B------:R2:W-:Y:S01]  /*45590*/  STL.64 [R1+0x9f8], R6 ;  /* 0x0009f80601007387 */ /* 0x0005e20000100a00 */
[----:B----4-:R-:W-:Y:S02]  /*455a0*/  IMAD R4, R15, 0x100, R13 ;  /* 0x000001000f047824 */ /* 0x010fe400078e020d */
[----:B------:R-:W-:-:S03]  /*455b0*/  IMAD R5, R16, 0x100, R14 ;  /* 0x0000010010057824 */ /* 0x000fc600078e020e */
[----:B------:R-:W-:Y:S02]  /*455c0*/  F2FP.F16.E4M3.UNPACK_B R4, R4 ;  /* 0x00000004ff04723e */ /* 0x000fe400020006ff */
[----:B------:R-:W-:Y:S01]  /*455d0*/  F2FP.F16.E4M3.UNPACK_B R5, R5 ;  /* 0x00000005ff05723e */ /* 0x000fe200020006ff */
[----:B--2---:R-:W-:Y:S02]  /*455e0*/  IMAD R6, R24, 0x100, R17 ;  /* 0x0000010018067824 */ /* 0x004fe400078e0211 */
[----:B------:R-:W-:-:S03]  /*455f0*/  IMAD R7, R0, 0x100, R25 ;  /* 0x0000010000077824 */ /* 0x000fc600078e0219 */
[----:B------:R-:W-:Y:S02]  /*45600*/  F2FP.F16.E4M3.UNPACK_B R6, R6 ;  /* 0x00000006ff06723e */ /* 0x000fe400020006ff */
[----:B------:R-:W-:-:S07]  /*45610*/  F2FP.F16.E4M3.UNPACK_B R7, R7 ;  /* 0x00000007ff07723e */ /* 0x000fce00020006ff */
[----:B---3--:R-:W-:Y:S06]  /*45620*/  HMMA.16816.F32 R8, R4, R26, R8 ;  /* 0x0000001a0408723c */ /* 0x008fec0000001808 */
[----:B------:R-:W-:Y:S01]  /*45630*/  IMAD.MOV.U32 R13, RZ, RZ, R26 ;  /* 0x000000ffff0d7224 */ /* 0x000fe200078e001a */
[----:B------:R-:W-:Y:S04]  /*45640*/  STL.64 [R1+0x44f8], R22 ;  /* 0x0044f81601007387 */ /* 0x000fe80000100a00 */
[----:B------:R-:W-:Y:S01]  /*45650*/  STL.64 [R1+0x44f0], R20 ;  /* 0x0044f01401007387 */ /* 0x000fe20000100a00 */
[----:B------:R-:W-:-:S11]  /*45660*/  IMAD.MOV.U32 R0, RZ, RZ, R27 ;  /* 0x000000ffff007224 */ /* 0x000fd600078e001b */
[----:B------:R-:W-:Y:S04]  /*45670*/  STL.64 [R1+0x9e0], R8 ;  /* 0x0009e00801007387 */ /* 0x000fe80000100a00 */
[----:B------:R-:W-:Y:S04]  /*45680*/  STL.64 [R1+0x9e8], R10 ;  /* 0x0009e80a01007387 */ /* 0x000fe80000100a00 */
[----:B------:R0:W-:Y:S04]  /*45690*/  STL.64 [R1+0x4530], R12 ;  /* 0x0045300c01007387 */ /* 0x0001e80000100a00 */
[----:B0-----:R-:W2:Y:S04]  /*456a0*/  LDL.LU.64 R12, [R1+0x1b30] ;  /* 0x001b3000010c7983 */ /* 0x001ea80000300a00 */
[----:B------:R-:W2:Y:S04]  /*456b0*/  LDL.LU.64 R14, [R1+0x1b38] ;  /* 0x001b3800010e7983 */ /* 0x000ea80000300a00 */
[----:B------:R-:W3:Y:S04]  /*456c0*/  LDL.LU.64 R24, [R1+0x1b10] ;  /* 0x001b100001187983 */ /* 0x000ee80000300a00 */
[----:B------:R-:W4:Y:S04]  /*456d0*/  LDL.LU.64 R26, [R1+0x1b18] ;  /* 0x001b1800011a7983 */ /* 0x000f280000300a00 */
[----:B----4-:R0:W-:Y:S04]  /*456e0*/  STL.64 [R1+0x4518], R26 ;  /* 0x0045181a01007387 */ /* 0x0101e80000100a00 */
[----:B0-----:R-:W4:Y:S04]  /*456f0*/  LDL R26, [R1] ;  /* 0x00000000011a7983 */ /* 0x001f280000100800 */
[----:B------:R-:W4:Y:S04]  /*45700*/  LDL R27, [R1+0x4] ;  /* 0x00000400011b7983 */ /* 0x000f280000100800 */
[----:B---3--:R-:W-:Y:S04]  /*45710*/  STL.64 [R1+0x4510], R24 ;  /* 0x0045101801007387 */ /* 0x008fe80000100a00 */
[----:B------:R-:W3:Y:S04]  /*45720*/  LDL.LU.64 R8, [R1+0x1b00] ;  /* 0x001b000001087983 */ /* 0x000ee80000300a00 */
        /* <DEDUP_REMOVED lines=8> */
[----:B------:R0:W-:Y:S04]  /*457b0*/  STL.64 [R1+0x9d0], R12 ;  /* 0x0009d00c01007387 */ /* 0x0001e80000100a00 */
[----:B------:R1:W-:Y:S04]  /*457c0*/  STL.64 [R1+0x9d8], R14 ;  /* 0x0009d80e01007387 */ /* 0x0003e80000100a00 */
[----:B0-----:R-:W4:Y:S01]  /*457d0*/  LDL.LU.64 R12, [R1+0x4530] ;  /* 0x00453000010c7983 */ /* 0x001f220000300a00 */
[----:B-1----:R-:W-:-:S02]  /*457e0*/  IMAD.MOV.U32 R14, RZ, RZ, R18 ;  /* 0x000000ffff0e7224 */ /* 0x002fc400078e0012 */
[----:B------:R-:W-:-:S05]  /*457f0*/  IMAD.MOV.U32 R15, RZ, RZ, R19 ;  /* 0x000000ffff0f7224 */ /* 0x000fca00078e0013 */
[----:B------:R-:W-:Y:S01]  /*45800*/  STL.64 [R1+0x44e0], R14 ;  /* 0x0044e00e01007387 */ /* 0x000fe20000100a00 */
[C---:B--2---:R-:W-:Y:S03]  /*45810*/  HMMA.16816.F32 R24, R4.reuse, R26, R8 ;  /* 0x0000001a0418723c */ /* 0x044fe60000001808 */
[----:B----4-:R0:W-:Y:S04]  /*45820*/  STL.64 [R1+0x44d8], R12 ;  /* 0x0044d80c01007387 */ /* 0x0101e80000100a00 */
[----:B0-----:R-:W2:Y:S04]  /*45830*/  LDL.LU.64 R12, [R1+0x1ae0] ;  /* 0x001ae000010c7983 */ /* 0x001ea80000300a00 */
[----:B------:R-:W2:Y:S04]  /*45840*/  LDL.LU.64 R14, [R1+0x1ae8] ;  /* 0x001ae800010e7983 */ /* 0x000ea80000300a00 */
[----:B------:R-:W4:Y:S04]  /*45850*/  LDL.LU.64 R16, [R1+0x1ad0] ;  /* 0x001ad00001107983 */ /* 0x000f280000300a00 */
[----:B------:R-:W4:Y:S04]  /*45860*/  LDL.LU.64 R18, [R1+0x1ad8] ;  /* 0x001ad80001127983 */ /* 0x000f280000300a00 */
[----:B------:R-:W3:Y:S04]  /*45870*/  LDL.LU.64 R10, [R1+0x4528] ;  /* 0x00452800010a7983 */ /* 0x000ee80000300a00 */
[----:B------:R-:W3:Y:S04]  /*45880*/  LDL.LU.64 R8, [R1+0x4520] ;  /* 0x0045200001087983 */ /* 0x000ee80000300a00 */
        /* <DEDUP_REMOVED lines=8> */
[----:B0-----:R-:W3:Y:S04]  /*45910*/  LDL.LU.64 R26, [R1+0x4508] ;  /* 0x00450800011a7983 */ /* 0x001ee80000300a00 */
[----:B------:R-:W2:Y:S04]  /*45920*/  LDL.LU.64 R24, [R1+0x4500] ;  /* 0x0045000001187983 */ /* 0x000ea80000300a00 */
[----:B------:R-:W-:Y:S01]  /*45930*/  STL.64 [R1+0x4428], R28 ;  /* 0x0044281c01007387 */ /* 0x000fe20000100a00 */
[C---:B---3--:R-:W-:Y:S06]  /*45940*/  HMMA.16816.F32 R8, R4.reuse, R26, R8 ;  /* 0x0000001a0408723c */ /* 0x048fec0000001808 */
        /* <DEDUP_REMOVED lines=10> */
[----:B------:R4:W-:Y:S02]  /*459f0*/  STL.64 [R1+0x4438], R26 ;  /* 0x0044381a01007387 */ /* 0x0009e40000100a00 */
[----:B----4-:R-:W-:-:S02]  /*45a00*/  IMAD.MOV.U32 R26, RZ, RZ, R21 ;  /* 0x000000ffff1a7224 */ /* 0x010fc400078e0015 */
[----:B------:R-:W4:Y:S04]  /*45a10*/  LDL.LU R21, [R1+0x44e8] ;  /* 0x0044e80001157983 */ /* 0x000f280000300800 */
[----:B------:R-:W2:Y:S01]  /*45a20*/  LDL R27, [R1+0x1c] ;  /* 0x00001c00011b7983 */ /* 0x000ea20000100800 */
[C---:B---3--:R-:W-:Y:S03]  /*45a30*/  HMMA.16816.F32 R12, R4.reuse, R22, R12 ;  /* 0x00000016040c723c */ /* 0x048fe6000000180c */
[----:B------:R0:W-:Y:S03]  /*45a40*/  STL.64 [R1+0x4430], R24 ;  /* 0x0044301801007387 */ /* 0x0001e60000100a00 */
[C---:B----4-:R-:W-:Y:S01]  /*45a50*/  HMMA.16816.F32 R16, R4.reuse, R20, R16 ;  /* 0x000000140410723c */ /* 0x050fe20000001810 */
[----:B--2---:R1:W-:Y:S04]  /*45a60*/  STL.64 [R1+0x4480], R26 ;  /* 0x0044801a01007387 */ /* 0x0043e80000100a00 */
[----:B0-----:R-:W2:Y:S04]  /*45a70*/  LDL.LU.64 R24, [R1+0x1ac0] ;  /* 0x001ac00001187983 */ /* 0x001ea80000300a00 */
[----:B-1----:R-:W2:Y:S08]  /*45a80*/  LDL.LU.64 R26, [R1+0x1ac8] ;  /* 0x001ac800011a7983 */ /* 0x002eb00000300a00 */
[----:B------:R-:W-:Y:S04]  /*45a90*/  STL.64 [R1+0x980], R12 ;  /* 0x0009800c01007387 */ /* 0x000fe80000100a00 */
[----:B------:R0:W-:Y:S04]  /*45aa0*/  STL.64 [R1+0x988], R14 ;  /* 0x0009880e01007387 */ /* 0x0001e80000100a00 */
[----:B0-----:R-:W3:Y:S04]  /*45ab0*/  LDL.LU.64 R14, [R1+0x44e0] ;  /* 0x0044e000010e7983 */ /* 0x001ee80000300a00 */
[----:B------:R-:W4:Y:S04]  /*45ac0*/  LDL.LU.64 R12, [R1+0x44d8] ;  /* 0x0044d800010c7983 */ /* 0x000f280000300a00 */
[----:B------:R-:W-:Y:S04]  /*45ad0*/  STL.64 [R1+0x970], R16 ;  /* 0x0009701001007387 */ /* 0x000fe80000100a00 */
[----:B------:R0:W-:Y:S04]  /*45ae0*/  STL.64 [R1+0x978], R18 ;  /* 0x0009781201007387 */ /* 0x0001e80000100a00 */
[----:B0-----:R-:W2:Y:S04]  /*45af0*/  LDL.LU.64 R18, [R1+0x44d0] ;  /* 0x0044d00001127983 */ /* 0x001ea80000300a00 */
[----:B------:R-:W4:Y:S04]  /*45b00*/  LDL.LU.64 R16, [R1+0x44c8] ;  /* 0x0044c80001107983 */ /* 0x000f280000300a00 */
[----:B------:R3:W-:Y:S04]  /*45b10*/  STL.64 [R1+0x4448], R22 ;  /* 0x0044481601007387 */ /* 0x0007e80000100a00 */
[----:B------:R-:W-:Y:S04]  /*45b20*/  STL.64 [R1+0x4440], R20 ;  /* 0x0044401401007387 */ /* 0x000fe80000100a00 */
[----:B------:R-:W4:Y:S01]  /*45b30*/  LDL.64 R28, [R1] ;  /* 0x00000000011c7983 */ /* 0x000f220000100a00 */
[----:B--2---:R-:W-:Y:S01]  /*45b40*/  HMMA.16816.F32 R24, R4, R18, R24 ;  /* 0x000000120418723c */ /* 0x004fe20000001818 */
[----:B---3--:R-:W-:-:S02]  /*45b50*/  IMAD.MOV.U32 R22, RZ, RZ, R14 ;  /* 0x000000ffff167224 */ /* 0x008fc400078e000e */
[----:B------:R-:W-:Y:S01]  /*45b60*/  IMAD.MOV.U32 R23, RZ, RZ, R15 ;  /* 0x000000ffff177224 */ /* 0x000fe200078e000f */
[----:B----4-:R-:W-:Y:S04]  /*45b70*/  STL [R1+0x4478], R29 ;  /* 0x0044781d01007387 */ /* 0x010fe80000100800 */
[----:B------:R-:W2:-:S15]  /*45b80*/  LDL.LU R14, [R1+0x44c0] ;  /* 0x0044c000010e7983 */ /* 0x000e9e0000300800 */
[----:B------:R-:W-:Y:S04]  /*45b90*/  STL.64 [R1+0x960], R24 ;  /* 0x0009601801007387 */ /* 0x000fe80000100a00 */
[----:B------:R-:W-:Y:S04]  /*45ba0*/  STL.64 [R1+0x968], R26 ;  /* 0x0009681a01007387 */ /* 0x000fe80000100a00 */
[----:B------:R-:W2:Y:S04]  /*45bb0*/  LDL.LU R15, [R1+0x44bc] ;  /* 0x0044bc00010f7983 */ /* 0x000ea80000300800 */
[----:B------:R0:W-:Y:S02]  /*45bc0*/  STL.64 [R1+0x4460], R22 ;  /* 0x0044601601007387 */ /* 0x0001e40000100a00 */
[----:B0-----:R-:W-:Y:S02]  /*45bd0*/  HMMA.16816.F32 R20, R4, R16, R8 ;  /* 0x000000100414723c */ /* 0x001fe40000001808 */
[----:B------:R-:W3:Y:S04]  /*45be0*/  LDL.LU.64 R8, [R1+0x1a90] ;  /* 0x001a900001087983 */ /* 0x000ee80000300a00 */
[----:B------:R-:W4:-:S15]  /*45bf0*/  LDL.LU.64 R10, [R1+0x1a98] ;  /* 0x001a9800010a7983 */ /* 0x000f1e0000300a00 */
[----:B------:R-:W-:-:S02]  /*45c00*/  NOP ;  /* 0x0000000000007918 */ /* 0x000fc40000000000 */
[----:B------:R-:W-:Y:S04]  /*45c10*/  STL.64 [R1+0x950], R20 ;  /* 0x0009501401007387 */ /* 0x000fe80000100a00 */
[----:B------:R-:W-:Y:S04]  /*45c20*/  STL.64 [R1+0x958], R22 ;  /* 0x0009581601007387 */ /* 0x000fe80000100a00 */
[----:B----4-:R-:W-:Y:S04]  /*45c30*/  STL.64 [R1+0x44b0], R10 ;  /* 0x0044b00a01007387 */ /* 0x010fe80000100a00 */
[----:B---3--:R0:W-:Y:S04]  /*45c40*/  STL.64 [R1+0x44a8], R8 ;  /* 0x0044a80801007387 */ /* 0x0081e80000100a00 */
[----:B0-----:R-:W2:Y:S04]  /*45c50*/  LDL.LU.64 R8, [R1+0x1aa0] ;  /* 0x001aa00001087983 */ /* 0x001ea80000300a00 */
[----:B------:R-:W2:Y:S04]  /*45c60*/  LDL.LU.64 R10, [R1+0x1aa8] ;  /* 0x001aa800010a7983 */ /* 0x000ea80000300a00 */
[----:B------:R-:W3:Y:S04]  /*45c70*/  LDL.LU.64 R24, [R1+0x1a70] ;  /* 0x001a700001187983 */ /* 0x000ee80000300a00 */
[----:B------:R-:W4:Y:S01]  /*45c80*/  LDL.LU.64 R26, [R1+0x1a78] ;  /* 0x001a7800011a7983 */ /* 0x000f220000300a00 */
[----:B------:R-:W-:-:S02]  /*45c90*/  IMAD.MOV.U32 R20, RZ, RZ, R13 ;  /* 0x000000ffff147224 */ /* 0x000fc400078e000d */
[----:B------:R-:W-:Y:S01]  /*45ca0*/  IMAD.MOV.U32 R21, RZ, RZ, R0 ;  /* 0x000000ffff157224 */ /* 0x000fe200078e0000 */
[C---:B--2---:R-:W-:Y:S01]  /*45cb0*/  HMMA.16816.F32 R8, R4.reuse, R14, R8 ;  /* 0x0000000e0408723c */ /* 0x044fe20000001808 */
[----:B----4-:R-:W-:Y:S04]  /*45cc0*/  STL.64 [R1+0x4490], R26 ;  /* 0x0044901a01007387 */ /* 0x010fe80000100a00 */
[----:B---3--:R0:W-:Y:S04]  /*45cd0*/  STL.64 [R1+0x4488], R24 ;  /* 0x0044881801007387 */ /* 0x0081e80000100a00 */
[----:B0-----:R-:W2:Y:S04]  /*45ce0*/  LDL.LU.64 R24, [R1+0x1a80] ;  /* 0x001a800001187983 */ /* 0x001ea80000300a00 */
[----:B------:R-:W2:Y:S04]  /*45cf0*/  LDL.LU.64 R26, [R1+0x1a88] ;  /* 0x001a8800011a7983 */ /* 0x000ea80000300a00 */
[----:B------:R-:W3:Y:S04]  /*45d00*/  LDL.LU R13, [R1+0x44b8] ;  /* 0x0044b800010d7983 */ /* 0x000ee80000300800 */
[----:B------:R-:W4:Y:S04]  /*45d10*/  LDL.LU R29, [R1+0x374] ;  /* 0x00037400011d7983 */ /* 0x000f280000300800 */
[----:B------:R-:W4:Y:S04]  /*45d20*/  LDL.LU R22, [R1+0x380] ;  /* 0x0003800001167983 */ /* 0x000f280000300800 */
[----:B------:R-:W4:Y:S04]  /*45d30*/  LDL.LU R23, [R1+0x38c] ;  /* 0x00038c0001177983 */ /* 0x000f280000300800 */
[----:B------:R-:W4:Y:S04]  /*45d40*/  LDL.LU R0, [R1+0x388] ;  /* 0x0003880001007983 */ /* 0x000f280000300800 */
[----:B------:R-:W-:Y:S04]  /*45d50*/  STL.64 [R1+0x4420], R18 ;  /* 0x0044201201007387 */ /* 0x000fe80000100a00 */
[----:B------:R0:W-:Y:S04]  /*45d60*/  STL.64 [R1+0x4418], R16 ;  /* 0x0044181001007387 */ /* 0x0001e80000100a00 */
[----:B0-----:R-:W4:Y:S04]  /*45d70*/  LDL.LU.64 R16, [R1+0x1330] ;  /* 0x0013300001107983 */ /* 0x001f280000300a00 */
[----:B------:R-:W4:Y:S04]  /*45d80*/  LDL.LU.64 R18, [R1+0x1338] ;  /* 0x0013380001127983 */ /* 0x000f280000300a00 */
        /* <DEDUP_REMOVED lines=13> */
[----:B------:R-:W4:Y:S01]  /*45e60*/  LDL.LU.64 R14, [R1+0x1a68] ;  /* 0x001a6800010e7983 */ /* 0x000f220000300a00 */
        /* <DEDUP_REMOVED lines=10> */
[----:B0-----:R-:W2:Y:S01]  /*45f10*/  LDL.LU.64 R26, [R1+0x4480] ;  /* 0x00448000011a7983 */ /* 0x001ea20000300a00 */
[C---:B----4-:R-:W-:Y:S03]  /*45f20*/  HMMA.16816.F32 R12, R4.reuse, R2, R12 ;  /* 0x00000002040c723c */ /* 0x050fe6000000180c */
[----:B------:R-:W-:Y:S04]  /*45f30*/  STL.64 [R1+0x43f0], R10 ;  /* 0x0043f00a01007387 */ /* 0x000fe80000100a00 */
[----:B------:R2:W-:Y:S02]  /*45f40*/  STL.64 [R1+0x43e8], R8 ;  /* 0x0043e80801007387 */ /* 0x0005e40000100a00 */
[----:B--2---:R-:W-:Y:S02]  /*45f50*/  HMMA.16816.F32 R8, R4, R26, R16 ;  /* 0x0000001a0408723c */ /* 0x004fe40000001810 */
[----:B------:R-:W2:-:S12]  /*45f60*/  LDL.LU R4, [R1+0x370] ;  /* 0x0003700001047983 */ /* 0x000e980000300800 */
[----:B------:R-:W-:Y:S04]  /*45f70*/  STL.64 [R1+0xf70], R12 ;  /* 0x000f700c01007387 */ /* 0x000fe80000100a00 */
[----:B------:R-:W-:Y:S04]  /*45f80*/  STL.64 [R1+0xf78], R14 ;  /* 0x000f780e01007387 */ /* 0x000fe80000100a00 */
[----:B------:R-:W3:Y:S04]  /*45f90*/  LDL.LU R5, [R1+0x37c] ;  /* 0x00037c0001057983 */ /* 0x000ee80000300800 */
[----:B------:R-:W-:Y:S04]  /*45fa0*/  STL.64 [R1+0x910], R8 ;  /* 0x0009100801007387 */ /* 0x000fe80000100a00 */
[----:B------:R-:W-:Y:S04]  /*45fb0*/  STL.64 [R1+0x918], R10 ;  /* 0x0009180a01007387 */ /* 0x000fe80000100a00 */
[----:B------:R-:W3:Y:S04]  /*45fc0*/  LDL.LU R6, [R1+0x378] ;  /* 0x0003780001067983 */ /* 0x000ee80000300800 */
[----:B------:R-:W4:Y:S04]  /*45fd0*/  LDL.LU R7, [R1+0x384] ;  /* 0x0003840001077983 */ /* 0x000f280000300800 */
[----:B------:R-:W2:Y:S04]  /*45fe0*/  LDL.LU.64 R24, [R1+0x1a40] ;  /* 0x001a400001187983 */ /* 0x000ea80000300a00 */
[----:B------:R-:W3:Y:S04]  /*45ff0*/  LDL.LU.64 R26, [R1+0x1a48] ;  /* 0x001a4800011a7983 */ /* 0x000ee80000300a00 */
[----:B---3--:R-:W-:Y:S04]  /*46000*/  STL.64 [R1+0x4458], R26 ;  /* 0x0044581a01007387 */ /* 0x008fe80000100a00 */
[----:B--2---:R0:W-:Y:S04]  /*46010*/  STL.64 [R1+0x4450], R24 ;  /* 0x0044501801007387 */ /* 0x0041e80000100a00 */
[----:B0-----:R-:W2:Y:S04]  /*46020*/  LDL.LU.64 R24, [R1+0x1a50] ;  /* 0x001a500001187983 */ /* 0x001ea80000300a00 */
[----:B------:R-:W3:Y:S01]  /*46030*/  LDL.LU.64 R26, [R1+0x1a58] ;  /* 0x001a5800011a7983 */ /* 0x000ee20000300a00 */
[----:B------:R-:W-:-:S02]  /*46040*/  IMAD R5, R6, 0x100, R5 ;  /* 0x0000010006057824 */ /* 0x000fc400078e0205 */
[----:B----4-:R-:W-:Y:S02]  /*46050*/  IMAD R6, R22, 0x100, R7 ;  /* 0x0000010016067824 */ /* 0x010fe400078e0207 */
[----:B------:R-:W-:Y:S02]  /*46060*/  IMAD R4, R4, 0x100, R29 ;  /* 0x0000010004047824 */ /* 0x000fe400078e021d */
[----:B------:R-:W-:Y:S01]  /*46070*/  IMAD R7, R0, 0x100, R23 ;  /* 0x0000010000077824 */ /* 0x000fe200078e0217 */
[----:B---3--:R-:W-:Y:S04]  /*46080*/  STL.64 [R1+0x4470], R26 ;  /* 0x0044701a01007387 */ /* 0x008fe80000100a00 */
[----:B--2---:R0:W-:Y:S04]  /*46090*/  STL.64 [R1+0x4468], R24 ;  /* 0x0044681801007387 */ /* 0x0041e80000100a00 */
[----:B0-----:R-:W2:Y:S04]  /*460a0*/  LDL.LU.64 R24, [R1+0xe60] ;  /* 0x000e600001187983 */ /* 0x001ea80000300a00 */
[----:B------:R-:W2:Y:S01]  /*460b0*/  LDL.LU.64 R26, [R1+0xe68] ;  /* 0x000e6800011a7983 */ /* 0x000ea20000300a00 */
[----:B------:R-:W-:-:S02]  /*460c0*/  F2FP.F16.E4M3.UNPACK_B R4, R4 ;  /* 0x00000004ff04723e */ /* 0x000fc400020006ff */
[----:B------:R-:W-:Y:S02]  /*460d0*/  F2FP.F16.E4M3.UNPACK_B R5, R5 ;  /* 0x00000005ff05723e */ /* 0x000fe400020006ff */
[----:B------:R-:W-:Y:S02]  /*460e0*/  F2FP.F16.E4M3.UNPACK_B R6, R6 ;  /* 0x00000006ff06723e */ /* 0x000fe400020006ff */
[----:B------:R-:W-:Y:S01]  /*460f0*/  F2FP.F16.E4M3.UNPACK_B R7, R7 ;  /* 0x00000007ff07723e */ /* 0x000fe200020006ff */
[----:B------:R-:W3:Y:S04]  /*46100*/  LDL.LU.64 R16, [R1+0x1a30] ;  /* 0x001a300001107983 */ /* 0x000ee80000300a00 */
[----:B------:R-:W3:Y:S04]  /*46110*/  LDL.LU.64 R18, [R1+0x1a38] ;  /* 0x001a380001127983 */ /* 0x000ee80000300a00 */
[----:B------:R-:W4:Y:S04]  /*46120*/  LDL.LU.64 R12, [R1+0x1a20] ;  /* 0x001a2000010c7983 */ /* 0x000f280000300a00 */
[----:B------:R-:W4:Y:S04]  /*46130*/  LDL.LU.64 R14, [R1+0x1a28] ;  /* 0x001a2800010e7983 */ /* 0x000f280000300a00 */
[----:B------:R-:W4:Y:S04]  /*46140*/  LDL.LU.64 R8, [R1+0x1a10] ;  /* 0x001a100001087983 */ /* 0x000f280000300a00 */
[----:B------:R-:W4:Y:S04]  /*46150*/  LDL.LU.64 R10, [R1+0x1a18] ;  /* 0x001a1800010a7983 */ /* 0x000f280000300a00 */
[----:B------:R-:W3:Y:S01]  /*46160*/  LDL.LU R29, [R1+0x4478] ;  /* 0x00447800011d7983 */ /* 0x000ee20000300800 */
[----:B--2---:R-:W-:Y:S03]  /*46170*/  HMMA.16816.F32 R20, R4, R20, R24 ;  /* 0x000000140414723c */ /* 0x004fe60000001818 */
[----:B------:R-:W2:Y:S04]  /*46180*/  LDL.LU.64 R26, [R1+0x4470] ;  /* 0x00447000011a7983 */ /* 0x000ea80000300a00 */
[----:B------:R-:W2:-:S15]  /*46190*/  LDL.LU.64 R24, [R1+0x4468] ;  /* 0x0044680001187983 */ /* 0x000e9e0000300a00 */
[----:B------:R-:W-:-:S01]  /*461a0*/  NOP ;  /* 0x0000000000007918 */ /* 0x000fc20000000000 */
[----:B------:R-:W-:Y:S04]  /*461b0*/  STL.64 [R1+0x900], R20 ;  /* 0x0009001401007387 */ /* 0x000fe80000100a00 */
[----:B------:R0:W-:Y:S04]  /*461c0*/  STL.64 [R1+0x908], R22 ;  /* 0x0009081601007387 */ /* 0x0001e80000100a00 */
[----:B0-----:R-:W2:Y:S02]  /*461d0*/  LDL.LU.64 R22, [R1+0x4460] ;  /* 0x0044600001167983 */ /* 0x001ea40000300a00 */
[----:B--2---:R-:W-:Y:S02]  /*461e0*/  HMMA.16816.F32 R20, R4, R22, R24 ;  /* 0x000000160414723c */ /* 0x004fe40000001818 */
[----:B------:R-:W2:Y:S04]  /*461f0*/  LDL.LU.64 R26, [R1+0x4458] ;  /* 0x00445800011a7983 */ /* 0x000ea80000300a00 */
[----:B------:R-:W2:Y:S01]  /*46200*/  LDL.LU.64 R24, [R1+0x4450] ;  /* 0x0044500001187983 */ /* 0x000ea20000300a00 */
[----:B---3--:R-:W-:-:S15]  /*46210*/  IMAD.MOV.U32 R0, RZ, RZ, R29 ;  /* 0x000000ffff007224 */ /* 0x008fde00078e001d */
[----:B------:R-:W-:-:S01]  /*46220*/  NOP ;  /* 0x0000000000007918 */ /* 0x000fc20000000000 */
[----:B------:R-:W-:Y:S04]  /*46230*/  STL.64 [R1+0x8f0], R20 ;  /* 0x0008f01401007387 */ /* 0x000fe80000100a00 */
[----:B------:R0:W-:Y:S04]  /*46240*/  STL.64 [R1+0x8f8], R22 ;  /* 0x0008f81601007387 */ /* 0x0001e80000100a00 */
[----:B0-----:R-:W3:Y:S04]  /*46250*/  LDL.LU.64 R22, [R1+0x4448] ;  /* 0x0044480001167983 */ /* 0x001ee80000300a00 */
[----:B------:R-:W3:Y:S01]  /*46260*/  LDL.LU.64 R20, [R1+0x4440] ;  /* 0x0044400001147983 */ /* 0x000ee20000300a00 */
[----:B--2---:R-:W-:-:S15]  /*46270*/  HMMA.16816.F32 R24, R4, R28, R24 ;  /* 0x0000001c0418723c */ /* 0x004fde0000001818 */
[----:B------:R-:W-:-:S08]  /*46280*/  NOP ;  /* 0x0000000000007918 */ /* 0x000fd00000000000 */
[----:B------:R-:W-:Y:S04]  /*46290*/  STL.64 [R1+0x8e0], R24 ;  /* 0x0008e01801007387 */ /* 0x000fe80000100a00 */
[----:B------:R0:W-:Y:S04]  /*462a0*/  STL.64 [R1+0x8e8], R26 ;  /* 0x0008e81a01007387 */ /* 0x0001e80000100a00 */
[----:B0-----:R-:W4:Y:S04]  /*462b0*/  LDL.LU.64 R26, [R1+0x4438] ;  /* 0x00443800011a7983 */ /* 0x001f280000300a00 */
[----:B------:R-:W2:Y:S04]  /*462c0*/  LDL.LU.64 R24, [R1+0x4430] ;  /* 0x0044300001187983 */ /* 0x000ea80000300a00 */
[----:B------:R-:W3:Y:S02]  /*462d0*/  LDL.LU.64 R28, [R1+0x4428] ;  /* 0x00442800011c7983 */ /* 0x000ee40000300a00 */
[C---:B---3--:R-:W-:Y:S06]  /*462e0*/  HMMA.16816.F32 R16, R4.reuse, R28, R16 ;  /* 0x0000001c0410723c */ /* 0x048fec0000001810 */
[C---:B----4-:R-:W-:Y:S06]  /*462f0*/  HMMA.16816.F32 R12, R4.reuse, R26, R12 ;  /* 0x0000001a040c723c */ /* 0x050fec000000180c */
[C---:B--2---:R-:W-:Y:S11]  /*46300*/  HMMA.16816.F32 R8, R4.reuse, R24, R8 ;  /* 0x000000180408723c */ /* 0x044ff60000001808 */
[----:B------:R0:W-:Y:S04]  /*46310*/  STL.64 [R1+0x8d0], R16 ;  /* 0x0008d01001007387 */ /* 0x0001e80000100a00 */
[----:B------:R1:W-:Y:S04]  /*46320*/  STL.64 [R1+0x8d8], R18 ;  /* 0x0008d81201007387 */ /* 0x0003e80000100a00 */
[----:B0-----:R-:W2:Y:S04]  /*46330*/  LDL.LU.64 R16, [R1+0x1a00] ;  /* 0x001a000001107983 */ /* 0x001ea80000300a00 */
[----:B-1----:R-:W2:Y:S04]  /*46340*/  LDL.LU.64 R18, [R1+0x1a08] ;  /* 0x001a080001127983 */ /* 0x002ea80000300a00 */
[----:B------:R0:W-:Y:S04]  /*46350*/  STL.64 [R1+0x8c0], R12 ;  /* 0x0008c00c01007387 */ /* 0x0001e80000100a00 */
[----:B------:R1:W-:Y:S04]  /*46360*/  STL.64 [R1+0x8c8], R14 ;  /* 0x0008c80e01007387 */ /* 0x0003e80000100a00 */
[----:B0-----:R-:W3:Y:S04]  /*46370*/  LDL.LU.64 R12, [R1+0x19e0] ;  /* 0x0019e000010c7983 */ /* 0x001ee80000300a00 */
[----:B-1----:R-:W3:Y:S04]  /*46380*/  LDL.LU.64 R14, [R1+0x19e8] ;  /* 0x0019e800010e7983 */ /* 0x002ee80000300a00 */
[----:B------:R0:W-:Y:S04]  /*46390*/  STL.64 [R1+0x8b0], R8 ;  /* 0x0008b00801007387 */ /* 0x0001e80000100a00 */
[----:B------:R1:W-:Y:S04]  /*463a0*/  STL.64 [R1+0x8b8], R10 ;  /* 0x0008b80a01007387 */ /* 0x0003e80000100a00 */
[----:B0-----:R-:W4:Y:S04]  /*463b0*/  LDL.LU.64 R8, [R1+0x19b0] ;  /* 0x0019b00001087983 */ /* 0x001f280000300a00 */
[----:B-1----:R-:W2:Y:S04]  /*463c0*/  LDL.LU.64 R10, [R1+0x19b8] ;  /* 0x0019b800010a7983 */ /* 0x002ea80000300a00 */
[----:B--2---:R-:W-:Y:S04]  /*463d0*/  STL.64 [R1+0x4400], R10 ;  /* 0x0044000a01007387 */ /* 0x004fe80000100a00 */
[----:B----4-:R0:W-:Y:S04]  /*463e0*/  STL.64 [R1+0x43f8], R8 ;  /* 0x0043f80801007387 */ /* 0x0101e80000100a00 */
[----:B0-----:R-:W2:Y:S04]  /*463f0*/  LDL.LU.64 R8, [R1+0x19c0] ;  /* 0x0019c00001087983 */ /* 0x001ea80000300a00 */
[----:B------:R-:W2:Y:S04]  /*46400*/  LDL.LU.64 R10, [R1+0x19c8] ;  /* 0x0019c800010a7983 */ /* 0x000ea80000300a00 */
[----:B------:R0:W-:Y:S04]  /*46410*/  STL.64 [R1+0x4390], R26 ;  /* 0x0043901a01007387 */ /* 0x0001e80000100a00 */
[----:B0-----:R-:W4:Y:S01]  /*46420*/  LDL.64 R26, [R1+0x18] ;  /* 0x00001800011a7983 */ /* 0x001f220000100a00 */
[C---:B------:R-:W-:Y:S03]  /*46430*/  HMMA.16816.F32 R16, R4.reuse, R22, R16 ;  /* 0x000000160410723c */ /* 0x040fe60000001810 */
[----:B------:R0:W-:Y:S04]  /*46440*/  STL.64 [R1+0x4388], R24 ;  /* 0x0043881801007387 */ /* 0x0001e80000100a00 */
[----:B----4-:R1:W-:Y:S04]  /*46450*/  STL.64 [R1+0x43e0], R26 ;  /* 0x0043e01a01007387 */ /* 0x0103e80000100a00 */
[----:B0-----:R-:W4:Y:S04]  /*46460*/  LDL.LU.64 R24, [R1+0x19f0] ;  /* 0x0019f00001187983 */ /* 0x001f280000300a00 */
[----:B-1----:R-:W4:Y:S08]  /*46470*/  LDL.LU.64 R26, [R1+0x19f8] ;  /* 0x0019f800011a7983 */ /* 0x002f300000300a00 */
[----:B------:R-:W-:Y:S04]  /*46480*/  STL.64 [R1+0x8a0], R16 ;  /* 0x0008a01001007387 */ /* 0x000fe80000100a00 */
[----:B------:R0:W-:Y:S04]  /*46490*/  STL.64 [R1+0x8a8], R18 ;  /* 0x0008a81201007387 */ /* 0x0001e80000100a00 */
[----:B0-----:R-:W3:Y:S04]  /*464a0*/  LDL.LU.64 R18, [R1+0x4420] ;  /* 0x0044200001127983 */ /* 0x001ee80000300a00 */
[----:B------:R-:W2:Y:S01]  /*464b0*/  LDL.LU.64 R16, [R1+0x4418] ;  /* 0x0044180001107983 */ /* 0x000ea20000300a00 */
[C---:B----4-:R-:W-:Y:S06]  /*464c0*/  HMMA.16816.F32 R24, R4.reuse, R20, R24 ;  /* 0x000000140418723c */ /* 0x050fec0000001818 */
[----:B---3--:R-:W-:-:S15]  /*464d0*/  HMMA.16816.F32 R12, R4, R18, R12 ;  /* 0x00000012040c723c */ /* 0x008fde000000180c */
[----:B------:R-:W-:-:S02]  /*464e0*/  NOP ;  /* 0x0000000000007918 */ /* 0x000fc40000000000 */
[----:B------:R0:W-:Y:S04]  /*464f0*/  STL.64 [R1+0x890], R24 ;  /* 0x0008901801007387 */ /* 0x0001e80000100a00 */
[----:B------:R1:W-:Y:S04]  /*46500*/  STL.64 [R1+0x898], R26 ;  /* 0x0008981a01007387 */ /* 0x0003e80000100a00 */
[----:B0-----:R-:W3:Y:S04]  /*46510*/  LDL.LU.64 R24, [R1+0x19a0] ;  /* 0x0019a00001187983 */ /* 0x001ee80000300a00 */
[----:B-1----:R-:W3:Y:S04]  /*46520*/  LDL.LU.64 R26, [R1+0x19a8] ;  /* 0x0019a800011a7983 */ /* 0x002ee80000300a00 */
[----:B------:R-:W-:Y:S04]  /*46530*/  STL.64 [R1+0x4380], R22 ;  /* 0x0043801601007387 */ /* 0x000fe80000100a00 */
[----:B------:R0:W-:Y:S04]  /*46540*/  STL.64 [R1+0x4378], R20 ;  /* 0x0043781401007387 */ /* 0x0001e80000100a00 */
[----:B0-----:R-:W2:Y:S04]  /*46550*/  LDL.LU.64 R20, [R1+0x19d0] ;  /* 0x0019d00001147983 */ /* 0x001ea80000300a00 */
[----:B------:R-:W2:Y:S04]  /*46560*/  LDL.LU.64 R22, [R1+0x19d8] ;  /* 0x0019d80001167983 */ /* 0x000ea80000300a00 */
[----:B------:R-:W-:Y:S04]  /*46570*/  STL.64 [R1+0x880], R12 ;  /* 0x0008800c01007387 */ /* 0x000fe80000100a00 */
[----:B------:R0:W-:Y:S04]  /*46580*/  STL.64 [R1+0x888], R14 ;  /* 0x0008880e01007387 */ /* 0x0001e80000100a00 */
[----:B0-----:R-:W4:Y:S04]  /*46590*/  LDL.LU.64 R14, [R1+0x4410] ;  /* 0x00441000010e7983 */ /* 0x001f280000300a00 */
[----:B------:R-:W3:Y:S01]  /*465a0*/  LDL.LU.64 R12, [R1+0x4408] ;  /* 0x00440800010c7983 */ /* 0x000ee20000300a00 */
[C---:B--2---:R-:W-:Y:S06]  /*465b0*/  HMMA.16816.F32 R20, R4.reuse, R16, R20 ;  /* 0x000000100414723c */ /* 0x044fec0000001814 */
[----:B----4-:R-:W-:-:S15]  /*465c0*/  HMMA.16816.F32 R8, R4, R14, R8 ;  /* 0x0000000e0408723c */ /* 0x010fde0000001808 */
[----:B------:R-:W-:-:S02]  /*465d0*/  NOP ;  /* 0x0000000000007918 */ /* 0x000fc40000000000 */
[----:B------:R0:W-:Y:S04]  /*465e0*/  STL.64 [R1+0x870], R20 ;  /* 0x0008701401007387 */ /* 0x0001e80000100a00 */
[----:B------:R1:W-:Y:S04]  /*465f0*/  STL.64 [R1+0x878], R22 ;  /* 0x0008781601007387 */ /* 0x0003e80000100a00 */
[----:B0-----:R-:W2:Y:S04]  /*46600*/  LDL.LU.64 R20, [R1+0x1320] ;  /* 0x0013200001147983 */ /* 0x001ea80000300a00 */
[----:B-1----:R-:W2:Y:S04]  /*46610*/  LDL.LU.64 R22, [R1+0x1328] ;  /* 0x0013280001167983 */ /* 0x002ea80000300a00 */
        /* <DEDUP_REMOVED lines=23> */
[C---:B--2---:R-:W-:Y:S06]  /*46790*/  HMMA.16816.F32 R12, R4.reuse, R8, R12 ;  /* 0x00000008040c723c */ /* 0x044fec000000180c */
[----:B----4-:R-:W-:Y:S01]  /*467a0*/  HMMA.16816.F32 R16, R4, R2, R16 ;  /* 0x000000020410723c */ /* 0x010fe20000001810 */
[----:B------:R0:W-:Y:S04]  /*467b0*/  STL.64 [R1+0x4360], R10 ;  /* 0x0043600a01007387 */ /* 0x0001e80000100a00 */
[----:B0-----:R-:W2:Y:S01]  /*467c0*/  LDL R10, [R1] ;  /* 0x00000000010a7983 */ /* 0x001ea20000100800 */
[----:B------:R-:W-:-:S11]  /*467d0*/  IMAD.MOV.U32 R11, RZ, RZ, R0 ;  /* 0x000000ffff0b7224 */ /* 0x000fd600078e0000 */
[----:B------:R0:W-:Y:S04]  /*467e0*/  STL.64 [R1+0xf60], R12 ;  /* 0x000f600c01007387 */ /* 0x0001e80000100a00 */
[----:B------:R1:W-:Y:S04]  /*467f0*/  STL.64 [R1+0xf68], R14 ;  /* 0x000f680e01007387 */ /* 0x0003e80000100a00 */
[----:B------:R4:W-:Y:S04]  /*46800*/  STL.64 [R1+0x4358], R8 ;  /* 0x0043580801007387 */ /* 0x0009e80000100a00 */
[----:B0-----:R-:W2:Y:S04]  /*46810*/  LDL.LU R12, [R1+0x398] ;  /* 0x00039800010c7983 */ /* 0x001ea80000300800 */
[----:B------:R-:W2:Y:S04]  /*46820*/  LDL.LU R13, [R1+0x3a4] ;  /* 0x0003a400010d7983 */ /* 0x000ea80000300800 */
[----:B------:R-:W-:Y:S04]  /*46830*/  STL.64 [R1+0xf50], R16 ;  /* 0x000f501001007387 */ /* 0x000fe80000100a00 */
[----:B------:R-:W-:Y:S04]  /*46840*/  STL.64 [R1+0xf58], R18 ;  /* 0x000f581201007387 */ /* 0x000fe80000100a00 */
[----:B-1----:R-:W2:Y:S04]  /*46850*/  LDL.LU R14, [R1+0x3a0] ;  /* 0x0003a000010e7983 */ /* 0x002ea80000300800 */
[----:B------:R-:W2:Y:S04]  /*46860*/  LDL.LU R15, [R1+0x3ac] ;  /* 0x0003ac00010f7983 */ /* 0x000ea80000300800 */
[----:B------:R-:W2:Y:S01]  /*46870*/  LDL.LU R0, [R1+0x3a8] ;  /* 0x0003a80001007983 */ /* 0x000ea20000300800 */
[----:B---3--:R-:W-:Y:S06]  /*46880*/  HMMA.16816.F32 R4, R4, R26, R20 ;  /* 0x0000001a0404723c */ /* 0x008fec0000001814 */
[----:B----4-:R-:W-:-:S02]  /*46890*/  IMAD.MOV.U32 R9, RZ, RZ, R26 ;  /* 0x000000ffff097224 */ /* 0x010fc400078e001a */
[----:B------:R-:W-:-:S15]  /*468a0*/  IMAD.MOV.U32 R8, RZ, RZ, R27 ;  /* 0x000000ffff087224 */ /* 0x000fde00078e001b */
[----:B------:R0:W-:Y:S04]  /*468b0*/  STL.64 [R1+0x830], R4 ;  /* 0x0008300401007387 */ /* 0x0001e80000100a00 */
[----:B------:R1:W-:Y:S04]  /*468c0*/  STL.64 [R1+0x838], R6 ;  /* 0x0008380601007387 */ /* 0x0003e80000100a00 */
[----:B0-----:R-:W3:Y:S04]  /*468d0*/  LDL.LU R5, [R1+0x394] ;  /* 0x0003940001057983 */ /* 0x001ee80000300800 */
[----:B-1----:R-:W3:Y:S04]  /*468e0*/  LDL.LU R6, [R1+0x390] ;  /* 0x0003900001067983 */ /* 0x002ee80000300800 */
[----:B------:R-:W4:Y:S04]  /*468f0*/  LDL.LU R7, [R1+0x39c] ;  /* 0x00039c0001077983 */ /* 0x000f280000300800 */
[----:B------:R0:W-:Y:S04]  /*46900*/  STL.64 [R1+0x4398], R8 ;  /* 0x0043980801007387 */ /* 0x0001e80000100a00 */
[----:B0-----:R-:W3:Y:S04]  /*46910*/  LDL R8, [R1+0x8] ;  /* 0x0000080001087983 */ /* 0x001ee80000100800 */
[----:B------:R-:W3:Y:S04]  /*46920*/  LDL R9, [R1+0xc] ;  /* 0x00000c0001097983 */ /* 0x000ee80000100800 */
[----:B--2---:R0:W-:Y:S04]  /*46930*/  STL.64 [R1+0x43b0], R10 ;  /* 0x0043b00a01007387 */ /* 0x0041e80000100a00 */
[----:B0-----:R-:W2:Y:S04]  /*46940*/  LDL R10, [R1+0x10] ;  /* 0x00001000010a7983 */ /* 0x001ea80000100800 */
[----:B------:R-:W2:Y:S04]  /*46950*/  LDL R11, [R1+0x14] ;  /* 0x00001400010b7983 */ /* 0x000ea80000100800 */
[----:B---3--:R-:W-:Y:S04]  /*46960*/  STL.64 [R1+0x43c8], R8 ;  /* 0x0043c80801007387 */ /* 0x008fe80000100a00 */
        /* <DEDUP_REMOVED lines=8> */
[----:B0-----:R-:W3:Y:S04]  /*469f0*/  LDL.LU.64 R24, [R1+0x1960] ;  /* 0x0019600001187983 */ /* 0x001ee80000300a00 */
[----:B------:R-:W4:Y:S01]  /*46a00*/  LDL.LU.64 R26, [R1+0x1968] ;  /* 0x00196800011a7983 */ /* 0x000f220000300a00 */
[----:B------:R-:W-:-:S02]  /*46a10*/  IMAD R4, R6, 0x100, R5 ;  /* 0x0000010006047824 */ /* 0x000fc400078e0205 */
[----:B------:R-:W-:Y:S02]  /*46a20*/  IMAD R5, R12, 0x100, R7 ;  /* 0x000001000c057824 */ /* 0x000fe400078e0207 */
[----:B------:R-:W-:Y:S02]  /*46a30*/  IMAD R6, R14, 0x100, R13 ;  /* 0x000001000e067824 */ /* 0x000fe400078e020d */
[----:B------:R-:W-:Y:S01]  /*46a40*/  IMAD R7, R0, 0x100, R15 ;  /* 0x0000010000077824 */ /* 0x000fe200078e020f */
[----:B----4-:R-:W-:Y:S04]  /*46a50*/  STL.64 [R1+0x43d8], R26 ;  /* 0x0043d81a01007387 */ /* 0x010fe80000100a00 */
[----:B---3--:R0:W-:Y:S04]  /*46a60*/  STL.64 [R1+0x43d0], R24 ;  /* 0x0043d01801007387 */ /* 0x0081e80000100a00 */
        /* <DEDUP_REMOVED lines=11> */
[----:B------:R-:W4:Y:S01]  /*46b20*/  LDL.LU.64 R14, [R1+0x1918] ;  /* 0x00191800010e7983 */ /* 0x000f220000300a00 */
[----:B--2---:R-:W-:Y:S03]  /*46b30*/  HMMA.16816.F32 R8, R4, R10, R24 ;  /* 0x0000000a0408723c */ /* 0x004fe60000001818 */
[----:B------:R-:W2:Y:S04]  /*46b40*/  LDL.LU.64 R26, [R1+0x43d8] ;  /* 0x0043d800011a7983 */ /* 0x000ea80000300a00 */
[----:B------:R-:W2:-:S15]  /*46b50*/  LDL.LU.64 R24, [R1+0x43d0] ;  /* 0x0043d00001187983 */ /* 0x000e9e0000300a00 */
[----:B------:R-:W-:-:S01]  /*46b60*/  NOP ;  /* 0x0000000000007918 */ /* 0x000fc20000000000 */
[----:B------:R0:W-:Y:S04]  /*46b70*/  STL.64 [R1+0x820], R8 ;  /* 0x0008200801007387 */ /* 0x0001e80000100a00 */
[----:B------:R2:W-:Y:S04]  /*46b80*/  STL.64 [R1+0x828], R10 ;  /* 0x0008280a01007387 */ /* 0x0005e80000100a00 */
[----:B0-----:R-:W2:Y:S02]  /*46b90*/  LDL.LU.64 R8, [R1+0x43c8] ;  /* 0x0043c80001087983 */ /* 0x001ea40000300a00 */
[----:B--2---:R-:W-:Y:S02]  /*46ba0*/  HMMA.16816.F32 R8, R4, R8, R24 ;  /* 0x000000080408723c */ /* 0x004fe40000001818 */
[----:B------:R-:W2:Y:S04]  /*46bb0*/  LDL.LU.64 R26, [R1+0x43c0] ;  /* 0x0043c000011a7983 */ /* 0x000ea80000300a00 */
[----:B------:R-:W2:-:S15]  /*46bc0*/  LDL.LU.64 R24, [R1+0x43b8] ;  /* 0x0043b80001187983 */ /* 0x000e9e0000300a00 */
[----:B------:R-:W-:-:S02]  /*46bd0*/  NOP ;  /* 0x0000000000007918 */ /* 0x000fc40000000000 */
[----:B------:R-:W-:Y:S04]  /*46be0*/  STL.64 [R1+0x810], R8 ;  /* 0x0008100801007387 */ /* 0x000fe80000100a00 */
[----:B------:R0:W-:Y:S04]  /*46bf0*/  STL.64 [R1+0x818], R10 ;  /* 0x0008180a01007387 */ /* 0x0001e80000100a00 */
[----:B0-----:R-:W2:Y:S02]  /*46c00*/  LDL.LU.64 R10, [R1+0x43b0] ;  /* 0x0043b000010a7983 */ /* 0x001ea40000300a00 */
[----:B--2---:R-:W-:Y:S02]  /*46c10*/  HMMA.16816.F32 R8, R4, R10, R24 ;  /* 0x0000000a0408723c */ /* 0x004fe40000001818 */
[----:B------:R-:W2:Y:S04]  /*46c20*/  LDL.LU.64 R26, [R1+0x43a8] ;  /* 0x0043a800011a7983 */ /* 0x000ea80000300a00 */
[----:B------:R-:W2:-:S15]  /*46c30*/  LDL.LU.64 R24, [R1+0x43a0] ;  /* 0x0043a00001187983 */ /* 0x000e9e0000300a00 */
[----:B------:R-:W-:-:S02]  /*46c40*/  NOP ;  /* 0x0000000000007918 */ /* 0x000fc40000000000 */
[----:B------:R0:W-:Y:S04]  /*46c50*/  STL.64 [R1+0x800], R8 ;  /* 0x0008000801007387 */ /* 0x0001e80000100a00 */
[----:B------:R-:W-:Y:S04]  /*46c60*/  STL.64 [R1+0x808], R10 ;  /* 0x0008080a01007387 */ /* 0x000fe80000100a00 */
[----:B0-----:R-:W4:Y:S01]  /*46c70*/  LDL.LU.64 R8, [R1+0x4398] ;  /* 0x0043980001087983 */ /* 0x001f220000300a00 */
[----:B--2---:R-:W-:-:S15]  /*46c80*/  HMMA.16816.F32 R24, R4, R28, R24 ;  /* 0x0000001c0418723c */ /* 0x004fde0000001818 */
[----:B------:R-:W-:-:S08]  /*46c90*/  NOP ;  /* 0x0000000000007918 */ /* 0x000fd00000000000 */
[----:B------:R-:W-:Y:S04]  /*46ca0*/  STL.64 [R1+0x7f0], R24 ;  /* 0x0007f01801007387 */ /* 0x000fe80000100a00 */
[----:B------:R0:W-:Y:S04]  /*46cb0*/  STL.64 [R1+0x7f8], R26 ;  /* 0x0007f81a01007387 */ /* 0x0001e80000100a00 */
[----:B0-----:R-:W3:Y:S04]  /*46cc0*/  LDL.LU.64 R26, [R1+0x4390] ;  /* 0x00439000011a7983 */ /* 0x001ee80000300a00 */
[----:B------:R-:W4:Y:S04]  /*46cd0*/  LDL.LU.64 R24, [R1+0x4388] ;  /* 0x0043880001187983 */ /* 0x000f280000300a00 */
[----:B------:R-:W-:Y:S01]  /*46ce0*/  STL.64 [R1+0x4310], R28 ;  /* 0x0043101c01007387 */ /* 0x000fe20000100a00 */
[----:B---3--:R-:W-:-:S15]  /*46cf0*/  HMMA.16816.F32 R20, R4, R26, R20 ;  /* 0x0000001a0414723c */ /* 0x008fde0000001814 */
[----:B------:R-:W-:-:S08]  /*46d00*/  NOP ;  /* 0x0000000000007918 */ /* 0x000fd00000000000 */
[----:B------:R-:W-:Y:S04]  /*46d10*/  STL.64 [R1+0x7e0], R20 ;  /* 0x0007e01401007387 */ /* 0x000fe80000100a00 */
[----:B------:R0:W-:Y:S04]  /*46d20*/  STL.64 [R1+0x7e8], R22 ;  /* 0x0007e81601007387 */ /* 0x0001e80000100a00 */
[----:B0-----:R-:W2:Y:S01]  /*46d30*/  LDL.LU.64 R22, [R1+0x4380] ;  /* 0x0043800001167983 */ /* 0x001ea20000300a00 */
[----:B----4-:R-:W-:Y:S03]  /*46d40*/  HMMA.16816.F32 R16, R4, R24, R16 ;  /* 0x000000180410723c */ /* 0x010fe60000001810 */
[----:B------:R-:W3:Y:S01]  /*46d50*/  LDL.LU.64 R20, [R1+0x4378] ;  /* 0x0043780001147983 */ /* 0x000ee20000300a00 */
[----:B------:R-:W-:-:S02]  /*46d60*/  IMAD.MOV.U32 R28, RZ, RZ, R9 ;  /* 0x000000ffff1c7224 */ /* 0x000fc400078e0009 */
[----:B------:R-:W-:-:S15]  /*46d70*/  IMAD.MOV.U32 R29, RZ, RZ, R8 ;  /* 0x000000ffff1d7224 */ /* 0x000fde00078e0008 */
[----:B------:R-:W-:-:S02]  /*46d80*/  NOP ;  /* 0x0000000000007918 */ /* 0x000fc40000000000 */
[----:B------:R0:W-:Y:S04]  /*46d90*/  STL.64 [R1+0x7d0], R16 ;  /* 0x0007d01001007387 */ /* 0x0001e80000100a00 */
[----:B------:R1:W-:Y:S04]  /*46da0*/  STL.64 [R1+0x7d8], R18 ;  /* 0x0007d81201007387 */ /* 0x0003e80000100a00 */
[----:B0-----:R-:W3:Y:S04]  /*46db0*/  LDL.LU.64 R16, [R1+0x1900] ;  /* 0x0019000001107983 */ /* 0x001ee80000300a00 */
[----:B-1----:R-:W3:Y:S04]  /*46dc0*/  LDL.LU.64 R18, [R1+0x1908] ;  /* 0x0019080001127983 */ /* 0x002ee80000300a00 */
[----:B------:R-:W4:Y:S04]  /*46dd0*/  LDL.LU R0, [R1+0x3c8] ;  /* 0x0003c80001007983 */ /* 0x000f280000300800 */
[----:B------:R-:W-:Y:S04]  /*46de0*/  STL.64 [R1+0x4300], R26 ;  /* 0x0043001a01007387 */ /* 0x000fe80000100a00 */
[----:B------:R-:W-:Y:S01]  /*46df0*/  STL.64 [R1+0x42f8], R24 ;  /* 0x0042f81801007387 */ /* 0x000fe20000100a00 */
[----:B--2---:R-:W-:-:S15]  /*46e00*/  HMMA.16816.F32 R12, R4, R22, R12 ;  /* 0x00000016040c723c */ /* 0x004fde000000180c */
[----:B------:R-:W-:-:S08]  /*46e10*/  NOP ;  /* 0x0000000000007918 */ /* 0x000fd00000000000 */
[----:B------:R0:W-:Y:S04]  /*46e20*/  STL.64 [R1+0x7c0], R12 ;  /* 0x0007c00c01007387 */ /* 0x0001e80000100a00 */
[----:B------:R1:W-:Y:S04]  /*46e30*/  STL.64 [R1+0x7c8], R14 ;  /* 0x0007c80e01007387 */ /* 0x0003e80000100a00 */
[----:B------:R-:W2:Y:S04]  /*46e40*/  LDL.LU.64 R8, [R1+0x18f0] ;  /* 0x0018f00001087983 */ /* 0x000ea80000300a00 */
[----:B------:R-:W2:Y:S04]  /*46e50*/  LDL.LU.64 R10, [R1+0x18f8] ;  /* 0x0018f800010a7983 */ /* 0x000ea80000300a00 */
[----:B0-----:R-:W4:Y:S04]  /*46e60*/  LDL.LU.64 R12, [R1+0x18e0] ;  /* 0x0018e000010c7983 */ /* 0x001f280000300a00 */
[----:B-1----:R-:W4:Y:S04]  /*46e70*/  LDL.LU.64 R14, [R1+0x18e8] ;  /* 0x0018e800010e7983 */ /* 0x002f280000300a00 */
[----:B------:R-:W2:Y:S04]  /*46e80*/  LDL.64 R26, [R1+0x8] ;  /* 0x00000800011a7983 */ /* 0x000ea80000100a00 */
[----:B------:R-:W4:Y:S01]  /*46e90*/  LDL.64 R24, [R1+0x10] ;  /* 0x0000100001187983 */ /* 0x000f220000100a00 */
[C---:B---3--:R-:W-:Y:S03]  /*46ea0*/  HMMA.16816.F32 R16, R4.reuse, R20, R16 ;  /* 0x000000140410723c */ /* 0x048fe60000001810 */
[----:B--2---:R-:W-:Y:S04]  /*46eb0*/  STL.64 [R1+0x4320], R26 ;  /* 0x0043201a01007387 */ /* 0x004fe80000100a00 */
[----:B----4-:R0:W-:Y:S04]  /*46ec0*/  STL.64 [R1+0x4318], R24 ;  /* 0x0043181801007387 */ /* 0x0101e80000100a00 */
[----:B0-----:R-:W2:Y:S04]  /*46ed0*/  LDL.LU.64 R24, [R1+0x18c0] ;  /* 0x0018c00001187983 */ /* 0x001ea80000300a00 */
[----:B------:R-:W2:Y:S08]  /*46ee0*/  LDL.LU.64 R26, [R1+0x18c8] ;  /* 0x0018c800011a7983 */ /* 0x000eb00000300a00 */
[----:B------:R-:W-:Y:S04]  /*46ef0*/  STL.64 [R1+0x7b0], R16 ;  /* 0x0007b01001007387 */ /* 0x000fe80000100a00 */
[----:B------:R0:W-:Y:S04]  /*46f00*/  STL.64 [R1+0x7b8], R18 ;  /* 0x0007b81201007387 */ /* 0x0001e80000100a00 */
[----:B0-----:R-:W3:Y:S04]  /*46f10*/  LDL.LU.64 R18, [R1+0x4370] ;  /* 0x0043700001127983 */ /* 0x001ee80000300a00 */
[----:B------:R-:W4:Y:S04]  /*46f20*/  LDL.LU.64 R16, [R1+0x4368] ;  /* 0x0043680001107983 */ /* 0x000f280000300a00 */
[----:B------:R0:W-:Y:S04]  /*46f30*/  STL.64 [R1+0x42e0], R22 ;  /* 0x0042e01601007387 */ /* 0x0001e80000100a00 */
[----:B0-----:R-:W2:Y:S04]  /*46f40*/  LDL.LU R22, [R1+0x3c0] ;  /* 0x0003c00001167983 */ /* 0x001ea80000300800 */
[----:B------:R-:W2:Y:S04]  /*46f50*/  LDL.LU R23, [R1+0x3cc] ;  /* 0x0003cc0001177983 */ /* 0x000ea80000300800 */
        /* <DEDUP_REMOVED lines=23> */
[----:B------:R0:W-:Y:S04]  /*470d0*/  STL.64 [R1+0x780], R20 ;  /* 0x0007801401007387 */ /* 0x0001e80000100a00 */
[----:B------:R1:W-:Y:S04]  /*470e0*/  STL.64 [R1+0x788], R22 ;  /* 0x0007881601007387 */ /* 0x0003e80000100a00 */
[----:B0-----:R-:W2:Y:S04]  /*470f0*/  LDL.LU.64 R20, [R1+0x1890] ;  /* 0x0018900001147983 */ /* 0x001ea80000300a00 */
[----:B-1----:R-:W4:Y:S01]  /*47100*/  LDL.LU.64 R22, [R1+0x1898] ;  /* 0x0018980001167983 */ /* 0x002f220000300a00 */
[----:B---3--:R-:W-:-:S15]  /*47110*/  HMMA.16816.F32 R24, R4, R12, R24 ;  /* 0x0000000c0418723c */ /* 0x008fde0000001818 */
[----:B------:R-:W-:-:S08]  /*47120*/  NOP ;  /* 0x0000000000007918 */ /* 0x000fd00000000000 */
[----:B------:R-:W-:Y:S04]  /*47130*/  STL.64 [R1+0x770], R24 ;  /* 0x0007701801007387 */ /* 0x000fe80000100a00 */
[----:B------:R-:W-:Y:S04]  /*47140*/  STL.64 [R1+0x778], R26 ;  /* 0x0007781a01007387 */ /* 0x000fe80000100a00 */
[----:B----4-:R-:W-:Y:S04]  /*47150*/  STL.64 [R1+0x4340], R22 ;  /* 0x0043401601007387 */ /* 0x010fe80000100a00 */
[----:B--2---:R0:W-:Y:S04]  /*47160*/  STL.64 [R1+0x4338], R20 ;  /* 0x0043381401007387 */ /* 0x0041e80000100a00 */
[----:B0-----:R-:W2:Y:S04]  /*47170*/  LDL.LU.64 R20, [R1+0x18a0] ;  /* 0x0018a00001147983 */ /* 0x001ea80000300a00 */
[----:B------:R-:W2:Y:S04]  /*47180*/  LDL.LU.64 R22, [R1+0x18a8] ;  /* 0x0018a80001167983 */ /* 0x000ea80000300a00 */
[----:B------:R-:W3:Y:S04]  /*47190*/  LDL.LU.64 R24, [R1+0x1310] ;  /* 0x0013100001187983 */ /* 0x000ee80000300a00 */
[----:B------:R-:W3:Y:S04]  /*471a0*/  LDL.LU.64 R26, [R1+0x1318] ;  /* 0x00131800011a7983 */ /* 0x000ee80000300a00 */
[----:B------:R-:W-:Y:S04]  /*471b0*/  STL [R1+0x42a0], R12 ;  /* 0x0042a00c01007387 */ /* 0x000fe80000100800 */
[----:B------:R-:W-:Y:S04]  /*471c0*/  STL [R1+0x429c], R13 ;  /* 0x00429c0d01007387 */ /* 0x000fe80000100800 */
[----:B------:R0:W-:Y:S02]  /*471d0*/  STL.64 [R1+0x4308], R14 ;  /* 0x0043080e01007387 */ /* 0x0001e40000100a00 */
[----:B0-----:R-:W-:Y:S02]  /*471e0*/  HMMA.16816.F32 R12, R4, R10, R16 ;  /* 0x0000000a040c723c */ /* 0x001fe40000001810 */
[----:B------:R-:W4:Y:S04]  /*471f0*/  LDL.LU.64 R16, [R1+0x1880] ;  /* 0x0018800001107983 */ /* 0x000f280000300a00 */
[----:B------:R-:W4:-:S15]  /*47200*/  LDL.LU.64 R18, [R1+0x1888] ;  /* 0x0018880001127983 */ /* 0x000f1e0000300a00 */
[----:B------:R-:W-:-:S02]  /*47210*/  NOP ;  /* 0x0000000000007918 */ /* 0x000fc40000000000 */
[----:B------:R0:W-:Y:S04]  /*47220*/  STL.64 [R1+0x760], R12 ;  /* 0x0007600c01007387 */ /* 0x0001e80000100a00 */
[----:B------:R1:W-:Y:S04]  /*47230*/  STL.64 [R1+0x768], R14 ;  /* 0x0007680e01007387 */ /* 0x0003e80000100a00 */
[----:B0-----:R-:W4:Y:S04]  /*47240*/  LDL.LU.64 R12, [R1+0x1870] ;  /* 0x00187000010c7983 */ /* 0x001f280000300a00 */
[----:B-1----:R-:W4:Y:S04]  /*47250*/  LDL.LU.64 R14, [R1+0x1878] ;  /* 0x00187800010e7983 */ /* 0x002f280000300a00 */
        /* <DEDUP_REMOVED lines=9> */
[----:B------:R-:W2:Y:S04]  /*472f0*/  LDL.LU.64 R20, [R1+0x4338] ;  /* 0x0043380001147983 */ /* 0x000ea80000300a00 */
[----:B------:R0:W-:Y:S04]  /*47300*/  STL [R1+0x4290], R9 ;  /* 0x0042900901007387 */ /* 0x0001e80000100800 */
[----:B0-----:R-:W4:Y:S01]  /*47310*/  LDL.LU R9, [R1+0x3b4] ;  /* 0x0003b40001097983 */ /* 0x001f220000300800 */
[C---:B--2---:R-:W-:Y:S06]  /*47320*/  HMMA.16816.F32 R20, R4.reuse, R2, R20 ;  /* 0x000000020414723c */ /* 0x044fec0000001814 */
[----:B---3--:R-:W-:-:S15]  /*47330*/  HMMA.16816.F32 R4, R4, R28, R24 ;  /* 0x0000001c0404723c */ /* 0x008fde0000001818 */
[----:B------:R-:W-:-:S02]  /*47340*/  NOP ;  /* 0x0000000000007918 */ /* 0x000fc40000000000 */
[----:B------:R-:W-:Y:S04]  /*47350*/  STL.64 [R1+0xf30], R20 ;  /* 0x000f301401007387 */ /* 0x000fe80000100a00 */
[----:B------:R0:W-:Y:S04]  /*47360*/  STL.64 [R1+0xf38], R22 ;  /* 0x000f381601007387 */ /* 0x0001e80000100a00 */
[----:B0-----:R-:W2:Y:S04]  /*47370*/  LDL.LU.64 R22, [R1+0x4330] ;  /* 0x0043300001167983 */ /* 0x001ea80000300a00 */
[----:B------:R-:W3:Y:S04]  /*47380*/  LDL.LU.64 R20, [R1+0x4328] ;  /* 0x0043280001147983 */ /* 0x000ee80000300a00 */
[----:B------:R-:W3:Y:S04]  /*47390*/  LDL.LU.64 R26, [R1+0x4320] ;  /* 0x00432000011a7983 */ /* 0x000ee80000300a00 */
[----:B------:R-:W3:Y:S04]  /*473a0*/  LDL.LU.64 R24, [R1+0x4318] ;  /* 0x0043180001187983 */ /* 0x000ee80000300a00 */
[----:B------:R-:W3:Y:S04]  /*473b0*/  LDL.LU.64 R28, [R1+0x4310] ;  /* 0x00431000011c7983 */ /* 0x000ee80000300a00 */
[----:B------:R4:W-:Y:S04]  /*473c0*/  STL.64 [R1+0x750], R4 ;  /* 0x0007500401007387 */ /* 0x0009e80000100a00 */
[----:B------:R2:W-:Y:S01]  /*473d0*/  STL.64 [R1+0x758], R6 ;  /* 0x0007580601007387 */ /* 0x0005e20000100a00 */
[----:B----4-:R-:W-:-:S05]  /*473e0*/  IMAD R4, R11, 0x100, R9 ;  /* 0x000001000b047824 */ /* 0x010fca00078e0209 */
[----:B------:R-:W-:Y:S01]  /*473f0*/  F2FP.F16.E4M3.UNPACK_B R4, R4 ;  /* 0x00000004ff04723e */ /* 0x000fe200020006ff */
[----:B--2---:R-:W-:Y:S02]  /*47400*/  IMAD R7, R0, 0x100, R23 ;  /* 0x0000010000077824 */ /* 0x004fe400078e0217 */
[----:B---3--:R-:W-:Y:S02]  /*47410*/  IMAD R5, R20, 0x100, R10 ;  /* 0x0000010014057824 */ /* 0x008fe400078e020a */
[----:B------:R-:W-:Y:S01]  /*47420*/  IMAD R6, R22, 0x100, R21 ;  /* 0x0000010016067824 */ /* 0x000fe200078e0215 */
[----:B------:R-:W-:Y:S02]  /*47430*/  F2FP.F16.E4M3.UNPACK_B R7, R7 ;  /* 0x00000007ff07723e */ /* 0x000fe400020006ff */
[----:B------:R-:W-:Y:S02]  /*47440*/  F2FP.F16.E4M3.UNPACK_B R5, R5 ;  /* 0x00000005ff05723e */ /* 0x000fe400020006ff */
[----:B------:R-:W-:-:S07]  /*47450*/  F2FP.F16.E4M3.UNPACK_B R6, R6 ;  /* 0x00000006ff06723e */ /* 0x000fce00020006ff */
[C---:B------:R-:W-:Y:S06]  /*47460*/  HMMA.16816.F32 R16, R4.reuse, R24, R16 ;  /* 0x000000180410723c */ /* 0x040fec0000001810 */
[----:B------:R-:W-:Y:S01]  /*47470*/  HMMA.16816.F32 R12, R4, R26, R12 ;  /* 0x0000001a040c723c */ /* 0x000fe2000000180c */
[----:B------:R-:W-:Y:S02]  /*47480*/  IMAD.MOV.U32 R9, RZ, RZ, R24 ;  /* 0x000000ffff097224 */ /* 0x000fe400078e0018 */
[----:B------:R-:W-:-:S03]  /*47490*/  IMAD.MOV.U32 R0, RZ, RZ, R25 ;  /* 0x000000ffff007224 */ /* 0x000fc600078e0019 */
[----:B------:R-:W-:Y:S02]  /*474a0*/  IMAD.MOV.U32 R10, RZ, RZ, R26 ;  /* 0x000000ffff0a7224 */ /* 0x000fe400078e001a */
[----:B------:R-:W-:-:S09]  /*474b0*/  IMAD.MOV.U32 R11, RZ, RZ, R27 ;  /* 0x000000ffff0b7224 */ /* 0x000fd200078e001b */
[----:B------:R-:W-:Y:S04]  /*474c0*/  STL.64 [R1+0x740], R16 ;  /* 0x0007401001007387 */ /* 0x000fe80000100a00 */
[----:B------:R-:W-:Y:S04]  /*474d0*/  STL.64 [R1+0x748], R18 ;  /* 0x0007481201007387 */ /* 0x000fe80000100a00 */
[----:B------:R0:W-:Y:S04]  /*474e0*/  STL.64 [R1+0x730], R12 ;  /* 0x0007300c01007387 */ /* 0x0001e80000100a00 */
[----:B------:R1:W-:Y:S04]  /*474f0*/  STL.64 [R1+0x738], R14 ;  /* 0x0007380e01007387 */ /* 0x0003e80000100a00 */
[----:B0-----:R-:W2:Y:S04]  /*47500*/  LDL.LU.64 R12, [R1+0x1860] ;  /* 0x00186000010c7983 */ /* 0x001ea80000300a00 */
[----:B-1----:R-:W2:Y:S04]  /*47510*/  LDL.LU.64 R14, [R1+0x1868] ;  /* 0x00186800010e7983 */ /* 0x002ea80000300a00 */
[----:B------:R-:W3:Y:S04]  /*47520*/  LDL.LU.64 R24, [R1+0x1850] ;  /* 0x0018500001187983 */ /* 0x000ee80000300a00 */
[----:B------:R-:W3:Y:S04]  /*47530*/  LDL.LU.64 R26, [R1+0x1858] ;  /* 0x00185800011a7983 */ /* 0x000ee80000300a00 */
[----:B------:R-:W4:Y:S04]  /*47540*/  LDL.LU.64 R20, [R1+0x1830] ;  /* 0x0018300001147983 */ /* 0x000f280000300a00 */
[----:B------:R-:W2:Y:S04]  /*47550*/  LDL.LU.64 R22, [R1+0x1838] ;  /* 0x0018380001167983 */ /* 0x000ea80000300a00 */
[----:B--2---:R-:W-:Y:S04]  /*47560*/  STL.64 [R1+0x42f0], R22 ;  /* 0x0042f01601007387 */ /* 0x004fe80000100a00 */
[----:B----4-:R0:W-:Y:S04]  /*47570*/  STL.64 [R1+0x42e8], R20 ;  /* 0x0042e81401007387 */ /* 0x0101e80000100a00 */
[----:B0-----:R-:W2:Y:S04]  /*47580*/  LDL.LU.64 R20, [R1+0x1840] ;  /* 0x0018400001147983 */ /* 0x001ea80000300a00 */
[----:B------:R-:W2:Y:S04]  /*47590*/  LDL.LU.64 R22, [R1+0x1848] ;  /* 0x0018480001167983 */ /* 0x000ea80000300a00 */
[----:B------:R-:W4:Y:S04]  /*475a0*/  LDL.LU.64 R16, [R1+0x1810] ;  /* 0x0018100001107983 */ /* 0x000f280000300a00 */
[----:B------:R-:W3:Y:S04]  /*475b0*/  LDL.LU.64 R18, [R1+0x1818] ;  /* 0x0018180001127983 */ /* 0x000ee80000300a00 */
[----:B---3--:R-:W-:Y:S04]  /*475c0*/  STL.64 [R1+0x42d0], R18 ;  /* 0x0042d01201007387 */ /* 0x008fe80000100a00 */
[----:B----4-:R0:W-:Y:S04]  /*475d0*/  STL.64 [R1+0x42c8], R16 ;  /* 0x0042c81001007387 */ /* 0x0101e80000100a00 */
[----:B0-----:R-:W3:Y:S04]  /*475e0*/  LDL.LU.64 R16, [R1+0x1820] ;  /* 0x0018200001107983 */ /* 0x001ee80000300a00 */
[----:B------:R-:W3:Y:S04]  /*475f0*/  LDL.LU.64 R18, [R1+0x1828] ;  /* 0x0018280001127983 */ /* 0x000ee80000300a00 */
[----:B------:R0:W-:Y:S04]  /*47600*/  STL.64 [R1+0x42b0], R10 ;  /* 0x0042b00a01007387 */ /* 0x0001e80000100a00 */
[----:B0-----:R-:W4:Y:S01]  /*47610*/  LDL.64 R10, [R1] ;  /* 0x00000000010a7983 */ /* 0x001f220000100a00 */
[C---:B------:R-:W-:Y:S03]  /*47620*/  HMMA.16816.F32 R24, R4.reuse, R28, R24 ;  /* 0x0000001c0418723c */ /* 0x040fe60000001818 */
[----:B------:R-:W-:Y:S03]  /*47630*/  STL.64 [R1+0x42a8], R8 ;  /* 0x0042a80801007387 */ /* 0x000fe60000100a00 */
[----:B----4-:R-:W-:-:S15]  /*47640*/  HMMA.16816.F32 R12, R4, R10, R12 ;  /* 0x0000000a040c723c */ /* 0x010fde000000180c */
[----:B------:R-:W-:-:S08]  /*47650*/  NOP ;  /* 0x0000000000007918 */ /* 0x000fd00000000000 */
[----:B------:R0:W-:Y:S04]  /*47660*/  STL.64 [R1+0x720], R12 ;  /* 0x0007200c01007387 */ /* 0x0001e80000100a00 */
[----:B------:R1:W-:Y:S01]  /*47670*/  STL.64 [R1+0x728], R14 ;  /* 0x0007280e01007387 */ /* 0x0003e20000100a00 */
[----:B0-----:R-:W-:-:S03]  /*47680*/  IMAD.MOV.U32 R12, RZ, RZ, R10 ;  /* 0x000000ffff0c7224 */ /* 0x001fc600078e000a */
[----:B-1----:R-:W4:Y:S01]  /*47690*/  LDL.LU.64 R14, [R1+0x4308] ;  /* 0x00430800010e7983 */ /* 0x002f220000300a00 */
[----:B------:R-:W-:-:S03]  /*476a0*/  IMAD.MOV.U32 R13, RZ, RZ, R11 ;  /* 0x000000ffff0d7224 */ /* 0x000fc600078e000b */
[----:B------:R-:W4:Y:S04]  /*476b0*/  LDL.LU.64 R8, [R1+0x1800] ;  /* 0x0018000001087983 */ /* 0x000f280000300a00 */
[----:B------:R-:W4:Y:S04]  /*476c0*/  LDL.LU.64 R10, [R1+0x1808] ;  /* 0x00180800010a7983 */ /* 0x000f280000300a00 */
[----:B------:R-:W-:Y:S04]  /*476d0*/  STL.64 [R1+0x710], R24 ;  /* 0x0007101801007387 */ /* 0x000fe80000100a00 */
[----:B------:R0:W-:Y:S04]  /*476e0*/  STL.64 [R1+0x718], R26 ;  /* 0x0007181a01007387 */ /* 0x0001e80000100a00 */
[----:B0-----:R-:W2:Y:S04]  /*476f0*/  LDL.LU.64 R26, [R1+0x4300] ;  /* 0x00430000011a7983 */ /* 0x001ea80000300a00 */
[----:B------:R-:W3:Y:S04]  /*47700*/  LDL.LU.64 R24, [R1+0x42f8] ;  /* 0x0042f80001187983 */ /* 0x000ee80000300a00 */
[----:B------:R-:W-:Y:S01]  /*47710*/  STL [R1+0x4270], R29 ;  /* 0x0042701d01007387 */ /* 0x000fe20000100800 */
        /* <DEDUP_REMOVED lines=12> */
[----:B------:R0:W-:Y:S04]  /*477e0*/  STL.64 [R1+0x4220], R26 ;  /* 0x0042201a01007387 */ /* 0x0001e80000100a00 */
[----:B0-----:R-:W4:Y:S04]  /*477f0*/  LDL.64 R26, [R1+0x18] ;  /* 0x00001800011a7983 */ /* 0x001f280000100a00 */
[----:B------:R0:W-:Y:S01]  /*47800*/  STL.64 [R1+0x4218], R24 ;  /* 0x0042181801007387 */ /* 0x0001e20000100a00 */
[----:B--2---:R-:W-:Y:S03]  /*47810*/  HMMA.16816.F32 R16, R4, R22, R16 ;  /* 0x000000160410723c */ /* 0x004fe60000001810 */
[----:B----4-:R1:W-:Y:S04]  /*47820*/  STL.64 [R1+0x4278], R26 ;  /* 0x0042781a01007387 */ /* 0x0103e80000100a00 */
[----:B0-----:R-:W2:Y:S04]  /*47830*/  LDL.LU.64 R24, [R1+0x17e0] ;  /* 0x0017e00001187983 */ /* 0x001ea80000300a00 */
[----:B-1----:R-:W2:-:S12]  /*47840*/  LDL.LU.64 R26, [R1+0x17e8] ;  /* 0x0017e800011a7983 */ /* 0x002e980000300a00 */
        /* <DEDUP_REMOVED lines=14> */
[C---:B---3--:R-:W-:Y:S06]  /*47930*/  HMMA.16816.F32 R8, R4.reuse, R18, R8 ;  /* 0x000000120408723c */ /* 0x048fec0000001808 */
[----:B----4-:R-:W-:-:S15]  /*47940*/  HMMA.16816.F32 R20, R4, R16, R20 ;  /* 0x000000100414723c */ /* 0x010fde0000001814 */
[----:B------:R-:W-:-:S02]  /*47950*/  NOP ;  /* 0x0000000000007918 */ /* 0x000fc40000000000 */
[----:B------:R-:W-:Y:S04]  /*47960*/  STL.64 [R1+0x6c0], R8 ;  /* 0x0006c00801007387 */ /* 0x000fe80000100a00 */
[----:B------:R0:W-:Y:S04]  /*47970*/  STL.64 [R1+0x6c8], R10 ;  /* 0x0006c80a01007387 */ /* 0x0001e80000100a00 */
[----:B0-----:R-:W3:Y:S04]  /*47980*/  LDL.LU.64 R10, [R1+0x42b0] ;  /* 0x0042b000010a7983 */ /* 0x001ee80000300a00 */
[----:B------:R-:W4:Y:S04]  /*47990*/  LDL.LU.64 R8, [R1+0x42a8] ;  /* 0x0042a80001087983 */ /* 0x000f280000300a00 */
[----:B------:R-:W-:Y:S04]  /*479a0*/  STL.64 [R1+0x6b0], R20 ;  /* 0x0006b01401007387 */ /* 0x000fe80000100a00 */
[----:B------:R0:W-:Y:S02]  /*479b0*/  STL.64 [R1+0x6b8], R22 ;  /* 0x0006b81601007387 */ /* 0x0001e40000100a00 */
[----:B0-----:R-:W-:-:S02]  /*479c0*/  IMAD.MOV.U32 R22, RZ, RZ, R12 ;  /* 0x000000ffff167224 */ /* 0x001fc400078e000c */
[----:B------:R-:W-:Y:S01]  /*479d0*/  IMAD.MOV.U32 R23, RZ, RZ, R13 ;  /* 0x000000ffff177224 */ /* 0x000fe200078e000d */
[----:B------:R-:W4:Y:S04]  /*479e0*/  LDL.LU R12, [R1+0x42a0] ;  /* 0x0042a000010c7983 */ /* 0x000f280000300800 */
[----:B------:R-:W4:Y:S04]  /*479f0*/  LDL.LU R13, [R1+0x429c] ;  /* 0x00429c00010d7983 */ /* 0x000f280000300800 */
[----:B------:R-:W-:Y:S04]  /*47a00*/  STL.64 [R1+0x4240], R22 ;  /* 0x0042401601007387 */ /* 0x000fe80000100a00 */
[----:B------:R-:W-:Y:S04]  /*47a10*/  STL.64 [R1+0x4210], R18 ;  /* 0x0042101201007387 */ /* 0x000fe80000100a00 */
[----:B------:R2:W-:Y:S02]  /*47a20*/  STL.64 [R1+0x4208], R16 ;  /* 0x0042081001007387 */ /* 0x0005e40000100a00 */
[----:B--2---:R-:W-:Y:S02]  /*47a30*/  HMMA.16816.F32 R16, R4, R14, R24 ;  /* 0x0000000e0410723c */ /* 0x004fe40000001818 */
[----:B------:R-:W2:Y:S04]  /*47a40*/  LDL.LU.64 R24, [R1+0x17b0] ;  /* 0x0017b00001187983 */ /* 0x000ea80000300a00 */
[----:B------:R-:W4:-:S15]  /*47a50*/  LDL.LU.64 R26, [R1+0x17b8] ;  /* 0x0017b800011a7983 */ /* 0x000f1e0000300a00 */
[----:B------:R-:W-:-:S02]  /*47a60*/  NOP ;  /* 0x0000000000007918 */ /* 0x000fc40000000000 */
[----:B------:R-:W-:Y:S04]  /*47a70*/  STL.64 [R1+0x6a0], R16 ;  /* 0x0006a01001007387 */ /* 0x000fe80000100a00 */
[----:B------:R-:W-:Y:S01]  /*47a80*/  STL.64 [R1+0x6a8], R18 ;  /* 0x0006a81201007387 */ /* 0x000fe20000100a00 */
[----:B---3--:R-:W-:Y:S02]  /*47a90*/  IMAD.MOV.U32 R20, RZ, RZ, R10 ;  /* 0x000000ffff147224 */ /* 0x008fe400078e000a */
[----:B------:R-:W-:Y:S01]  /*47aa0*/  IMAD.MOV.U32 R21, RZ, RZ, R11 ;  /* 0x000000ffff157224 */ /* 0x000fe200078e000b */
[----:B----4-:R-:W-:Y:S04]  /*47ab0*/  STL.64 [R1+0x4288], R26 ;  /* 0x0042881a01007387 */ /* 0x010fe80000100a00 */
[----:B--2---:R0:W-:Y:S04]  /*47ac0*/  STL.64 [R1+0x4280], R24 ;  /* 0x0042801801007387 */ /* 0x0041e80000100a00 */
[----:B0-----:R-:W2:Y:S04]  /*47ad0*/  LDL.LU.64 R24, [R1+0x17c0] ;  /* 0x0017c00001187983 */ /* 0x001ea80000300a00 */
[----:B------:R-:W2:Y:S04]  /*47ae0*/  LDL.LU.64 R26, [R1+0x17c8] ;  /* 0x0017c800011a7983 */ /* 0x000ea80000300a00 */
[----:B------:R-:W3:Y:S04]  /*47af0*/  LDL.LU.64 R16, [R1+0x1300] ;  /* 0x0013000001107983 */ /* 0x000ee80000300a00 */
[----:B------:R-:W3:Y:S04]  /*47b00*/  LDL.LU.64 R18, [R1+0x1308] ;  /* 0x0013080001127983 */ /* 0x000ee80000300a00 */
[----:B------:R-:W2:Y:S04]  /*47b10*/  LDL.LU R10, [R1+0x4298] ;  /* 0x00429800010a7983 */ /* 0x000ea80000300800 */
[----:B------:R-:W2:Y:S04]  /*47b20*/  LDL.LU R11, [R1+0x4294] ;  /* 0x00429400010b7983 */ /* 0x000ea80000300800 */
[----:B------:R0:W-:Y:S04]  /*47b30*/  STL.64 [R1+0x4258], R20 ;  /* 0x0042581401007387 */ /* 0x0001e80000100a00 */
[----:B0-----:R-:W4:Y:S04]  /*47b40*/  LDL.LU.64 R20, [R1+0x17d0] ;  /* 0x0017d00001147983 */ /* 0x001f280000300a00 */
[----:B------:R-:W4:Y:S01]  /*47b50*/  LDL.LU.64 R22, [R1+0x17d8] ;  /* 0x0017d80001167983 */ /* 0x000f220000300a00 */
[C---:B--2---:R-:W-:Y:S06]  /*47b60*/  HMMA.16816.F32 R24, R4.reuse, R10, R24 ;  /* 0x0000000a0418723c */ /* 0x044fec0000001818 */
[----:B----4-:R-:W-:-:S15]  /*47b70*/  HMMA.16816.F32 R20, R4, R12, R20 ;  /* 0x0000000c0414723c */ /* 0x010fde0000001814 */
[----:B------:R-:W-:-:S08]  /*47b80*/  NOP ;  /* 0x0000000000007918 */ /* 0x000fd00000000000 */
[----:B------:R-:W-:Y:S04]  /*47b90*/  STL.64 [R1+0x690], R20 ;  /* 0x0006901401007387 */ /* 0x000fe80000100a00 */
[----:B------:R0:W-:Y:S02]  /*47ba0*/  STL.64 [R1+0x698], R22 ;  /* 0x0006981601007387 */ /* 0x0001e40000100a00 */
[----:B0-----:R-:W-:Y:S02]  /*47bb0*/  IMAD.MOV.U32 R22, RZ, RZ, R9 ;  /* 0x000000ffff167224 */ /* 0x001fe400078e0009 */
[----:B------:R-:W2:Y:S04]  /*47bc0*/  LDL.LU R9, [R1+0x4290] ;  /* 0x0042900001097983 */ /* 0x000ea80000300800 */
[----:B------:R-:W4:Y:S04]  /*47bd0*/  LDL.LU R29, [R1+0x3d4] ;  /* 0x0003d400011d7983 */ /* 0x000f280000300800 */
[----:B------:R-:W4:Y:S01]  /*47be0*/  LDL.LU R20, [R1+0x3e0] ;  /* 0x0003e00001147983 */ /* 0x000f220000300800 */
[----:B------:R-:W-:-:S03]  /*47bf0*/  IMAD.MOV.U32 R23, RZ, RZ, R0 ;  /* 0x000000ffff177224 */ /* 0x000fc600078e0000 */
[----:B------:R-:W4:Y:S04]  /*47c00*/  LDL.LU R21, [R1+0x3ec] ;  /* 0x0003ec0001157983 */ /* 0x000f280000300800 */
[----:B------:R-:W4:Y:S04]  /*47c10*/  LDL.LU R0, [R1+0x3e8] ;  /* 0x0003e80001007983 */ /* 0x000f280000300800 */
[----:B------:R-:W-:Y:S04]  /*47c20*/  STL.64 [R1+0x41f0], R14 ;  /* 0x0041f00e01007387 */ /* 0x000fe80000100a00 */
[----:B------:R0:W-:Y:S04]  /*47c30*/  STL.64 [R1+0x41e8], R12 ;  /* 0x0041e80c01007387 */ /* 0x0001e80000100a00 */
[----:B0-----:R-:W3:Y:S04]  /*47c40*/  LDL.LU.64 R12, [R1+0x17a0] ;  /* 0x0017a000010c7983 */ /* 0x001ee80000300a00 */
        /* <DEDUP_REMOVED lines=9> */
[----:B0-----:R-:W2:Y:S01]  /*47ce0*/  LDL.LU.64 R26, [R1+0x4278] ;  /* 0x00427800011a7983 */ /* 0x001ea20000300a00 */
[----:B---3--:R-:W-:Y:S03]  /*47cf0*/  HMMA.16816.F32 R12, R4, R2, R12 ;  /* 0x00000002040c723c */ /* 0x008fe6000000180c */
[----:B------:R-:W-:Y:S04]  /*47d00*/  STL.64 [R1+0x41d0], R10 ;  /* 0x0041d00a01007387 */ /* 0x000fe80000100a00 */
[----:B------:R0:W-:-:S15]  /*47d10*/  STL.64 [R1+0x41c8], R8 ;  /* 0x0041c80801007387 */ /* 0x0001de0000100a00 */
[----:B------:R-:W-:-:S01]  /*47d20*/  NOP ;  /* 0x0000000000007918 */ /* 0x000fc20000000000 */
[----:B------:R-:W-:Y:S04]  /*47d30*/  STL.64 [R1+0xf10], R12 ;  /* 0x000f100c01007387 */ /* 0x000fe80000100a00 */
[----:B------:R-:W-:Y:S01]  /*47d40*/  STL.64 [R1+0xf18], R14 ;  /* 0x000f180e01007387 */ /* 0x000fe20000100a00 */
[----:B--2---:R-:W-:Y:S06]  /*47d50*/  HMMA.16816.F32 R4, R4, R26, R16 ;  /* 0x0000001a0404723c */ /* 0x004fec0000001810 */
[----:B0-----:R-:W-:-:S02]  /*47d60*/  IMAD.MOV.U32 R9, RZ, RZ, R26 ;  /* 0x000000ffff097224 */ /* 0x001fc400078e001a */
[----:B------:R-:W-:-:S15]  /*47d70*/  IMAD.MOV.U32 R8, RZ, RZ, R27 ;  /* 0x000000ffff087224 */ /* 0x000fde00078e001b */
[----:B------:R0:W-:Y:S04]  /*47d80*/  STL.64 [R1+0x670], R4 ;  /* 0x0006700401007387 */ /* 0x0001e80000100a00 */
[----:B------:R1:W-:Y:S04]  /*47d90*/  STL.64 [R1+0x678], R6 ;  /* 0x0006780601007387 */ /* 0x0003e80000100a00 */
[----:B0-----:R-:W2:Y:S04]  /*47da0*/  LDL.LU R4, [R1+0x3d0] ;  /* 0x0003d00001047983 */ /* 0x001ea80000300800 */
[----:B------:R-:W3:Y:S04]  /*47db0*/  LDL.LU R5, [R1+0x3dc] ;  /* 0x0003dc0001057983 */ /* 0x000ee80000300800 */
[----:B-1----:R-:W3:Y:S04]  /*47dc0*/  LDL.LU R6, [R1+0x3d8] ;  /* 0x0003d80001067983 */ /* 0x002ee80000300800 */
[----:B------:R-:W4:Y:S04]  /*47dd0*/  LDL.LU R7, [R1+0x3e4] ;  /* 0x0003e40001077983 */ /* 0x000f280000300800 */
[----:B------:R0:W-:Y:S04]  /*47de0*/  STL.64 [R1+0x4238], R8 ;  /* 0x0042380801007387 */ /* 0x0001e80000100a00 */
[----:B0-----:R-:W2:Y:S04]  /*47df0*/  LDL.LU.64 R8, [R1+0x1770] ;  /* 0x0017700001087983 */ /* 0x001ea80000300a00 */
        /* <DEDUP_REMOVED lines=23> */
[----:B------:R-:W3:Y:S04]  /*47f70*/  LDL.LU R29, [R1+0x4270] ;  /* 0x00427000011d7983 */ /* 0x000ee80000300800 */
[----:B------:R-:W4:Y:S01]  /*47f80*/  LDL.LU R0, [R1+0x3f0] ;  /* 0x0003f00001007983 */ /* 0x000f220000300800 */
        /* <DEDUP_REMOVED lines=13> */
[----:B0-----:R-:W2:Y:S01]  /*48060*/  LDL.LU.64 R22, [R1+0x4240] ;  /* 0x0042400001167983 */ /* 0x001ea20000300a00 */
[C---:B---3--:R-:W-:Y:S06]  /*48070*/  HMMA.16816.F32 R24, R4.reuse, R28, R24 ;  /* 0x0000001c0418723c */ /* 0x048fec0000001818 */
[----:B--2---:R-:W-:Y:S01]  /*48080*/  HMMA.16816.F32 R20, R4, R22, R8 ;  /* 0x000000160414723c */ /* 0x004fe20000001808 */
[----:B------:R-:W2:-:S15]  /*48090*/  LDL.LU.64 R8, [R1+0x4238] ;  /* 0x0042380001087983 */ /* 0x000e9e0000300a00 */
[----:B------:R-:W-:-:S07]  /*480a0*/  NOP ;  /* 0x0000000000007918 */ /* 0x000fce0000000000 */
[----:B------:R-:W-:Y:S04]  /*480b0*/  STL.64 [R1+0x640], R20 ;  /* 0x0006401401007387 */ /* 0x000fe80000100a00 */
[----:B------:R0:W-:Y:S04]  /*480c0*/  STL.64 [R1+0x648], R22 ;  /* 0x0006481601007387 */ /* 0x0001e80000100a00 */
[----:B0-----:R-:W3:Y:S04]  /*480d0*/  LDL.LU.64 R22, [R1+0x4230] ;  /* 0x0042300001167983 */ /* 0x001ee80000300a00 */
[----:B------:R-:W3:Y:S04]  /*480e0*/  LDL.LU.64 R20, [R1+0x4228] ;  /* 0x0042280001147983 */ /* 0x000ee80000300a00 */
[----:B------:R-:W-:Y:S04]  /*480f0*/  STL.64 [R1+0x630], R24 ;  /* 0x0006301801007387 */ /* 0x000fe80000100a00 */
[----:B------:R0:W-:Y:S04]  /*48100*/  STL.64 [R1+0x638], R26 ;  /* 0x0006381a01007387 */ /* 0x0001e80000100a00 */
[----:B0-----:R-:W4:Y:S04]  /*48110*/  LDL.LU.64 R26, [R1+0x4220] ;  /* 0x00422000011a7983 */ /* 0x001f280000300a00 */
[----:B------:R-:W2:Y:S01]  /*48120*/  LDL.LU.64 R24, [R1+0x4218] ;  /* 0x0042180001187983 */ /* 0x000ea20000300a00 */
[C---:B----4-:R-:W-:Y:S06]  /*48130*/  HMMA.16816.F32 R16, R4.reuse, R26, R16 ;  /* 0x0000001a0410723c */ /* 0x050fec0000001810 */
[----:B--2---:R-:W-:-:S15]  /*48140*/  HMMA.16816.F32 R12, R4, R24, R12 ;  /* 0x00000018040c723c */ /* 0x004fde000000180c */
[----:B------:R-:W-:-:S02]  /*48150*/  NOP ;  /* 0x0000000000007918 */ /* 0x000fc40000000000 */
[----:B------:R0:W-:Y:S04]  /*48160*/  STL.64 [R1+0x620], R16 ;  /* 0x0006201001007387 */ /* 0x0001e80000100a00 */
[----:B------:R1:W-:Y:S04]  /*48170*/  STL.64 [R1+0x628], R18 ;  /* 0x0006281201007387 */ /* 0x0003e80000100a00 */
[----:B0-----:R-:W3:Y:S04]  /*48180*/  LDL.LU.64 R16, [R1+0x1730] ;  /* 0x0017300001107983 */ /* 0x001ee80000300a00 */
[----:B-1----:R-:W3:Y:S04]  /*48190*/  LDL.LU.64 R18, [R1+0x1738] ;  /* 0x0017380001127983 */ /* 0x002ee80000300a00 */
[----:B------:R-:W-:Y:S04]  /*481a0*/  STL.64 [R1+0x610], R12 ;  /* 0x0006100c01007387 */ /* 0x000fe80000100a00 */
[----:B------:R-:W-:Y:S04]  /*481b0*/  STL.64 [R1+0x618], R14 ;  /* 0x0006180e01007387 */ /* 0x000fe80000100a00 */
[----:B------:R0:W-:Y:S04]  /*481c0*/  STL.64 [R1+0x4160], R26 ;  /* 0x0041601a01007387 */ /* 0x0001e80000100a00 */
[----:B0-----:R-:W2:Y:S04]  /*481d0*/  LDL.LU R27, [R1+0x3f4] ;  /* 0x0003f400011b7983 */ /* 0x001ea80000300800 */
[----:B------:R0:W-:Y:S04]  /*481e0*/  STL.64 [R1+0x4158], R24 ;  /* 0x0041581801007387 */ /* 0x0001e80000100a00 */
[----:B------:R-:W4:Y:S04]  /*481f0*/  LDL.LU.64 R12, [R1+0x1700] ;  /* 0x00170000010c7983 */ /* 0x000f280000300a00 */
[----:B------:R-:W3:Y:S01]  /*48200*/  LDL.LU.64 R14, [R1+0x1708] ;  /* 0x00170800010e7983 */ /* 0x000ee20000300a00 */
[----:B0-----:R-:W-:-:S02]  /*48210*/  IMAD.MOV.U32 R24, RZ, RZ, R9 ;  /* 0x000000ffff187224 */ /* 0x001fc400078e0009 */
[----:B------:R-:W-:Y:S01]  /*48220*/  IMAD.MOV.U32 R25, RZ, RZ, R8 ;  /* 0x000000ffff197224 */ /* 0x000fe200078e0008 */
[----:B---3--:R-:W-:Y:S04]  /*48230*/  STL.64 [R1+0x4200], R14 ;  /* 0x0042000e01007387 */ /* 0x008fe80000100a00 */
[----:B----4-:R0:W-:Y:S04]  /*48240*/  STL.64 [R1+0x41f8], R12 ;  /* 0x0041f80c01007387 */ /* 0x0101e80000100a00 */
[----:B0-----:R-:W3:Y:S04]  /*48250*/  LDL.LU.64 R12, [R1+0x1710] ;  /* 0x00171000010c7983 */ /* 0x001ee80000300a00 */
[----:B------:R-:W3:Y:S04]  /*48260*/  LDL.LU.64 R14, [R1+0x1718] ;  /* 0x00171800010e7983 */ /* 0x000ee80000300a00 */
[----:B------:R-:W4:Y:S04]  /*48270*/  LDL.LU.64 R8, [R1+0x16e0] ;  /* 0x0016e00001087983 */ /* 0x000f280000300a00 */
[----:B------:R-:W2:Y:S01]  /*48280*/  LDL.LU.64 R10, [R1+0x16e8] ;  /* 0x0016e800010a7983 */ /* 0x000ea20000300a00 */
[C---:B------:R-:W-:Y:S03]  /*48290*/  HMMA.16816.F32 R16, R4.reuse, R22, R16 ;  /* 0x000000160410723c */ /* 0x040fe60000001810 */
[----:B--2---:R-:W-:Y:S04]  /*482a0*/  STL.64 [R1+0x41e0], R10 ;  /* 0x0041e00a01007387 */ /* 0x004fe80000100a00 */
[----:B----4-:R0:W-:Y:S04]  /*482b0*/  STL.64 [R1+0x41d8], R8 ;  /* 0x0041d80801007387 */ /* 0x0101e80000100a00 */
[----:B0-----:R-:W2:Y:S04]  /*482c0*/  LDL.LU.64 R8, [R1+0x16f0] ;  /* 0x0016f00001087983 */ /* 0x001ea80000300a00 */
[----:B------:R-:W2:Y:S04]  /*482d0*/  LDL.LU.64 R10, [R1+0x16f8] ;  /* 0x0016f800010a7983 */ /* 0x000ea80000300a00 */
[----:B------:R-:W-:Y:S04]  /*482e0*/  STL [R1+0x41c0], R27 ;  /* 0x0041c01b01007387 */ /* 0x000fe80000100800 */
[----:B------:R0:W-:Y:S04]  /*482f0*/  STL.64 [R1+0x41b8], R24 ;  /* 0x0041b81801007387 */ /* 0x0001e80000100a00 */
[----:B0-----:R-:W4:Y:S04]  /*48300*/  LDL.LU.64 R24, [R1+0x1720] ;  /* 0x0017200001187983 */ /* 0x001f280000300a00 */
[----:B------:R-:W4:Y:S04]  /*48310*/  LDL.LU.64 R26, [R1+0x1728] ;  /* 0x00172800011a7983 */ /* 0x000f280000300a00 */
        /* <DEDUP_REMOVED lines=13> */
[----:B0-----:R-:W4:Y:S04]  /*483f0*/  LDL.LU.64 R20, [R1+0x12f0] ;  /* 0x0012f00001147983 */ /* 0x001f280000300a00 */
[----:B------:R-:W4:Y:S04]  /*48400*/  LDL.LU.64 R22, [R1+0x12f8] ;  /* 0x0012f80001167983 */ /* 0x000f280000300a00 */
        /* <DEDUP_REMOVED lines=34> */
[----:B0-----:R-:W2:Y:S04]  /*48630*/  LDL.LU R27, [R1+0x41c0] ;  /* 0x0041c000011b7983 */ /* 0x001ea80000300800 */
[----:B------:R-:W2:Y:S01]  /*48640*/  LDL.LU.64 R24, [R1+0x41b8] ;  /* 0x0041b80001187983 */ /* 0x000ea20000300a00 */
[----:B---3--:R-:W-:Y:S03]  /*48650*/  HMMA.16816.F32 R12, R4, R8, R12 ;  /* 0x00000008040c723c */ /* 0x008fe6000000180c */
[----:B------:R-:W-:Y:S04]  /*48660*/  STL.64 [R1+0x4120], R10 ;  /* 0x0041200a01007387 */ /* 0x000fe80000100a00 */
[----:B------:R-:W-:-:S15]  /*48670*/  STL.64 [R1+0x4118], R8 ;  /* 0x0041180801007387 */ /* 0x000fde0000100a00 */
[----:B------:R-:W-:-:S01]  /*48680*/  NOP ;  /* 0x0000000000007918 */ /* 0x000fc20000000000 */
[----:B------:R-:W-:Y:S04]  /*48690*/  STL.64 [R1+0xf00], R12 ;  /* 0x000f000c01007387 */ /* 0x000fe80000100a00 */
[----:B------:R4:W-:Y:S02]  /*486a0*/  STL.64 [R1+0xf08], R14 ;  /* 0x000f080e01007387 */ /* 0x0009e40000100a00 */
[----:B----4-:R-:W-:-:S15]  /*486b0*/  HMMA.16816.F32 R12, R4, R2, R16 ;  /* 0x00000002040c723c */ /* 0x010fde0000001810 */
[----:B------:R-:W-:-:S08]  /*486c0*/  NOP ;  /* 0x0000000000007918 */ /* 0x000fd00000000000 */
[----:B------:R-:W-:Y:S04]  /*486d0*/  STL.64 [R1+0xef0], R12 ;  /* 0x000ef00c01007387 */ /* 0x000fe80000100a00 */
[----:B------:R0:W-:Y:S04]  /*486e0*/  STL.64 [R1+0xef8], R14 ;  /* 0x000ef80e01007387 */ /* 0x0001e80000100a00 */
[----:B0-----:R-:W3:Y:S01]  /*486f0*/  LDL.LU R15, [R1+0x3fc] ;  /* 0x0003fc00010f7983 */ /* 0x001ee20000300800 */
[----:B--2---:R-:W-:Y:S07]  /*48700*/  HMMA.16816.F32 R8, R4, R24, R20 ;  /* 0x000000180408723c */ /* 0x004fee0000001814 */
[----:B------:R-:W-:-:S15]  /*48710*/  IMAD R4, R0, 0x100, R27 ;  /* 0x0000010000047824 */ /* 0x000fde00078e021b */
[----:B------:R-:W-:-:S01]  /*48720*/  NOP ;  /* 0x0000000000007918 */ /* 0x000fc20000000000 */
[----:B------:R-:W-:Y:S04]  /*48730*/  STL.64 [R1+0x590], R8 ;  /* 0x0005900801007387 */ /* 0x000fe80000100a00 */
[----:B------:R-:W-:Y:S04]  /*48740*/  STL.64 [R1+0x598], R10 ;  /* 0x0005980a01007387 */ /* 0x000fe80000100a00 */
[----:B------:R-:W3:Y:S04]  /*48750*/  LDL.LU R16, [R1+0x3f8] ;  /* 0x0003f80001107983 */ /* 0x000ee80000300800 */
[----:B------:R-:W2:Y:S04]  /*48760*/  LDL.LU R17, [R1+0x404] ;  /* 0x0004040001117983 */ /* 0x000ea80000300800 */
[----:B------:R-:W2:Y:S04]  /*48770*/  LDL.LU R18, [R1+0x400] ;  /* 0x0004000001127983 */ /* 0x000ea80000300800 */
[----:B------:R-:W4:Y:S04]  /*48780*/  LDL.LU R19, [R1+0x40c] ;  /* 0x00040c0001137983 */ /* 0x000f280000300800 */
[----:B------:R-:W4:Y:S04]  /*48790*/  LDL.LU R0, [R1+0x408] ;  /* 0x0004080001007983 */ /* 0x000f280000300800 */
[----:B------:R-:W3:Y:S04]  /*487a0*/  LDL.LU.64 R24, [R1+0x1670] ;  /* 0x0016700001187983 */ /* 0x000ee80000300a00 */
[----:B------:R-:W2:Y:S04]  /*487b0*/  LDL.LU.64 R26, [R1+0x1678] ;  /* 0x00167800011a7983 */ /* 0x000ea80000300a00 */
[----:B--2---:R0:W-:Y:S04]  /*487c0*/  STL.64 [R1+0x4170], R26 ;  /* 0x0041701a01007387 */ /* 0x0041e80000100a00 */
[----:B0-----:R-:W2:Y:S04]  /*487d0*/  LDL R26, [R1] ;  /* 0x00000000011a7983 */ /* 0x001ea80000100800 */
[----:B------:R-:W2:Y:S04]  /*487e0*/  LDL R27, [R1+0x4] ;  /* 0x00000400011b7983 */ /* 0x000ea80000100800 */
[----:B---3--:R0:W-:Y:S04]  /*487f0*/  STL.64 [R1+0x4168], R24 ;  /* 0x0041681801007387 */ /* 0x0081e80000100a00 */
        /* <DEDUP_REMOVED lines=18> */
[----:B------:R-:W-:Y:S01]  /*48920*/  IMAD R7, R0, 0x100, R19 ;  /* 0x0000010000077824 */ /* 0x000fe200078e0213 */
[----:B------:R-:W-:Y:S01]  /*48930*/  F2FP.F16.E4M3.UNPACK_B R4, R4 ;  /* 0x00000004ff04723e */ /* 0x000fe200020006ff */
[----:B----4-:R-:W-:Y:S04]  /*48940*/  STL.64 [R1+0x41b0], R22 ;  /* 0x0041b01601007387 */ /* 0x010fe80000100a00 */
[----:B---3--:R0:W-:Y:S04]  /*48950*/  STL.64 [R1+0x41a8], R20 ;  /* 0x0041a81401007387 */ /* 0x0081e80000100a00 */
[----:B0-----:R-:W2:Y:S04]  /*48960*/  LDL.LU.64 R20, [R1+0x16a0] ;  /* 0x0016a00001147983 */ /* 0x001ea80000300a00 */
[----:B------:R-:W2:Y:S01]  /*48970*/  LDL.LU.64 R22, [R1+0x16a8] ;  /* 0x0016a80001167983 */ /* 0x000ea20000300a00 */
[----:B------:R-:W-:-:S02]  /*48980*/  F2FP.F16.E4M3.UNPACK_B R5, R5 ;  /* 0x00000005ff05723e */ /* 0x000fc400020006ff */
        /* <DEDUP_REMOVED lines=40> */
[----:B0-----:R-:W4:Y:S04]  /*48c10*/  LDL.LU.64 R22, [R1+0x4150] ;  /* 0x0041500001167983 */ /* 0x001f280000300a00 */
[----:B------:R-:W2:Y:S01]  /*48c20*/  LDL.LU.64 R20, [R1+0x4148] ;  /* 0x0041480001147983 */ /* 0x000ea20000300a00 */
[----:B---3--:R-:W-:-:S15]  /*48c30*/  HMMA.16816.F32 R8, R4, R24, R8 ;  /* 0x000000180408723c */ /* 0x008fde0000001808 */
[----:B------:R-:W-:-:S08]  /*48c40*/  NOP ;  /* 0x0000000000007918 */ /* 0x000fd00000000000 */
[----:B------:R0:W-:Y:S04]  /*48c50*/  STL.64 [R1+0x530], R8 ;  /* 0x0005300801007387 */ /* 0x0001e80000100a00 */
[----:B------:R1:W-:Y:S04]  /*48c60*/  STL.64 [R1+0x538], R10 ;  /* 0x0005380a01007387 */ /* 0x0003e80000100a00 */
[----:B0-----:R-:W3:Y:S04]  /*48c70*/  LDL.LU.64 R8, [R1+0x1610] ;  /* 0x0016100001087983 */ /* 0x001ee80000300a00 */
[----:B-1----:R-:W3:Y:S04]  /*48c80*/  LDL.LU.64 R10, [R1+0x1618] ;  /* 0x00161800010a7983 */ /* 0x002ee80000300a00 */
[----:B------:R-:W-:Y:S04]  /*48c90*/  STL.64 [R1+0x40c0], R26 ;  /* 0x0040c01a01007387 */ /* 0x000fe80000100a00 */
[----:B------:R0:W-:Y:S04]  /*48ca0*/  STL.64 [R1+0x40b8], R24 ;  /* 0x0040b81801007387 */ /* 0x0001e80000100a00 */
[----:B0-----:R-:W3:Y:S04]  /*48cb0*/  LDL.LU.64 R24, [R1+0x1620] ;  /* 0x0016200001187983 */ /* 0x001ee80000300a00 */
[----:B------:R-:W3:Y:S01]  /*48cc0*/  LDL.LU.64 R26, [R1+0x1628] ;  /* 0x00162800011a7983 */ /* 0x000ee20000300a00 */
[C---:B----4-:R-:W-:Y:S06]  /*48cd0*/  HMMA.16816.F32 R12, R4.reuse, R22, R12 ;  /* 0x00000016040c723c */ /* 0x050fec000000180c */
[----:B--2---:R-:W-:-:S15]  /*48ce0*/  HMMA.16816.F32 R16, R4, R20, R16 ;  /* 0x000000140410723c */ /* 0x004fde0000001810 */
        /* <DEDUP_REMOVED lines=9> */
[----:B------:R0:W-:Y:S04]  /*48d80*/  STL.64 [R1+0x40d0], R22 ;  /* 0x0040d01601007387 */ /* 0x0001e80000100a00 */
[----:B0-----:R-:W4:Y:S04]  /*48d90*/  LDL.LU R22, [R1+0x41c] ;  /* 0x00041c0001167983 */ /* 0x001f280000300800 */
[----:B------:R-:W4:Y:S04]  /*48da0*/  LDL.LU R23, [R1+0x418] ;  /* 0x0004180001177983 */ /* 0x000f280000300800 */
        /* <DEDUP_REMOVED lines=9> */
[----:B------:R0:W-:Y:S04]  /*48e40*/  STL.64 [R1+0x500], R24 ;  /* 0x0005001801007387 */ /* 0x0001e80000100a00 */
[----:B------:R-:W-:Y:S04]  /*48e50*/  STL.64 [R1+0x508], R26 ;  /* 0x0005081a01007387 */ /* 0x000fe80000100a00 */
[----:B0-----:R-:W3:Y:S04]  /*48e60*/  LDL.LU R24, [R1+0x420] ;  /* 0x0004200001187983 */ /* 0x001ee80000300800 */
[----:B------:R-:W3:Y:S04]  /*48e70*/  LDL.LU R25, [R1+0x42c] ;  /* 0x00042c0001197983 */ /* 0x000ee80000300800 */
[----:B------:R-:W4:Y:S04]  /*48e80*/  LDL.LU R0, [R1+0x428] ;  /* 0x0004280001007983 */ /* 0x000f280000300800 */
[----:B------:R0:W-:Y:S04]  /*48e90*/  STL.64 [R1+0x4f0], R8 ;  /* 0x0004f00801007387 */ /* 0x0001e80000100a00 */
[----:B------:R1:W-:Y:S04]  /*48ea0*/  STL.64 [R1+0x4f8], R10 ;  /* 0x0004f80a01007387 */ /* 0x0003e80000100a00 */
[----:B0-----:R-:W2:Y:S04]  /*48eb0*/  LDL.LU.64 R8, [R1+0x15f0] ;  /* 0x0015f00001087983 */ /* 0x001ea80000300a00 */
[----:B-1----:R-:W2:Y:S04]  /*48ec0*/  LDL.LU.64 R10, [R1+0x15f8] ;  /* 0x0015f800010a7983 */ /* 0x002ea80000300a00 */
[----:B------:R-:W3:Y:S04]  /*48ed0*/  LDL.64 R26, [R1+0x10] ;  /* 0x00001000011a7983 */ /* 0x000ee80000100a00 */
[----:B---3--:R-:W-:Y:S04]  /*48ee0*/  STL.64 [R1+0x4100], R26 ;  /* 0x0041001a01007387 */ /* 0x008fe80000100a00 */
[----:B------:R0:W-:Y:S04]  /*48ef0*/  STL.64 [R1+0x40f8], R24 ;  /* 0x0040f81801007387 */ /* 0x0001e80000100a00 */
[----:B0-----:R-:W3:Y:S04]  /*48f00*/  LDL.LU.64 R24, [R1+0x15d0] ;  /* 0x0015d00001187983 */ /* 0x001ee80000300a00 */
[----:B------:R-:W4:Y:S01]  /*48f10*/  LDL.LU.64 R26, [R1+0x15d8] ;  /* 0x0015d800011a7983 */ /* 0x000f220000300a00 */
[C---:B--2---:R-:W-:Y:S03]  /*48f20*/  HMMA.16816.F32 R8, R4.reuse, R12, R8 ;  /* 0x0000000c0408723c */ /* 0x044fe60000001808 */
[----:B----4-:R-:W-:Y:S04]  /*48f30*/  STL.64 [R1+0x4110], R26 ;  /* 0x0041101a01007387 */ /* 0x010fe80000100a00 */
[----:B---3--:R0:W-:Y:S04]  /*48f40*/  STL.64 [R1+0x4108], R24 ;  /* 0x0041081801007387 */ /* 0x0081e80000100a00 */
[----:B0-----:R-:W2:Y:S04]  /*48f50*/  LDL.LU.64 R24, [R1+0x15e0] ;  /* 0x0015e00001187983 */ /* 0x001ea80000300a00 */
[----:B------:R-:W2:Y:S04]  /*48f60*/  LDL.LU.64 R26, [R1+0x15e8] ;  /* 0x0015e800011a7983 */ /* 0x000ea80000300a00 */
        /* <DEDUP_REMOVED lines=8> */
[----:B0-----:R-:W4:Y:S04]  /*48ff0*/  LDL.64 R16, [R1+0x8] ;  /* 0x0000080001107983 */ /* 0x001f280000100a00 */
[----:B-1----:R-:W4:Y:S04]  /*49000*/  LDL.64 R18, [R1] ;  /* 0x0000000001127983 */ /* 0x002f280000100a00 */
[----:B------:R-:W-:Y:S04]  /*49010*/  STL.64 [R1+0x4d0], R8 ;  /* 0x0004d00801007387 */ /* 0x000fe80000100a00 */
[----:B------:R0:W-:Y:S04]  /*49020*/  STL.64 [R1+0x4d8], R10 ;  /* 0x0004d80a01007387 */ /* 0x0001e80000100a00 */
[----:B0-----:R-:W2:Y:S04]  /*49030*/  LDL.LU.64 R10, [R1+0x4120] ;  /* 0x00412000010a7983 */ /* 0x001ea80000300a00 */
[----:B------:R-:W3:Y:S04]  /*49040*/  LDL.LU.64 R8, [R1+0x4118] ;  /* 0x0041180001087983 */ /* 0x000ee80000300a00 */
[----:B------:R0:W-:Y:S04]  /*49050*/  STL.64 [R1+0x4080], R14 ;  /* 0x0040800e01007387 */ /* 0x0001e80000100a00 */
[----:B0-----:R-:W4:Y:S04]  /*49060*/  LDL.LU R15, [R1+0x424] ;  /* 0x00042400010f7983 */ /* 0x001f280000300800 */
[----:B------:R0:W-:Y:S04]  /*49070*/  STL.64 [R1+0x4078], R12 ;  /* 0x0040780c01007387 */ /* 0x0001e80000100a00 */
[----:B0-----:R-:W4:Y:S04]  /*49080*/  LDL R12, [R1+0x18] ;  /* 0x00001800010c7983 */ /* 0x001f280000100800 */
[----:B------:R-:W4:Y:S01]  /*49090*/  LDL R13, [R1+0x1c] ;  /* 0x00001c00010d7983 */ /* 0x000f220000100800 */
[----:B--2---:R-:W-:-:S15]  /*490a0*/  HMMA.16816.F32 R24, R4, R10, R24 ;  /* 0x0000000a0418723c */ /* 0x004fde0000001818 */
[----:B------:R-:W-:-:S08]  /*490b0*/  NOP ;  /* 0x0000000000007918 */ /* 0x000fd00000000000 */
[----:B------:R-:W-:Y:S04]  /*490c0*/  STL.64 [R1+0x4c0], R24 ;  /* 0x0004c01801007387 */ /* 0x000fe80000100a00 */
[----:B------:R0:W-:Y:S04]  /*490d0*/  STL.64 [R1+0x4c8], R26 ;  /* 0x0004c81a01007387 */ /* 0x0001e80000100a00 */
[----:B0-----:R-:W3:Y:S04]  /*490e0*/  LDL.LU.64 R26, [R1+0x4110] ;  /* 0x00411000011a7983 */ /* 0x001ee80000300a00 */
[----:B------:R-:W3:Y:S04]  /*490f0*/  LDL.LU.64 R24, [R1+0x4108] ;  /* 0x0041080001187983 */ /* 0x000ee80000300a00 */
[----:B------:R-:W-:Y:S04]  /*49100*/  STL [R1+0x4070], R10 ;  /* 0x0040700a01007387 */ /* 0x000fe80000100800 */
[----:B------:R-:W-:Y:S01]  /*49110*/  STL [R1+0x406c], R11 ;  /* 0x00406c0b01007387 */ /* 0x000fe20000100800 */
[----:B---3--:R-:W-:-:S15]  /*49120*/  HMMA.16816.F32 R24, R4, R8, R24 ;  /* 0x000000080418723c */ /* 0x008fde0000001818 */
[----:B------:R-:W-:-:S08]  /*49130*/  NOP ;  /* 0x0000000000007918 */ /* 0x000fd00000000000 */
[----:B------:R-:W-:Y:S04]  /*49140*/  STL.64 [R1+0xee0], R24 ;  /* 0x000ee01801007387 */ /* 0x000fe80000100a00 */
[----:B------:R0:W-:Y:S04]  /*49150*/  STL.64 [R1+0xee8], R26 ;  /* 0x000ee81a01007387 */ /* 0x0001e80000100a00 */
[----:B0-----:R-:W2:Y:S04]  /*49160*/  LDL.LU.64 R26, [R1+0x4100] ;  /* 0x00410000011a7983 */ /* 0x001ea80000300a00 */
[----:B------:R-:W3:Y:S04]  /*49170*/  LDL.LU.64 R24, [R1+0x40f8] ;  /* 0x0040f80001187983 */ /* 0x000ee80000300a00 */
[----:B------:R-:W-:Y:S04]  /*49180*/  STL [R1+0x4068], R8 ;  /* 0x0040680801007387 */ /* 0x000fe80000100800 */
[----:B------:R0:W-:Y:S04]  /*49190*/  STL [R1+0x4064], R9 ;  /* 0x0040640901007387 */ /* 0x0001e80000100800 */
[----:B0-----:R-:W4:Y:S04]  /*491a0*/  LDL.LU.64 R8, [R1+0x15c0] ;  /* 0x0015c00001087983 */ /* 0x001f280000300a00 */
[----:B------:R-:W4:Y:S02]  /*491b0*/  LDL.LU.64 R10, [R1+0x15c8] ;  /* 0x0015c800010a7983 */ /* 0x000f240000300a00 */
[C---:B----4-:R-:W-:Y:S06]  /*491c0*/  HMMA.16816.F32 R8, R4.reuse, R2, R8 ;  /* 0x000000020408723c */ /* 0x050fec0000001808 */
[----:B------:R-:W-:-:S15]  /*491d0*/  HMMA.16816.F32 R4, R4, R12, R20 ;  /* 0x0000000c0404723c */ /* 0x000fde0000001814 */
[----:B------:R-:W-:-:S02]  /*491e0*/  NOP ;  /* 0x0000000000007918 */ /* 0x000fc40000000000 */
[----:B------:R0:W-:Y:S04]  /*491f0*/  STL.64 [R1+0xed0], R8 ;  /* 0x000ed00801007387 */ /* 0x0001e80000100a00 */
[----:B------:R1:W-:Y:S04]  /*49200*/  STL.64 [R1+0xed8], R10 ;  /* 0x000ed80a01007387 */ /* 0x0003e80000100a00 */
[----:B0-----:R-:W2:Y:S04]  /*49210*/  LDL.LU.64 R8, [R1+0x15b0] ;  /* 0x0015b00001087983 */ /* 0x001ea80000300a00 */
[----:B-1----:R-:W2:Y:S04]  /*49220*/  LDL.LU.64 R10, [R1+0x15b8] ;  /* 0x0015b800010a7983 */ /* 0x002ea80000300a00 */
[----:B------:R-:W-:Y:S04]  /*49230*/  STL [R1+0x4060], R3 ;  /* 0x0040600301007387 */ /* 0x000fe80000100800 */
[----:B------:R-:W4:Y:S04]  /*49240*/  LDL.LU.64 R22, [R1+0x40f0] ;  /* 0x0040f00001167983 */ /* 0x000f280000300a00 */
[----:B------:R-:W3:Y:S04]  /*49250*/  LDL.LU.64 R20, [R1+0x40e8] ;  /* 0x0040e80001147983 */ /* 0x000ee80000300a00 */
[----:B------:R4:W-:Y:S04]  /*49260*/  STL.64 [R1+0x4b0], R4 ;  /* 0x0004b00401007387 */ /* 0x0009e80000100a00 */
[----:B------:R0:W-:Y:S01]  /*49270*/  STL.64 [R1+0x4b8], R6 ;  /* 0x0004b80601007387 */ /* 0x0001e20000100a00 */
[----:B----4-:R-:W-:-:S02]  /*49280*/  IMAD R5, R23, 0x100, R22 ;  /* 0x0000010017057824 */ /* 0x010fc400078e0216 */
[----:B---3--:R-:W-:Y:S02]  /*49290*/  IMAD R4, R21, 0x100, R20 ;  /* 0x0000010015047824 */ /* 0x008fe400078e0214 */
[----:B------:R-:W3:Y:S04]  /*492a0*/  LDL.LU.64 R20, [R1+0x1590] ;  /* 0x0015900001147983 */ /* 0x000ee80000300a00 */
[----:B------:R-:W4:Y:S01]  /*492b0*/  LDL.LU.64 R22, [R1+0x1598] ;  /* 0x0015980001167983 */ /* 0x000f220000300a00 */
[----:B0-----:R-:W-:Y:S02]  /*492c0*/  IMAD R6, R24, 0x100, R15 ;  /* 0x0000010018067824 */ /* 0x001fe400078e020f */
[----:B------:R-:W-:Y:S01]  /*492d0*/  IMAD R7, R0, 0x100, R25 ;  /* 0x0000010000077824 */ /* 0x000fe200078e0219 */
[----:B------:R-:W-:-:S02]  /*492e0*/  F2FP.F16.E4M3.UNPACK_B R4, R4 ;  /* 0x00000004ff04723e */ /* 0x000fc400020006ff */
[----:B------:R-:W-:Y:S02]  /*492f0*/  F2FP.F16.E4M3.UNPACK_B R5, R5 ;  /* 0x00000005ff05723e */ /* 0x000fe400020006ff */
[----:B------:R-:W-:Y:S02]  /*49300*/  F2FP.F16.E4M3.UNPACK_B R6, R6 ;  /* 0x00000006ff06723e */ /* 0x000fe400020006ff */
[----:B------:R-:W-:Y:S01]  /*49310*/  F2FP.F16.E4M3.UNPACK_B R7, R7 ;  /* 0x00000007ff07723e */ /* 0x000fe200020006ff */
[----:B----4-:R-:W-:Y:S04]  /*49320*/  STL.64 [R1+0x40e0], R22 ;  /* 0x0040e01601007387 */ /* 0x010fe80000100a00 */
[----:B---3--:R0:W-:Y:S04]  /*49330*/  STL.64 [R1+0x40d8], R20 ;  /* 0x0040d81401007387 */ /* 0x0081e80000100a00 */
[----:B0-----:R-:W3:Y:S04]  /*49340*/  LDL.LU.64 R20, [R1+0x15a0] ;  /* 0x0015a00001147983 */ /* 0x001ee80000300a00 */
[----:B------:R-:W3:Y:S01]  /*49350*/  LDL.LU.64 R22, [R1+0x15a8] ;  /* 0x0015a80001167983 */ /* 0x000ee20000300a00 */
[----:B--2---:R-:W-:Y:S06]  /*49360*/  HMMA.16816.F32 R12, R4, R26, R8 ;  /* 0x0000001a040c723c */ /* 0x004fec0000001808 */
[----:B------:R-:W-:-:S02]  /*49370*/  IMAD.MOV.U32 R3, RZ, RZ, R27 ;  /* 0x000000ffff037224 */ /* 0x000fc400078e001b */
[----:B------:R-:W-:-:S15]  /*49380*/  IMAD.MOV.U32 R9, RZ, RZ, R26 ;  /* 0x000000ffff097224 */ /* 0x000fde00078e001a */
[----:B------:R0:W-:Y:S04]  /*49390*/  STL.64 [R1+0x4a0], R12 ;  /* 0x0004a00c01007387 */ /* 0x0001e80000100a00 */
[----:B------:R1:W-:Y:S04]  /*493a0*/  STL.64 [R1+0x4a8], R14 ;  /* 0x0004a80e01007387 */ /* 0x0003e80000100a00 */
[----:B------:R-:W2:Y:S04]  /*493b0*/  LDL.LU.64 R24, [R1+0x1580] ;  /* 0x0015800001187983 */ /* 0x000ea80000300a00 */
[----:B------:R-:W2:Y:S04]  /*493c0*/  LDL.LU.64 R26, [R1+0x1588] ;  /* 0x00158800011a7983 */ /* 0x000ea80000300a00 */
[----:B0-----:R-:W4:Y:S04]  /*493d0*/  LDL.LU.64 R12, [R1+0x1560] ;  /* 0x00156000010c7983 */ /* 0x001f280000300a00 */
[----:B-1----:R-:W4:Y:S01]  /*493e0*/  LDL.LU.64 R14, [R1+0x1568] ;  /* 0x00156800010e7983 */ /* 0x002f220000300a00 */
[----:B---3--:R-:W-:-:S15]  /*493f0*/  HMMA.16816.F32 R20, R4, R16, R20 ;  /* 0x000000100414723c */ /* 0x008fde0000001814 */
[----:B------:R-:W-:-:S08]  /*49400*/  NOP ;  /* 0x0000000000007918 */ /* 0x000fd00000000000 */
[----:B------:R-:W-:Y:S04]  /*49410*/  STL.64 [R1+0x490], R20 ;  /* 0x0004901401007387 */ /* 0x000fe80000100a00 */
[----:B------:R0:W-:Y:S04]  /*49420*/  STL.64 [R1+0x498], R22 ;  /* 0x0004981601007387 */ /* 0x0001e80000100a00 */
[----:B0-----:R-:W3:Y:S04]  /*49430*/  LDL.LU.64 R22, [R1+0x40e0] ;  /* 0x0040e00001167983 */ /* 0x001ee80000300a00 */
[----:B------:R-:W3:Y:S01]  /*49440*/  LDL.LU.64 R20, [R1+0x40d8] ;  /* 0x0040d80001147983 */ /* 0x000ee20000300a00 */
[----:B------:R-:W-:-:S02]  /*49450*/  IMAD.MOV.U32 R11, RZ, RZ, R16 ;  /* 0x000000ffff0b7224 */ /* 0x000fc400078e0010 */
[----:B------:R-:W-:Y:S02]  /*49460*/  IMAD.MOV.U32 R8, RZ, RZ, R17 ;  /* 0x000000ffff087224 */ /* 0x000fe400078e0011 */
[----:B------:R-:W-:Y:S02]  /*49470*/  IMAD.MOV.U32 R10, RZ, RZ, R18 ;  /* 0x000000ffff0a7224 */ /* 0x000fe400078e0012 */
[----:B------:R-:W-:Y:S01]  /*49480*/  IMAD.MOV.U32 R0, RZ, RZ, R19 ;  /* 0x000000ffff007224 */ /* 0x000fe200078e0013 */
[----:B---3--:R-:W-:-:S15]  /*49490*/  HMMA.16816.F32 R20, R4, R18, R20 ;  /* 0x000000120414723c */ /* 0x008fde0000001814 */
[----:B------:R-:W-:-:S08]  /*494a0*/  NOP ;  /* 0x0000000000007918 */ /* 0x000fd00000000000 */
[----:B------:R-:W-:Y:S04]  /*494b0*/  STL.64 [R1+0x480], R20 ;  /* 0x0004801401007387 */ /* 0x000fe80000100a00 */
[----:B------:R0:W-:Y:S04]  /*494c0*/  STL.64 [R1+0x488], R22 ;  /* 0x0004881601007387 */ /* 0x0001e80000100a00 */
[----:B0-----:R-:W3:Y:S04]  /*494d0*/  LDL.LU.64 R22, [R1+0x40d0] ;  /* 0x0040d00001167983 */ /* 0x001ee80000300a00 */
[----:B------:R-:W4:Y:S04]  /*494e0*/  LDL.LU.64 R20, [R1+0x40c8] ;  /* 0x0040c80001147983 */ /* 0x000f280000300a00 */
[----:B------:R-:W3:Y:S04]  /*494f0*/  LDL.LU.64 R16, [R1+0x1540] ;  /* 0x0015400001107983 */ /* 0x000ee80000300a00 */
[----:B------:R-:W4:Y:S01]  /*49500*/  LDL.LU.64 R18, [R1+0x1548] ;  /* 0x0015480001127983 */ /* 0x000f220000300a00 */
[C---:B--2---:R-:W-:Y:S03]  /*49510*/  HMMA.16816.F32 R24, R4.reuse, R28, R24 ;  /* 0x0000001c0418723c */ /* 0x044fe60000001818 */
        /* <DEDUP_REMOVED lines=8> */
[----:B------:R-:W-:Y:S04]  /*495a0*/  STL.64 [R1+0x470], R24 ;  /* 0x0004701801007387 */ /* 0x000fe80000100a00 */
[----:B------:R0:W-:Y:S04]  /*495b0*/  STL.64 [R1+0x478], R26 ;  /* 0x0004781a01007387 */ /* 0x0001e80000100a00 */
[----:B0-----:R-:W3:Y:S04]  /*495c0*/  LDL.LU.64 R26, [R1+0x40c0] ;  /* 0x0040c000011a7983 */ /* 0x001ee80000300a00 */
[----:B------:R-:W4:Y:S01]  /*495d0*/  LDL.LU.64 R24, [R1+0x40b8] ;  /* 0x0040b80001187983 */ /* 0x000f220000300a00 */
[C---:B--2---:R-:W-:Y:S06]  /*495e0*/  HMMA.16816.F32 R16, R4.reuse, R22, R16 ;  /* 0x000000160410723c */ /* 0x044fec0000001810 */
[C---:B---3--:R-:W-:Y:S06]  /*495f0*/  HMMA.16816.F32 R8, R4.reuse, R26, R8 ;  /* 0x0000001a0408723c */ /* 0x048fec0000001808 */
[----:B----4-:R-:W-:-:S15]  /*49600*/  HMMA.16816.F32 R12, R4, R24, R12 ;  /* 0x00000018040c723c */ /* 0x010fde000000180c */
[----:B------:R-:W-:-:S02]  /*49610*/  NOP ;  /* 0x0000000000007918 */ /* 0x000fc40000000000 */
        /* <DEDUP_REMOVED lines=8> */
[----:B------:R-:W-:Y:S04]  /*496a0*/  STL.64 [R1+0x3ff8], R26 ;  /* 0x003ff81a01007387 */ /* 0x000fe80000100a00 */
[----:B------:R0:W-:Y:S04]  /*496b0*/  STL.64 [R1+0x3ff0], R24 ;  /* 0x003ff01801007387 */ /* 0x0001e80000100a00 */
[----:B0-----:R-:W4:Y:S04]  /*496c0*/  LDL R24, [R1+0x18] ;  /* 0x0000180001187983 */ /* 0x001f280000100800 */
[----:B------:R-:W4:Y:S04]  /*496d0*/  LDL R25, [R1+0x1c] ;  /* 0x00001c0001197983 */ /* 0x000f280000100800 */
        /* <DEDUP_REMOVED lines=10> */
[----:B------:R-:W4:Y:S04]  /*49780*/  LDL.LU R26, [R1+0xe84] ;  /* 0x000e8400011a7983 */ /* 0x000f280000300800 */
[----:B------:R-:W4:Y:S01]  /*49790*/  LDL.LU R27, [R1+0xe80] ;  /* 0x000e8000011b7983 */ /* 0x000f220000300800 */
[C---:B--2---:R-:W-:Y:S06]  /*497a0*/  HMMA.16816.F32 R8, R4.reuse, R18, R8 ;  /* 0x000000120408723c */ /* 0x044fec0000001808 */
[C---:B---3--:R-:W-:Y:S01]  /*497b0*/  HMMA.16816.F32 R12, R4.reuse, R16, R12 ;  /* 0x00000010040c723c */ /* 0x048fe2000000180c */
[----:B----4-:R-:W-:Y:S04]  /*497c0*/  STL.64 [R1+0x4048], R26 ;  /* 0x0040481a01007387 */ /* 0x010fe80000100a00 */
[----:B------:R0:W-:Y:S04]  /*497d0*/  STL.64 [R1+0x4040], R24 ;  /* 0x0040401801007387 */ /* 0x0001e80000100a00 */
        /* <DEDUP_REMOVED lines=8> */
[----:B0-----:R-:W4:Y:S04]  /*49860*/  LDL.LU.64 R10, [R1+0x4090] ;  /* 0x00409000010a7983 */ /* 0x001f280000300a00 */
[----:B------:R-:W4:Y:S04]  /*49870*/  LDL.LU.64 R8, [R1+0x4088] ;  /* 0x0040880001087983 */ /* 0x000f280000300a00 */
[----:B------:R-:W-:Y:S04]  /*49880*/  STL.64 [R1+0x410], R12 ;  /* 0x0004100c01007387 */ /* 0x000fe80000100a00 */
[----:B------:R0:W-:Y:S04]  /*49890*/  STL.64 [R1+0x418], R14 ;  /* 0x0004180e01007387 */ /* 0x0001e80000100a00 */
[----:B0-----:R-:W3:Y:S04]  /*498a0*/  LDL.LU.64 R14, [R1+0x4080] ;  /* 0x00408000010e7983 */ /* 0x001ee80000300a00 */
[----:B------:R-:W2:Y:S04]  /*498b0*/  LDL.LU.64 R12, [R1+0x4078] ;  /* 0x00407800010c7983 */ /* 0x000ea80000300a00 */
[----:B------:R-:W-:Y:S04]  /*498c0*/  STL.64 [R1+0x3fe8], R18 ;  /* 0x003fe81201007387 */ /* 0x000fe80000100a00 */
[----:B------:R2:W-:Y:S01]  /*498d0*/  STL.64 [R1+0x3fe0], R16 ;  /* 0x003fe01001007387 */ /* 0x0005e20000100a00 */
[C---:B---3--:R-:W-:Y:S06]  /*498e0*/  HMMA.16816.F32 R20, R4.reuse, R14, R20 ;  /* 0x0000000e0414723c */ /* 0x048fec0000001814 */
[----:B--2---:R-:W-:Y:S01]  /*498f0*/  HMMA.16816.F32 R16, R4, R12, R24 ;  /* 0x0000000c0410723c */ /* 0x004fe20000001818 */
        /* <DEDUP_REMOVED lines=12> */
[----:B------:R-:W3:Y:S04]  /*499c0*/  LDL.LU.64 R22, [R1+0x14d8] ;  /* 0x0014d80001167983 */ /* 0x000ee80000300a00 */
[----:B------:R-:W3:Y:S04]  /*499d0*/  LDL.LU.64 R16, [R1+0x12d0] ;  /* 0x0012d00001107983 */ /* 0x000ee80000300a00 */
[----:B------:R-:W3:Y:S04]  /*499e0*/  LDL.LU.64 R18, [R1+0x12d8] ;  /* 0x0012d80001127983 */ /* 0x000ee80000300a00 */
[----:B------:R4:W-:Y:S02]  /*499f0*/  STL.64 [R1+0x4008], R14 ;  /* 0x0040080e01007387 */ /* 0x0009e40000100a00 */
[----:B----4-:R-:W-:-:S02]  /*49a00*/  IMAD.MOV.U32 R14, RZ, RZ, R10 ;  /* 0x000000ffff0e7224 */ /* 0x010fc400078e000a */
[----:B------:R-:W-:Y:S01]  /*49a10*/  IMAD.MOV.U32 R15, RZ, RZ, R0 ;  /* 0x000000ffff0f7224 */ /* 0x000fe200078e0000 */
[----:B------:R-:W2:Y:S04]  /*49a20*/  LDL.LU R10, [R1+0x4070] ;  /* 0x00407000010a7983 */ /* 0x000ea80000300800 */
[----:B------:R-:W4:Y:S04]  /*49a30*/  LDL.LU R0, [R1+0xe98] ;  /* 0x000e980001007983 */ /* 0x000f280000300800 */
[----:B------:R0:W-:Y:S02]  /*49a40*/  STL.64 [R1+0x4000], R12 ;  /* 0x0040000c01007387 */ /* 0x0001e40000100a00 */
[----:B0-----:R-:W-:-:S02]  /*49a50*/  IMAD.MOV.U32 R12, RZ, RZ, R11 ;  /* 0x000000ffff0c7224 */ /* 0x001fc400078e000b */
[----:B------:R-:W2:Y:S01]  /*49a60*/  LDL.LU R11, [R1+0x406c] ;  /* 0x00406c00010b7983 */ /* 0x000ea20000300800 */
[----:B------:R-:W-:-:S03]  /*49a70*/  IMAD.MOV.U32 R13, RZ, RZ, R8 ;  /* 0x000000ffff0d7224 */ /* 0x000fc600078e0008 */
[----:B------:R-:W3:Y:S04]  /*49a80*/  LDL.LU R8, [R1+0x4068] ;  /* 0x0040680001087983 */ /* 0x000ee80000300800 */
[----:B------:R0:W-:Y:S02]  /*49a90*/  STL.64 [R1+0x4028], R14 ;  /* 0x0040280e01007387 */ /* 0x0001e40000100a00 */
[----:B0-----:R-:W-:Y:S02]  /*49aa0*/  IMAD.MOV.U32 R14, RZ, RZ, R9 ;  /* 0x000000ffff0e7224 */ /* 0x001fe400078e0009 */
[----:B------:R-:W-:Y:S01]  /*49ab0*/  IMAD.MOV.U32 R15, RZ, RZ, R3 ;  /* 0x000000ffff0f7224 */ /* 0x000fe200078e0003 */
[----:B------:R-:W3:Y:S04]  /*49ac0*/  LDL.LU R9, [R1+0x4064] ;  /* 0x0040640001097983 */ /* 0x000ee80000300800 */
[----:B------:R-:W4:Y:S04]  /*49ad0*/  LDL.LU R3, [R1+0x4060] ;  /* 0x0040600001037983 */ /* 0x000f280000300800 */
[----:B------:R0:W-:Y:S04]  /*49ae0*/  STL.64 [R1+0x4020], R12 ;  /* 0x0040200c01007387 */ /* 0x0001e80000100a00 */
[----:B0-----:R-:W4:Y:S04]  /*49af0*/  LDL.LU R12, [R1+0xe90] ;  /* 0x000e9000010c7983 */ /* 0x001f280000300800 */
[----:B------:R-:W4:Y:S01]  /*49b00*/  LDL.LU R13, [R1+0xe9c] ;  /* 0x000e9c00010d7983 */ /* 0x000f220000300800 */
        /* <DEDUP_REMOVED lines=12> */
[C---:B----4-:R-:W-:Y:S03]  /*49bd0*/  HMMA.16816.F32 R20, R4.reuse, R2, R20 ;  /* 0x000000020414723c */ /* 0x050fe60000001814 */
[----:B------:R-:W-:Y:S04]  /*49be0*/  STL.64 [R1+0x3fb8], R10 ;  /* 0x003fb80a01007387 */ /* 0x000fe80000100a00 */
[----:B------:R3:W-:Y:S02]  /*49bf0*/  STL.64 [R1+0x3fb0], R8 ;  /* 0x003fb00801007387 */ /* 0x0007e40000100a00 */
[----:B---3--:R-:W-:Y:S02]  /*49c00*/  HMMA.16816.F32 R8, R4, R24, R16 ;  /* 0x000000180408723c */ /* 0x008fe40000001810 */
[----:B------:R-:W3:-:S12]  /*49c10*/  LDL.LU R5, [R1+0xe8c] ;  /* 0x000e8c0001057983 */ /* 0x000ed80000300800 */
[----:B------:R-:W-:Y:S04]  /*49c20*/  STL.64 [R1+0xeb0], R20 ;  /* 0x000eb01401007387 */ /* 0x000fe80000100a00 */
[----:B------:R-:W-:Y:S04]  /*49c30*/  STL.64 [R1+0xeb8], R22 ;  /* 0x000eb81601007387 */ /* 0x000fe80000100a00 */
[----:B------:R-:W3:Y:S04]  /*49c40*/  LDL.LU R6, [R1+0xe88] ;  /* 0x000e880001067983 */ /* 0x000ee80000300800 */
[----:B------:R0:W-:Y:S04]  /*49c50*/  STL.64 [R1+0x3d0], R8 ;  /* 0x0003d00801007387 */ /* 0x0001e80000100a00 */
[----:B------:R1:W-:Y:S04]  /*49c60*/  STL.64 [R1+0x3d8], R10 ;  /* 0x0003d80a01007387 */ /* 0x0003e80000100a00 */
[----:B------:R-:W4:Y:S04]  /*49c70*/  LDL.LU R7, [R1+0xe94] ;  /* 0x000e940001077983 */ /* 0x000f280000300800 */
[----:B0-----:R-:W3:Y:S04]  /*49c80*/  LDL.LU.64 R8, [R1+0x14b0] ;  /* 0x0014b00001087983 */ /* 0x001ee80000300a00 */
[----:B-1----:R-:W4:Y:S01]  /*49c90*/  LDL.LU.64 R10, [R1+0x14b8] ;  /* 0x0014b800010a7983 */ /* 0x002f220000300a00 */
[----:B--2---:R-:W-:-:S03]  /*49ca0*/  IMAD R4, R27, 0x100, R26 ;  /* 0x000001001b047824 */ /* 0x004fc600078e021a */
[----:B----4-:R-:W-:Y:S04]  /*49cb0*/  STL.64 [R1+0x4038], R10 ;  /* 0x0040380a01007387 */ /* 0x010fe80000100a00 */
[----:B---3--:R0:W-:Y:S04]  /*49cc0*/  STL.64 [R1+0x4030], R8 ;  /* 0x0040300801007387 */ /* 0x0081e80000100a00 */
[----:B0-----:R-:W2:Y:S04]  /*49cd0*/  LDL.LU.64 R8, [R1+0x14c0] ;  /* 0x0014c00001087983 */ /* 0x001ea80000300a00 */
[----:B------:R-:W2:Y:S04]  /*49ce0*/  LDL.LU.64 R10, [R1+0x14c8] ;  /* 0x0014c800010a7983 */ /* 0x000ea80000300a00 */
[----:B------:R-:W3:Y:S04]  /*49cf0*/  LDL.LU.64 R24, [R1+0x1490] ;  /* 0x0014900001187983 */ /* 0x000ee80000300a00 */
[----:B------:R-:W4:Y:S01]  /*49d00*/  LDL.LU.64 R26, [R1+0x1498] ;  /* 0x00149800011a7983 */ /* 0x000f220000300a00 */
[----:B------:R-:W-:-:S02]  /*49d10*/  IMAD R5, R6, 0x100, R5 ;  /* 0x0000010006057824 */ /* 0x000fc400078e0205 */
[----:B------:R-:W-:Y:S02]  /*49d20*/  IMAD R6, R12, 0x100, R7 ;  /* 0x000001000c067824 */ /* 0x000fe400078e0207 */
[----:B------:R-:W-:Y:S01]  /*49d30*/  IMAD R7, R0, 0x100, R13 ;  /* 0x0000010000077824 */ /* 0x000fe200078e020d */
[----:B------:R-:W-:Y:S02]  /*49d40*/  F2FP.F16.E4M3.UNPACK_B R4, R4 ;  /* 0x00000004ff04723e */ /* 0x000fe400020006ff */
[----:B------:R-:W-:Y:S02]  /*49d50*/  F2FP.F16.E4M3.UNPACK_B R5, R5 ;  /* 0x00000005ff05723e */ /* 0x000fe400020006ff */
[----:B------:R-:W-:Y:S02]  /*49d60*/  F2FP.F16.E4M3.UNPACK_B R6, R6 ;  /* 0x00000006ff06723e */ /* 0x000fe400020006ff */
[----:B------:R-:W-:-:S07]  /*49d70*/  F2FP.F16.E4M3.UNPACK_B R7, R7 ;  /* 0x00000007ff07723e */ /* 0x000fce00020006ff */
[C---:B--2---:R-:W-:Y:S01]  /*49d80*/  HMMA.16816.F32 R12, R4.reuse, R14, R8 ;  /* 0x0000000e040c723c */ /* 0x044fe20000001808 */
[----:B----4-:R-:W-:Y:S04]  /*49d90*/  STL.64 [R1+0x4018], R26 ;  /* 0x0040181a01007387 */ /* 0x010fe80000100a00 */
[----:B---3--:R0:W-:Y:S04]  /*49da0*/  STL.64 [R1+0x4010], R24 ;  /* 0x0040101801007387 */ /* 0x0081e80000100a00 */
[----:B0-----:R-:W2:Y:S04]  /*49db0*/  LDL.LU.64 R24, [R1+0x14a0] ;  /* 0x0014a00001187983 */ /* 0x001ea80000300a00 */
[----:B------:R-:W2:Y:S04]  /*49dc0*/  LDL.LU.64 R26, [R1+0x14a8] ;  /* 0x0014a800011a7983 */ /* 0x000ea80000300a00 */
[----:B------:R-:W3:Y:S04]  /*49dd0*/  LDL.LU.64 R16, [R1+0x1480] ;  /* 0x0014800001107983 */ /* 0x000ee80000300a00 */
[----:B------:R-:W3:Y:S04]  /*49de0*/  LDL.LU.64 R18, [R1+0x1488] ;  /* 0x0014880001127983 */ /* 0x000ee80000300a00 */
[----:B------:R-:W4:Y:S04]  /*49df0*/  LDL.LU.64 R20, [R1+0x1470] ;  /* 0x0014700001147983 */ /* 0x000f280000300a00 */
[----:B------:R-:W4:Y:S04]  /*49e00*/  LDL.LU.64 R22, [R1+0x1478] ;  /* 0x0014780001167983 */ /* 0x000f280000300a00 */
[----:B------:R-:W2:Y:S04]  /*49e10*/  LDL.LU.64 R10, [R1+0x4038] ;  /* 0x00403800010a7983 */ /* 0x000ea80000300a00 */
[----:B------:R-:W2:Y:S04]  /*49e20*/  LDL.LU.64 R8, [R1+0x4030] ;  /* 0x0040300001087983 */ /* 0x000ea80000300a00 */
[----:B------:R-:W-:Y:S04]  /*49e30*/  STL.64 [R1+0x3c0], R12 ;  /* 0x0003c00c01007387 */ /* 0x000fe80000100a00 */
[----:B------:R0:W-:Y:S04]  /*49e40*/  STL.64 [R1+0x3c8], R14 ;  /* 0x0003c80e01007387 */ /* 0x0001e80000100a00 */
[----:B0-----:R-:W3:Y:S04]  /*49e50*/  LDL.LU.64 R14, [R1+0x4028] ;  /* 0x00402800010e7983 */ /* 0x001ee80000300a00 */
[----:B------:R-:W2:Y:S02]  /*49e60*/  LDL.LU.64 R12, [R1+0x4020] ;  /* 0x00402000010c7983 */ /* 0x000ea40000300a00 */
[C---:B--2---:R-:W-:Y:S06]  /*49e70*/  HMMA.16816.F32 R8, R4.reuse, R12, R8 ;  /* 0x0000000c0408723c */ /* 0x044fec0000001808 */
[----:B---3--:R-:W-:-:S15]  /*49e80*/  HMMA.16816.F32 R12, R4, R14, R24 ;  /* 0x0000000e040c723c */ /* 0x008fde0000001818 */
[----:B------:R-:W-:-:S02]  /*49e90*/  NOP ;  /* 0x0000000000007918 */ /* 0x000fc40000000000 */
[----:B------:R0:W-:Y:S04]  /*49ea0*/  STL.64 [R1+0x3b0], R8 ;  /* 0x0003b00801007387 */ /* 0x0001e80000100a00 */
[----:B------:R1:W-:Y:S04]  /*49eb0*/  STL.64 [R1+0x3b8], R10 ;  /* 0x0003b80a01007387 */ /* 0x0003e80000100a00 */
[----:B0-----:R-:W2:Y:S04]  /*49ec0*/  LDL.LU.64 R8, [R1+0x1450] ;  /* 0x0014500001087983 */ /* 0x001ea80000300a00 */
[----:B-1----:R-:W2:Y:S04]  /*49ed0*/  LDL.LU.64 R10, [R1+0x1458] ;  /* 0x00145800010a7983 */ /* 0x002ea80000300a00 */
[----:B------:R-:W3:Y:S04]  /*49ee0*/  LDL.LU.64 R26, [R1+0x4018] ;  /* 0x00401800011a7983 */ /* 0x000ee80000300a00 */
[----:B------:R-:W3:Y:S04]  /*49ef0*/  LDL.LU.64 R24, [R1+0x4010] ;  /* 0x0040100001187983 */ /* 0x000ee80000300a00 */
        /* <DEDUP_REMOVED lines=8> */
[----:B0-----:R-:W3:Y:S04]  /*49f80*/  LDL.LU.64 R26, [R1+0x3ff8] ;  /* 0x003ff800011a7983 */ /* 0x001ee80000300a00 */
[----:B------:R-:W4:Y:S04]  /*49f90*/  LDL.LU.64 R24, [R1+0x3ff0] ;  /* 0x003ff00001187983 */ /* 0x000f280000300a00 */
[----:B------:R-:W-:Y:S01]  /*49fa0*/  STL.64 [R1+0x3f58], R28 ;  /* 0x003f581c01007387 */ /* 0x000fe20000100a00 */
[C---:B---3--:R-:W-:Y:S06]  /*49fb0*/  HMMA.16816.F32 R16, R4.reuse, R26, R16 ;  /* 0x0000001a0410723c */ /* 0x048fec0000001810 */
[----:B----4-:R-:W-:-:S15]  /*49fc0*/  HMMA.16816.F32 R20, R4, R24, R20 ;  /* 0x000000180414723c */ /* 0x010fde0000001814 */
[----:B------:R-:W-:-:S02]  /*49fd0*/  NOP ;  /* 0x0000000000007918 */ /* 0x000fc40000000000 */
[----:B------:R-:W-:Y:S04]  /*49fe0*/  STL.64 [R1+0x380], R16 ;  /* 0x0003801001007387 */ /* 0x000fe80000100a00 */
[----:B------:R0:W-:Y:S04]  /*49ff0*/  STL.64 [R1+0x388], R18 ;  /* 0x0003881201007387 */ /* 0x0001e80000100a00 */
[----:B0-----:R-:W3:Y:S04]  /*4a000*/  LDL.LU.64 R18, [R1+0x3fe8] ;  /* 0x003fe80001127983 */ /* 0x001ee80000300a00 */
[----:B------:R-:W4:Y:S04]  /*4a010*/  LDL.LU.64 R16, [R1+0x3fe0] ;  /* 0x003fe00001107983 */ /* 0x000f280000300a00 */
[----:B------:R-:W4:Y:S04]  /*4a020*/  LDL.LU R0, [R1+0x20d0] ;  /* 0x0020d00001007983 */ /* 0x000f280000300800 */
[----:B------:R-:W-:Y:S04]  /*4a030*/  STL.64 [R1+0x370], R20 ;  /* 0x0003701401007387 */ /* 0x000fe80000100a00 */
[----:B------:R0:W-:Y:S04]  /*4a040*/  STL.64 [R1+0x378], R22 ;  /* 0x0003781601007387 */ /* 0x0001e80000100a00 */
[----:B0-----:R-:W3:Y:S04]  /*4a050*/  LDL.LU.64 R22, [R1+0x3fd8] ;  /* 0x003fd80001167983 */ /* 0x001ee80000300a00 */
[----:B------:R-:W2:Y:S04]  /*4a060*/  LDL.LU.64 R20, [R1+0x3fd0] ;  /* 0x003fd00001147983 */ /* 0x000ea80000300a00 */
[----:B------:R0:W-:Y:S04]  /*4a070*/  STL.64 [R1+0x3f50], R26 ;  /* 0x003f501a01007387 */ /* 0x0001e80000100a00 */
[----:B0-----:R-:W4:Y:S04]  /*4a080*/  LDL.LU.64 R26, [R1+0x10] ;  /* 0x00001000011a7983 */ /* 0x001f280000300a00 */
[----:B------:R0:W-:Y:S04]  /*4a090*/  STL.64 [R1+0x3f48], R24 ;  /* 0x003f481801007387 */ /* 0x0001e80000100a00 */
[----:B0-----:R-:W3:Y:S04]  /*4a0a0*/  LDL.LU R24, [R1+0x20c8] ;  /* 0x0020c80001187983 */ /* 0x001ee80000300800 */
[----:B------:R-:W3:Y:S04]  /*4a0b0*/  LDL.LU R25, [R1+0x20d4] ;  /* 0x0020d40001197983 */ /* 0x000ee80000300800 */
[----:B----4-:R-:W-:Y:S04]  /*4a0c0*/  STL.64 [R1+0x3f88], R26 ;  /* 0x003f881a01007387 */ /* 0x010fe80000100a00 */
[----:B---3--:R0:W-:Y:S04]  /*4a0d0*/  STL.64 [R1+0x3f80], R24 ;  /* 0x003f801801007387 */ /* 0x0081e80000100a00 */
[----:B0-----:R-:W3:Y:S04]  /*4a0e0*/  LDL.LU.64 R24, [R1+0x1460] ;  /* 0x0014600001187983 */ /* 0x001ee80000300a00 */
[----:B------:R-:W3:Y:S01]  /*4a0f0*/  LDL.LU.64 R26, [R1+0x1468] ;  /* 0x00146800011a7983 */ /* 0x000ee20000300a00 */
[C---:B--2---:R-:W-:Y:S06]  /*4a100*/  HMMA.16816.F32 R8, R4.reuse, R20, R8 ;  /* 0x000000140408723c */ /* 0x044fec0000001808 */
[----:B---3--:R-:W-:-:S15]  /*4a110*/  HMMA.16816.F32 R24, R4, R22, R24 ;  /* 0x000000160418723c */ /* 0x008fde0000001818 */
[----:B------:R-:W-:-:S08]  /*4a120*/  NOP ;  /* 0x0000000000007918 */ /* 0x000fd00000000000 */
[----:B------:R0:W-:Y:S04]  /*4a130*/  STL.64 [R1+0x360], R24 ;  /* 0x0003601801007387 */ /* 0x0001e80000100a00 */
[----:B------:R1:W-:Y:S04]  /*4a140*/  STL.64 [R1+0x368], R26 ;  /* 0x0003681a01007387 */ /* 0x0003e80000100a00 */
[----:B0-----:R-:W2:Y:S04]  /*4a150*/  LDL.LU.64 R24, [R1+0x1430] ;  /* 0x0014300001187983 */ /* 0x001ea80000300a00 */
[----:B-1----:R-:W2:Y:S04]  /*4a160*/  LDL.LU.64 R26, [R1+0x1438] ;  /* 0x00143800011a7983 */ /* 0x002ea80000300a00 */
[----:B------:R0:W-:Y:S04]  /*4a170*/  STL.64 [R1+0x350], R8 ;  /* 0x0003500801007387 */ /* 0x0001e80000100a00 */
[----:B------:R1:W-:Y:S04]  /*4a180*/  STL.64 [R1+0x358], R10 ;  /* 0x0003580a01007387 */ /* 0x0003e80000100a00 */
[----:B0-----:R-:W3:Y:S04]  /*4a190*/  LDL.LU.64 R8, [R1+0x1410] ;  /* 0x0014100001087983 */ /* 0x001ee80000300a00 */
[----:B-1----:R-:W4:Y:S04]  /*4a1a0*/  LDL.LU.64 R10, [R1+0x1418] ;  /* 0x00141800010a7983 */ /* 0x002f280000300a00 */
[----:B----4-:R-:W-:Y:S04]  /*4a1b0*/  STL.64 [R1+0x3fc8], R10 ;  /* 0x003fc80a01007387 */ /* 0x010fe80000100a00 */
[----:B---3--:R0:W-:Y:S04]  /*4a1c0*/  STL.64 [R1+0x3fc0], R8 ;  /* 0x003fc00801007387 */ /* 0x0081e80000100a00 */
[----:B0-----:R-:W3:Y:S04]  /*4a1d0*/  LDL.LU.64 R8, [R1+0x1420] ;  /* 0x0014200001087983 */ /* 0x001ee80000300a00 */
[----:B------:R-:W3:Y:S04]  /*4a1e0*/  LDL.LU.64 R10, [R1+0x1428] ;  /* 0x00142800010a7983 */ /* 0x000ee80000300a00 */
        /* <DEDUP_REMOVED lines=9> */
[----:B------:R-:W2:Y:S02]  /*4a280*/  LDL.LU.64 R22, [R1+0x1448] ;  /* 0x0014480001167983 */ /* 0x000ea40000300a00 */
[----:B--2---:R-:W-:-:S15]  /*4a290*/  HMMA.16816.F32 R20, R4, R18, R20 ;  /* 0x000000120414723c */ /* 0x004fde0000001814 */
[----:B------:R-:W-:-:S08]  /*4a2a0*/  NOP ;  /* 0x0000000000007918 */ /* 0x000fd00000000000 */
[----:B------:R0:W-:Y:S04]  /*4a2b0*/  STL.64 [R1+0x340], R20 ;  /* 0x0003401401007387 */ /* 0x0001e80000100a00 */
[----:B------:R1:W-:Y:S04]  /*4a2c0*/  STL.64 [R1+0x348], R22 ;  /* 0x0003481601007387 */ /* 0x0003e80000100a00 */
[----:B0-----:R-:W2:Y:S04]  /*4a2d0*/  LDL.LU.64 R20, [R1+0x13e0] ;  /* 0x0013e00001147983 */ /* 0x001ea80000300a00 */
[----:B-1----:R-:W4:Y:S01]  /*4a2e0*/  LDL.LU.64 R22, [R1+0x13e8] ;  /* 0x0013e80001167983 */ /* 0x002f220000300a00 */
[C---:B------:R-:W-:Y:S06]  /*4a2f0*/  HMMA.16816.F32 R24, R4.reuse, R16, R24 ;  /* 0x000000100418723c */ /* 0x040fec0000001818 */
[----:B---3--:R-:W-:-:S15]  /*4a300*/  HMMA.16816.F32 R8, R4, R14, R8 ;  /* 0x0000000e0408723c */ /* 0x008fde0000001808 */
[----:B------:R-:W-:-:S02]  /*4a310*/  NOP ;  /* 0x0000000000007918 */ /* 0x000fc40000000000 */
        /* <DEDUP_REMOVED lines=8> */
[----:B------:R0:W-:Y:S04]  /*4a3a0*/  STL.64 [R1+0x3f10], R18 ;  /* 0x003f101201007387 */ /* 0x0001e80000100a00 */
[----:B0-----:R-:W4:Y:S04]  /*4a3b0*/  LDL.LU R19, [R1+0x20bc] ;  /* 0x0020bc0001137983 */ /* 0x001f280000300800 */
[----:B------:R0:W-:Y:S04]  /*4a3c0*/  STL.64 [R1+0x3f08], R16 ;  /* 0x003f081001007387 */ /* 0x0001e80000100a00 */
[----:B0-----:R-:W3:Y:S04]  /*4a3d0*/  LDL R16, [R1+0x18] ;  /* 0x0000180001107983 */ /* 0x001ee80000100800 */
[----:B------:R-:W3:Y:S04]  /*4a3e0*/  LDL R17, [R1+0x1c] ;  /* 0x00001c0001117983 */ /* 0x000ee80000100800 */
        /* <DEDUP_REMOVED lines=9> */
[----:B------:R-:W4:Y:S04]  /*4a480*/  LDL.LU.64 R8, [R1+0x3fb0] ;  /* 0x003fb00001087983 */ /* 0x000f280000300a00 */
[----:B------:R-:W-:Y:S04]  /*4a490*/  STL.64 [R1+0x3f20], R14 ;  /* 0x003f200e01007387 */ /* 0x000fe80000100a00 */
[----:B------:R0:W-:Y:S04]  /*4a4a0*/  STL.64 [R1+0x3f18], R12 ;  /* 0x003f180c01007387 */ /* 0x0001e80000100a00 */
[----:B0-----:R-:W2:Y:S04]  /*4a4b0*/  LDL.LU.64 R12, [R1+0x1400] ;  /* 0x00140000010c7983 */ /* 0x001ea80000300a00 */
[----:B------:R-:W2:Y:S01]  /*4a4c0*/  LDL.LU.64 R14, [R1+0x1408] ;  /* 0x00140800010e7983 */ /* 0x000ea20000300a00 */
[C---:B----4-:R-:W-:Y:S06]  /*4a4d0*/  HMMA.16816.F32 R20, R4.reuse, R8, R20 ;  /* 0x000000080414723c */ /* 0x050fec0000001814 */
[----:B--2---:R-:W-:-:S15]  /*4a4e0*/  HMMA.16816.F32 R12, R4, R10, R12 ;  /* 0x0000000a040c723c */ /* 0x004fde000000180c */
[----:B------:R-:W-:-:S08]  /*4a4f0*/  NOP ;  /* 0x0000000000007918 */ /* 0x000fd00000000000 */
        /* <DEDUP_REMOVED lines=8> */
[----:B------:R-:W2:Y:S04]  /*4a580*/  LDL.LU.64 R28, [R1] ;  /* 0x00000000011c7983 */ /* 0x000ea80000300a00 */
[----:B------:R0:W-:Y:S04]  /*4a590*/  STL.64 [R1+0x3ef8], R10 ;  /* 0x003ef80a01007387 */ /* 0x0001e80000100a00 */
[----:B0-----:R-:W2:Y:S04]  /*4a5a0*/  LDL.LU.64 R10, [R1+0x8] ;  /* 0x00000800010a7983 */ /* 0x001ea80000300a00 */
[----:B------:R-:W-:Y:S01]  /*4a5b0*/  STL.64 [R1+0x3ef0], R8 ;  /* 0x003ef00801007387 */ /* 0x000fe20000100a00 */
[C---:B----4-:R-:W-:Y:S06]  /*4a5c0*/  HMMA.16816.F32 R20, R4.reuse, R2, R20 ;  /* 0x000000020414723c */ /* 0x050fec0000001814 */
[----:B---3--:R-:W-:-:S15]  /*4a5d0*/  HMMA.16816.F32 R4, R4, R16, R24 ;  /* 0x000000100404723c */ /* 0x008fde0000001818 */
[----:B------:R-:W-:-:S02]  /*4a5e0*/  NOP ;  /* 0x0000000000007918 */ /* 0x000fc40000000000 */
[----:B------:R-:W-:Y:S04]  /*4a5f0*/  STL.64 [R1+0xe90], R20 ;  /* 0x000e901401007387 */ /* 0x000fe80000100a00 */
[----:B------:R0:W-:Y:S04]  /*4a600*/  STL.64 [R1+0xe98], R22 ;  /* 0x000e981601007387 */ /* 0x0001e80000100a00 */
[----:B0-----:R-:W3:Y:S04]  /*4a610*/  LDL.LU.64 R22, [R1+0x3f98] ;  /* 0x003f980001167983 */ /* 0x001ee80000300a00 */
[----:B------:R-:W4:Y:S04]  /*4a620*/  LDL.LU.64 R20, [R1+0x3f90] ;  /* 0x003f900001147983 */ /* 0x000f280000300a00 */
[----:B------:R-:W-:Y:S04]  /*4a630*/  STL [R1+0x3f00], R3 ;  /* 0x003f000301007387 */ /* 0x000fe80000100800 */
        /* <DEDUP_REMOVED lines=58> */
[----:B------:R-:W3:Y:S04]  /*4a9e0*/  LDL.LU.64 R24, [R1+0x3f48] ;  /* 0x003f480001187983 */ /* 0x000ee80000300a00 */
[----:B------:R-:W-:Y:S04]  /*4a9f0*/  STL [R1+0x3ed4], R28 ;  /* 0x003ed41c01007387 */ /* 0x000fe80000100800 */
        /* <DEDUP_REMOVED lines=29> */
[----:B0-----:R-:W4:Y:S04]  /*4abd0*/  LDL.64 R22, [R1+0x18] ;  /* 0x0000180001167983 */ /* 0x001f280000100a00 */
[----:B------:R0:W-:Y:S04]  /*4abe0*/  STL.64 [R1+0x3e90], R20 ;  /* 0x003e901401007387 */ /* 0x0001e80000100a00 */
[----:B----4-:R1:W-:Y:S04]  /*4abf0*/  STL.64 [R1+0x3ed8], R22 ;  /* 0x003ed81601007387 */ /* 0x0103e80000100a00 */
[----:B0-----:R-:W2:Y:S04]  /*4ac00*/  LDL.LU.64 R20, [R1+0x1f90] ;  /* 0x001f900001147983 */ /* 0x001ea80000300a00 */
[----:B-1----:R-:W2:Y:S01]  /*4ac10*/  LDL.LU.64 R22, [R1+0x1f98] ;  /* 0x001f980001167983 */ /* 0x002ea20000300a00 */
[----:B---3--:R-:W-:-:S15]  /*4ac20*/  HMMA.16816.F32 R24, R4, R18, R24 ;  /* 0x000000120418723c */ /* 0x008fde0000001818 */
[----:B------:R-:W-:-:S08]  /*4ac30*/  NOP ;  /* 0x0000000000007918 */ /* 0x000fd00000000000 */
[----:B------:R-:W-:Y:S04]  /*4ac40*/  STL.64 [R1+0x260], R24 ;  /* 0x0002601801007387 */ /* 0x000fe80000100a00 */
[----:B------:R0:W-:Y:S02]  /*4ac50*/  STL.64 [R1+0x268], R26 ;  /* 0x0002681a01007387 */ /* 0x0001e40000100a00 */
[----:B0-----:R-:W-:Y:S02]  /*4ac60*/  IMAD.MOV.U32 R26, RZ, RZ, R11 ;  /* 0x000000ffff1a7224 */ /* 0x001fe400078e000b */
[----:B------:R-:W-:Y:S02]  /*4ac70*/  IMAD.MOV.U32 R27, RZ, RZ, R10 ;  /* 0x000000ffff1b7224 */ /* 0x000fe400078e000a */
[----:B------:R-:W-:-:S02]  /*4ac80*/  IMAD.MOV.U32 R24, RZ, RZ, R9 ;  /* 0x000000ffff187224 */ /* 0x000fc400078e0009 */
[----:B------:R-:W-:Y:S01]  /*4ac90*/  IMAD.MOV.U32 R25, RZ, RZ, R8 ;  /* 0x000000ffff197224 */ /* 0x000fe200078e0008 */
[----:B------:R-:W-:Y:S01]  /*4aca0*/  STL.64 [R1+0x3ea0], R26 ;  /* 0x003ea01a01007387 */ /* 0x000fe20000100a00 */
[----:B--2---:R-:W-:-:S15]  /*4acb0*/  HMMA.16816.F32 R20, R4, R16, R20 ;  /* 0x000000100414723c */ /* 0x004fde0000001814 */
[----:B------:R-:W-:-:S08]  /*4acc0*/  NOP ;  /* 0x0000000000007918 */ /* 0x000fd00000000000 */
[----:B------:R0:W-:Y:S04]  /*4acd0*/  STL.64 [R1+0x250], R20 ;  /* 0x0002501401007387 */ /* 0x0001e80000100a00 */
[----:B------:R1:W-:Y:S04]  /*4ace0*/  STL.64 [R1+0x258], R22 ;  /* 0x0002581601007387 */ /* 0x0003e80000100a00 */
[----:B------:R-:W2:Y:S04]  /*4acf0*/  LDL.LU.64 R8, [R1+0x2020] ;  /* 0x0020200001087983 */ /* 0x000ea80000300a00 */
[----:B------:R-:W2:Y:S04]  /*4ad00*/  LDL.LU.64 R10, [R1+0x2028] ;  /* 0x00202800010a7983 */ /* 0x000ea80000300a00 */
[----:B0-----:R-:W3:Y:S04]  /*4ad10*/  LDL.LU.64 R20, [R1+0x2000] ;  /* 0x0020000001147983 */ /* 0x001ee80000300a00 */
[----:B-1----:R-:W4:Y:S04]  /*4ad20*/  LDL.LU.64 R22, [R1+0x2008] ;  /* 0x0020080001167983 */ /* 0x002f280000300a00 */
[----:B----4-:R-:W-:Y:S04]  /*4ad30*/  STL.64 [R1+0x3ee8], R22 ;  /* 0x003ee81601007387 */ /* 0x010fe80000100a00 */
[----:B---3--:R0:W-:Y:S04]  /*4ad40*/  STL.64 [R1+0x3ee0], R20 ;  /* 0x003ee01401007387 */ /* 0x0081e80000100a00 */
[----:B0-----:R-:W3:Y:S04]  /*4ad50*/  LDL.LU.64 R20, [R1+0x2010] ;  /* 0x0020100001147983 */ /* 0x001ee80000300a00 */
[----:B------:R-:W3:Y:S04]  /*4ad60*/  LDL.LU.64 R22, [R1+0x2018] ;  /* 0x0020180001167983 */ /* 0x000ee80000300a00 */
[----:B------:R0:W-:Y:S04]  /*4ad70*/  STL.64 [R1+0x3eb8], R24 ;  /* 0x003eb81801007387 */ /* 0x0001e80000100a00 */
[----:B0-----:R-:W4:Y:S04]  /*4ad80*/  LDL.LU.64 R24, [R1+0x1f80] ;  /* 0x001f800001187983 */ /* 0x001f280000300a00 */
[----:B------:R-:W4:Y:S01]  /*4ad90*/  LDL.LU.64 R26, [R1+0x1f88] ;  /* 0x001f8800011a7983 */ /* 0x000f220000300a00 */
[C---:B--2---:R-:W-:Y:S03]  /*4ada0*/  HMMA.16816.F32 R8, R4.reuse, R12, R8 ;  /* 0x0000000c0408723c */ /* 0x044fe60000001808 */
[----:B------:R-:W-:Y:S04]  /*4adb0*/  STL.64 [R1+0x3e68], R18 ;  /* 0x003e681201007387 */ /* 0x000fe80000100a00 */
[----:B------:R0:W-:Y:S04]  /*4adc0*/  STL.64 [R1+0x3e60], R16 ;  /* 0x003e601001007387 */ /* 0x0001e80000100a00 */
[----:B0-----:R-:W2:Y:S04]  /*4add0*/  LDL.LU.64 R16, [R1+0x1f70] ;  /* 0x001f700001107983 */ /* 0x001ea80000300a00 */
[----:B------:R-:W2:Y:S01]  /*4ade0*/  LDL.LU.64 R18, [R1+0x1f78] ;  /* 0x001f780001127983 */ /* 0x000ea20000300a00 */
[----:B----4-:R-:W-:-:S15]  /*4adf0*/  HMMA.16816.F32 R24, R4, R14, R24 ;  /* 0x0000000e0418723c */ /* 0x010fde0000001818 */
[----:B------:R-:W-:-:S08]  /*4ae00*/  NOP ;  /* 0x0000000000007918 */ /* 0x000fd00000000000 */
[----:B------:R0:W-:Y:S04]  /*4ae10*/  STL.64 [R1+0x240], R24 ;  /* 0x0002401801007387 */ /* 0x0001e80000100a00 */
[----:B------:R1:W-:Y:S04]  /*4ae20*/  STL.64 [R1+0x248], R26 ;  /* 0x0002481a01007387 */ /* 0x0003e80000100a00 */
[----:B0-----:R-:W4:Y:S04]  /*4ae30*/  LDL.LU R24, [R1+0x20f4] ;  /* 0x0020f40001187983 */ /* 0x001f280000300800 */
[----:B------:R-:W4:Y:S01]  /*4ae40*/  LDL.LU R25, [R1+0x20f0] ;  /* 0x0020f00001197983 */ /* 0x000f220000300800 */
[----:B-1----:R-:W-:-:S03]  /*4ae50*/  IMAD.MOV.U32 R26, RZ, RZ, R3 ;  /* 0x000000ffff1a7224 */ /* 0x002fc600078e0003 */
[----:B------:R-:W2:Y:S04]  /*4ae60*/  LDL.LU R3, [R1+0x3f00] ;  /* 0x003f000001037983 */ /* 0x000ea80000300800 */
[----:B------:R-:W4:Y:S04]  /*4ae70*/  LDL.LU R28, [R1+0x20dc] ;  /* 0x0020dc00011c7983 */ /* 0x000f280000300800 */
[----:B------:R-:W4:Y:S04]  /*4ae80*/  LDL.LU R29, [R1+0x20e4] ;  /* 0x0020e400011d7983 */ /* 0x000f280000300800 */
[----:B------:R-:W-:Y:S04]  /*4ae90*/  STL.64 [R1+0x230], R8 ;  /* 0x0002300801007387 */ /* 0x000fe80000100a00 */
[----:B------:R0:W-:Y:S04]  /*4aea0*/  STL.64 [R1+0x238], R10 ;  /* 0x0002380a01007387 */ /* 0x0001e80000100a00 */
[----:B0-----:R-:W3:Y:S04]  /*4aeb0*/  LDL.LU.64 R10, [R1+0x3ef8] ;  /* 0x003ef800010a7983 */ /* 0x001ee80000300a00 */
[----:B------:R-:W2:Y:S04]  /*4aec0*/  LDL.LU.64 R8, [R1+0x3ef0] ;  /* 0x003ef00001087983 */ /* 0x000ea80000300a00 */
[----:B------:R-:W-:Y:S04]  /*4aed0*/  STL.64 [R1+0x3e48], R14 ;  /* 0x003e480e01007387 */ /* 0x000fe80000100a00 */
[----:B------:R0:W-:Y:S04]  /*4aee0*/  STL.64 [R1+0x3e40], R12 ;  /* 0x003e400c01007387 */ /* 0x0001e80000100a00 */
[----:B0-----:R-:W4:Y:S04]  /*4aef0*/  LDL.LU.64 R12, [R1+0x1ff0] ;  /* 0x001ff000010c7983 */ /* 0x001f280000300a00 */
[----:B------:R-:W4:Y:S01]  /*4af00*/  LDL.LU.64 R14, [R1+0x1ff8] ;  /* 0x001ff800010e7983 */ /* 0x000f220000300a00 */
[----:B---3--:R-:W-:-:S15]  /*4af10*/  HMMA.16816.F32 R20, R4, R10, R20 ;  /* 0x0000000a0414723c */ /* 0x008fde0000001814 */
[----:B------:R-:W-:-:S08]  /*4af20*/  NOP ;  /* 0x0000000000007918 */ /* 0x000fd00000000000 */
        /* <DEDUP_REMOVED lines=9> */
[----:B----4-:R-:W-:Y:S03]  /*4afc0*/  HMMA.16816.F32 R12, R4, R2, R12 ;  /* 0x00000002040c723c */ /* 0x010fe6000000180c */
[----:B------:R-:W-:Y:S04]  /*4afd0*/  STL.64 [R1+0x3e28], R10 ;  /* 0x003e280a01007387 */ /* 0x000fe80000100a00 */
[----:B------:R2:W-:Y:S01]  /*4afe0*/  STL.64 [R1+0x3e20], R8 ;  /* 0x003e200801007387 */ /* 0x0005e20000100a00 */
[----:B------:R-:W-:-:S15]  /*4aff0*/  IMAD.MOV.U32 R27, RZ, RZ, R0 ;  /* 0x000000ffff1b7224 */ /* 0x000fde00078e0000 */
[----:B------:R-:W-:Y:S04]  /*4b000*/  STL.64 [R1+0xe70], R12 ;  /* 0x000e700c01007387 */ /* 0x000fe80000100a00 */
[----:B------:R-:W-:Y:S01]  /*4b010*/  STL.64 [R1+0xe78], R14 ;  /* 0x000e780e01007387 */ /* 0x000fe20000100a00 */
[----:B--2---:R-:W-:Y:S03]  /*4b020*/  HMMA.16816.F32 R8, R4, R22, R16 ;  /* 0x000000160408723c */ /* 0x004fe60000001810 */
[----:B------:R-:W2:Y:S03]  /*4b030*/  LDL.LU R4, [R1+0x20d8] ;  /* 0x0020d80001047983 */ /* 0x000ea60000300800 */
[----:B------:R-:W-:-:S15]  /*4b040*/  IMAD.MOV.U32 R0, RZ, RZ, R23 ;  /* 0x000000ffff007224 */ /* 0x000fde00078e0017 */
[----:B------:R-:W-:-:S02]  /*4b050*/  NOP ;  /* 0x0000000000007918 */ /* 0x000fc40000000000 */
[----:B------:R-:W-:Y:S04]  /*4b060*/  STL.64 [R1+0x210], R8 ;  /* 0x0002100801007387 */ /* 0x000fe80000100a00 */
[----:B------:R-:W-:Y:S04]  /*4b070*/  STL.64 [R1+0x218], R10 ;  /* 0x0002180a01007387 */ /* 0x000fe80000100a00 */
[----:B------:R-:W3:Y:S04]  /*4b080*/  LDL.LU R5, [R1+0x20e0] ;  /* 0x0020e00001057983 */ /* 0x000ee80000300800 */
[----:B------:R-:W4:Y:S04]  /*4b090*/  LDL.LU R6, [R1+0x20ec] ;  /* 0x0020ec0001067983 */ /* 0x000f280000300800 */
[----:B------:R-:W4:Y:S04]  /*4b0a0*/  LDL.LU R7, [R1+0x20e8] ;  /* 0x0020e80001077983 */ /* 0x000f280000300800 */
[----:B------:R-:W2:Y:S04]  /*4b0b0*/  LDL.LU.64 R20, [R1+0x12b0] ;  /* 0x0012b00001147983 */ /* 0x000ea80000300a00 */
[----:B------:R-:W3:Y:S04]  /*4b0c0*/  LDL.LU.64 R22, [R1+0x12b8] ;  /* 0x0012b80001167983 */ /* 0x000ee80000300a00 */
[----:B---3--:R-:W-:Y:S04]  /*4b0d0*/  STL.64 [R1+0x3eb0], R22 ;  /* 0x003eb01601007387 */ /* 0x008fe80000100a00 */
[----:B--2---:R0:W-:Y:S04]  /*4b0e0*/  STL.64 [R1+0x3ea8], R20 ;  /* 0x003ea81401007387 */ /* 0x0041e80000100a00 */
[----:B0-----:R-:W2:Y:S04]  /*4b0f0*/  LDL.LU.64 R20, [R1+0x1390] ;  /* 0x0013900001147983 */ /* 0x001ea80000300a00 */
[----:B------:R-:W3:Y:S01]  /*4b100*/  LDL.LU.64 R22, [R1+0x1398] ;  /* 0x0013980001167983 */ /* 0x000ee20000300a00 */
[----:B----4-:R-:W-:-:S02]  /*4b110*/  IMAD R6, R7, 0x100, R6 ;  /* 0x0000010007067824 */ /* 0x010fc400078e0206 */
[----:B------:R-:W-:Y:S02]  /*4b120*/  IMAD R4, R4, 0x100, R28 ;  /* 0x0000010004047824 */ /* 0x000fe400078e021c */
        /* <DEDUP_REMOVED lines=17> */
[----:B------:R-:W3:Y:S01]  /*4b240*/  LDL.LU R29, [R1+0x3ed0] ;  /* 0x003ed000011d7983 */ /* 0x000ee20000300800 */
        /* <DEDUP_REMOVED lines=20> */
[----:B0-----:R-:W4:Y:S01]  /*4b390*/  LDL.LU.64 R26, [R1+0x3e88] ;  /* 0x003e8800011a7983 */ /* 0x001f220000300a00 */
[----:B---3--:R-:W-:Y:S03]  /*4b3a0*/  HMMA.16816.F32 R16, R4, R28, R16 ;  /* 0x0000001c0410723c */ /* 0x008fe60000001810 */
[----:B------:R-:W3:Y:S04]  /*4b3b0*/  LDL.LU.64 R24, [R1+0x3e80] ;  /* 0x003e800001187983 */ /* 0x000ee80000300a00 */
[----:B------:R-:W2:Y:S04]  /*4b3c0*/  LDL.LU R28, [R1+0x2114] ;  /* 0x00211400011c7983 */ /* 0x000ea80000300800 */
[----:B------:R-:W2:-:S12]  /*4b3d0*/  LDL.LU R29, [R1+0x2110] ;  /* 0x00211000011d7983 */ /* 0x000e980000300800 */
[----:B------:R0:W-:Y:S04]  /*4b3e0*/  STL.64 [R1+0x190], R16 ;  /* 0x0001901001007387 */ /* 0x0001e80000100a00 */
[----:B------:R1:W-:Y:S04]  /*4b3f0*/  STL.64 [R1+0x198], R18 ;  /* 0x0001981201007387 */ /* 0x0003e80000100a00 */
[----:B0-----:R-:W2:Y:S01]  /*4b400*/  LDL.LU.64 R16, [R1+0x1260] ;  /* 0x0012600001107983 */ /* 0x001ea20000300a00 */
[----:B----4-:R-:W-:-:S15]  /*4b410*/  HMMA.16816.F32 R12, R4, R26, R12 ;  /* 0x0000001a040c723c */ /* 0x010fde000000180c */
[----:B------:R-:W-:-:S08]  /*4b420*/  NOP ;  /* 0x0000000000007918 */ /* 0x000fd00000000000 */
[----:B------:R-:W-:Y:S04]  /*4b430*/  STL.64 [R1+0x170], R12 ;  /* 0x0001700c01007387 */ /* 0x000fe80000100a00 */
[----:B------:R-:W-:Y:S04]  /*4b440*/  STL.64 [R1+0x178], R14 ;  /* 0x0001780e01007387 */ /* 0x000fe80000100a00 */
        /* <DEDUP_REMOVED lines=14> */
[----:B------:R-:W3:Y:S04]  /*4b530*/  LDL.LU.64 R14, [R1+0x1258] ;  /* 0x00125800010e7983 */ /* 0x000ee80000300a00 */
[----:B------:R-:W4:Y:S04]  /*4b540*/  LDL.LU.64 R8, [R1+0x1220] ;  /* 0x0012200001087983 */ /* 0x000f280000300a00 */
[----:B------:R-:W3:Y:S01]  /*4b550*/  LDL.LU.64 R10, [R1+0x1228] ;  /* 0x00122800010a7983 */ /* 0x000ee20000300a00 */
[C---:B--2---:R-:W-:Y:S03]  /*4b560*/  HMMA.16816.F32 R16, R4.reuse, R22, R16 ;  /* 0x000000160410723c */ /* 0x044fe60000001810 */
[----:B---3--:R-:W-:Y:S04]  /*4b570*/  STL.64 [R1+0x3e38], R10 ;  /* 0x003e380a01007387 */ /* 0x008fe80000100a00 */
[----:B----4-:R0:W-:Y:S04]  /*4b580*/  STL.64 [R1+0x3e30], R8 ;  /* 0x003e300801007387 */ /* 0x0101e80000100a00 */
        /* <DEDUP_REMOVED lines=8> */
[----:B------:R-:W-:Y:S04]  /*4b610*/  STL.64 [R1+0x130], R16 ;  /* 0x0001301001007387 */ /* 0x000fe80000100a00 */
[----:B------:R0:W-:Y:S04]  /*4b620*/  STL.64 [R1+0x138], R18 ;  /* 0x0001381201007387 */ /* 0x0001e80000100a00 */
[----:B0-----:R-:W4:Y:S04]  /*4b630*/  LDL.LU.64 R18, [R1+0x3e78] ;  /* 0x003e780001127983 */ /* 0x001f280000300a00 */
[----:B------:R-:W4:Y:S04]  /*4b640*/  LDL.LU.64 R16, [R1+0x3e70] ;  /* 0x003e700001107983 */ /* 0x000f280000300a00 */
[----:B------:R-:W3:Y:S04]  /*4b650*/  LDL.LU R22, [R1+0x210c] ;  /* 0x00210c0001167983 */ /* 0x000ee80000300800 */
[----:B------:R-:W3:Y:S01]  /*4b660*/  LDL.LU R23, [R1+0x2108] ;  /* 0x0021080001177983 */ /* 0x000ee20000300800 */
[----:B----4-:R-:W-:-:S15]  /*4b670*/  HMMA.16816.F32 R16, R4, R20, R16 ;  /* 0x000000140410723c */ /* 0x010fde0000001810 */
[----:B------:R-:W-:-:S08]  /*4b680*/  NOP ;  /* 0x0000000000007918 */ /* 0x000fd00000000000 */
[----:B------:R-:W-:Y:S04]  /*4b690*/  STL.64 [R1+0x110], R16 ;  /* 0x0001101001007387 */ /* 0x000fe80000100a00 */
[----:B------:R0:W-:Y:S04]  /*4b6a0*/  STL.64 [R1+0x118], R18 ;  /* 0x0001181201007387 */ /* 0x0001e80000100a00 */
[----:B0-----:R-:W4:Y:S04]  /*4b6b0*/  LDL.LU.64 R18, [R1+0x3e68] ;  /* 0x003e680001127983 */ /* 0x001f280000300a00 */
[----:B------:R-:W2:Y:S04]  /*4b6c0*/  LDL.LU.64 R16, [R1+0x3e60] ;  /* 0x003e600001107983 */ /* 0x000ea80000300a00 */
[----:B------:R-:W3:Y:S04]  /*4b6d0*/  LDL.LU R20, [R1+0x2104] ;  /* 0x0021040001147983 */ /* 0x000ee80000300800 */
[----:B------:R-:W3:Y:S01]  /*4b6e0*/  LDL.LU R21, [R1+0x2100] ;  /* 0x0021000001157983 */ /* 0x000ee20000300800 */
[----:B----4-:R-:W-:-:S15]  /*4b6f0*/  HMMA.16816.F32 R12, R4, R18, R12 ;  /* 0x00000012040c723c */ /* 0x010fde000000180c */
[----:B------:R-:W-:-:S08]  /*4b700*/  NOP ;  /* 0x0000000000007918 */ /* 0x000fd00000000000 */
[----:B------:R-:W-:Y:S04]  /*4b710*/  STL.64 [R1+0xf0], R12 ;  /* 0x0000f00c01007387 */ /* 0x000fe80000100a00 */
[----:B------:R0:W-:Y:S04]  /*4b720*/  STL.64 [R1+0xf8], R14 ;  /* 0x0000f80e01007387 */ /* 0x0001e80000100a00 */
[----:B0-----:R-:W2:Y:S04]  /*4b730*/  LDL.LU.64 R14, [R1+0x3e58] ;  /* 0x003e5800010e7983 */ /* 0x001ea80000300a00 */
[----:B------:R-:W2:Y:S04]  /*4b740*/  LDL.LU.64 R12, [R1+0x3e50] ;  /* 0x003e5000010c7983 */ /* 0x000ea80000300a00 */
[----:B------:R-:W4:Y:S04]  /*4b750*/  LDL.LU R18, [R1+0x20fc] ;  /* 0x0020fc0001127983 */ /* 0x000f280000300800 */
[----:B------:R-:W4:Y:S01]  /*4b760*/  LDL.LU R19, [R1+0x20f8] ;  /* 0x0020f80001137983 */ /* 0x000f220000300800 */
        /* <DEDUP_REMOVED lines=12> */
[----:B---3--:R-:W-:Y:S02]  /*4b830*/  HMMA.16816.F32 R12, R4, R12, R8 ;  /* 0x0000000c040c723c */ /* 0x008fe40000001808 */
[----:B------:R-:W2:Y:S04]  /*4b840*/  LDL.LU.64 R10, [R1+0x3e28] ;  /* 0x003e2800010a7983 */ /* 0x000ea80000300a00 */
[----:B------:R-:W3:-:S15]  /*4b850*/  LDL.LU.64 R8, [R1+0x3e20] ;  /* 0x003e200001087983 */ /* 0x000ede0000300a00 */
[----:B------:R-:W-:-:S02]  /*4b860*/  NOP ;  /* 0x0000000000007918 */ /* 0x000fc40000000000 */
[----:B------:R0:W-:Y:S04]  /*4b870*/  STL.64 [R1+0x70], R12 ;  /* 0x0000700c01007387 */ /* 0x0001e80000100a00 */
[----:B------:R1:W-:Y:S04]  /*4b880*/  STL.64 [R1+0x78], R14 ;  /* 0x0000780e01007387 */ /* 0x0003e80000100a00 */
[----:B0-----:R-:W3:Y:S04]  /*4b890*/  LDL.LU.64 R12, [R1+0x1100] ;  /* 0x00110000010c7983 */ /* 0x001ee80000300a00 */
[----:B-1----:R-:W3:Y:S01]  /*4b8a0*/  LDL.LU.64 R14, [R1+0x1108] ;  /* 0x00110800010e7983 */ /* 0x002ee20000300a00 */
[----:B--2---:R-:W-:-:S15]  /*4b8b0*/  HMMA.16816.F32 R24, R4, R10, R24 ;  /* 0x0000000a0418723c */ /* 0x004fde0000001818 */
[----:B------:R-:W-:-:S08]  /*4b8c0*/  NOP ;  /* 0x0000000000007918 */ /* 0x000fd00000000000 */
        /* <DEDUP_REMOVED lines=8> */
[----:B------:R-:W3:Y:S01]  /*4b950*/  LDL.LU R16, [R1+0x140] ;  /* 0x0001400001107983 */ /* 0x000ee20000300800 */
[----:B----4-:R-:W-:Y:S01]  /*4b960*/  IMAD R12, R19, 0x100, R18 ;  /* 0x00000100130c7824 */ /* 0x010fe200078e0212 */
[----:B--2---:R-:W-:-:S15]  /*4b970*/  HMMA.16816.F32 R8, R4, R2, R24 ;  /* 0x000000020408723c */ /* 0x004fde0000001818 */
[----:B------:R-:W-:-:S08]  /*4b980*/  NOP ;  /* 0x0000000000007918 */ /* 0x000fd00000000000 */
[----:B------:R0:W-:Y:S04]  /*4b990*/  STL.64 [R1+0x40], R8 ;  /* 0x0000400801007387 */ /* 0x0001e80000100a00 */
[----:B------:R1:W-:Y:S04]  /*4b9a0*/  STL.64 [R1+0x48], R10 ;  /* 0x0000480a01007387 */ /* 0x0003e80000100a00 */
[----:B------:R-:W3:Y:S04]  /*4b9b0*/  LDL.LU R17, [R1+0x144] ;  /* 0x0001440001117983 */ /* 0x000ee80000300800 */
[----:B------:R-:W2:Y:S04]  /*4b9c0*/  LDL.LU R18, [R1+0x148] ;  /* 0x0001480001127983 */ /* 0x000ea80000300800 */
[----:B------:R-:W2:Y:S04]  /*4b9d0*/  LDL.LU R19, [R1+0x14c] ;  /* 0x00014c0001137983 */ /* 0x000ea80000300800 */
[----:B--2---:R-:W-:Y:S04]  /*4b9e0*/  STL.64 [R1+0x3d98], R18 ;  /* 0x003d981201007387 */ /* 0x004fe80000100a00 */
[----:B---3--:R2:W-:Y:S04]  /*4b9f0*/  STL.64 [R1+0x3d90], R16 ;  /* 0x003d901001007387 */ /* 0x0085e80000100a00 */
[----:B0-----:R-:W3:Y:S04]  /*4ba00*/  LDL.LU R8, [R1+0x120] ;  /* 0x0001200001087983 */ /* 0x001ee80000300800 */
[----:B------:R-:W3:Y:S04]  /*4ba10*/  LDL.LU R9, [R1+0x124] ;  /* 0x0001240001097983 */ /* 0x000ee80000300800 */
[----:B-1----:R-:W4:Y:S04]  /*4ba20*/  LDL.LU R10, [R1+0x128] ;  /* 0x00012800010a7983 */ /* 0x002f280000300800 */
[----:B------:R-:W4:Y:S04]  /*4ba30*/  LDL.LU R11, [R1+0x12c] ;  /* 0x00012c00010b7983 */ /* 0x000f280000300800 */
[----:B----4-:R-:W-:Y:S04]  /*4ba40*/  STL.64 [R1+0x3da8], R10 ;  /* 0x003da80a01007387 */ /* 0x010fe80000100a00 */
[----:B---3--:R-:W-:Y:S04]  /*4ba50*/  STL.64 [R1+0x3da0], R8 ;  /* 0x003da00801007387 */ /* 0x008fe80000100a00 */
[----:B--2---:R-:W2:Y:S04]  /*4ba60*/  LDL.LU R16, [R1+0xa0] ;  /* 0x0000a00001107983 */ /* 0x004ea80000300800 */
[----:B------:R-:W2:Y:S04]  /*4ba70*/  LDL.LU R17, [R1+0xa4] ;  /* 0x0000a40001117983 */ /* 0x000ea80000300800 */
[----:B------:R-:W3:Y:S04]  /*4ba80*/  LDL.LU R18, [R1+0xa8] ;  /* 0x0000a80001127983 */ /* 0x000ee80000300800 */
[----:B------:R-:W3:Y:S04]  /*4ba90*/  LDL.LU R19, [R1+0xac] ;  /* 0x0000ac0001137983 */ /* 0x000ee80000300800 */
[----:B---3--:R-:W-:Y:S04]  /*4baa0*/  STL.64 [R1+0x3db8], R18 ;  /* 0x003db81201007387 */ /* 0x008fe80000100a00 */
[----:B--2---:R0:W-:Y:S04]  /*4bab0*/  STL.64 [R1+0x3db0], R16 ;  /* 0x003db01001007387 */ /* 0x0041e80000100a00 */
[----:B0-----:R-:W2:Y:S04]  /*4bac0*/  LDL.LU R16, [R1+0xb0] ;  /* 0x0000b00001107983 */ /* 0x001ea80000300800 */
[----:B------:R-:W2:Y:S04]  /*4bad0*/  LDL.LU R17, [R1+0xb4] ;  /* 0x0000b40001117983 */ /* 0x000ea80000300800 */
[----:B------:R-:W3:Y:S04]  /*4bae0*/  LDL.LU R18, [R1+0xb8] ;  /* 0x0000b80001127983 */ /* 0x000ee80000300800 */
[----:B------:R-:W3:Y:S04]  /*4baf0*/  LDL.LU R19, [R1+0xbc] ;  /* 0x0000bc0001137983 */ /* 0x000ee80000300800 */
[----:B------:R-:W4:Y:S04]  /*4bb00*/  LDL.LU R10, [R1+0x1140] ;  /* 0x00114000010a7983 */ /* 0x000f280000300800 */
[----:B---3--:R-:W-:Y:S04]  /*4bb10*/  STL.64 [R1+0x3dc8], R18 ;  /* 0x003dc81201007387 */ /* 0x008fe80000100a00 */
[----:B--2---:R0:W-:Y:S04]  /*4bb20*/  STL.64 [R1+0x3dc0], R16 ;  /* 0x003dc01001007387 */ /* 0x0041e80000100a00 */
[----:B0-----:R-:W2:Y:S04]  /*4bb30*/  LDL.LU R16, [R1+0xc0] ;  /* 0x0000c00001107983 */ /* 0x001ea80000300800 */
[----:B------:R-:W2:Y:S04]  /*4bb40*/  LDL.LU R17, [R1+0xc4] ;  /* 0x0000c40001117983 */ /* 0x000ea80000300800 */
[----:B------:R-:W3:Y:S04]  /*4bb50*/  LDL.LU R18, [R1+0xc8] ;  /* 0x0000c80001127983 */ /* 0x000ee80000300800 */
[----:B------:R-:W3:Y:S04]  /*4bb60*/  LDL.LU R19, [R1+0xcc] ;  /* 0x0000cc0001137983 */ /* 0x000ee80000300800 */
[----:B------:R-:W4:Y:S04]  /*4bb70*/  LDL.LU R2, [R1+0x1130] ;  /* 0x0011300001027983 */ /* 0x000f280000300800 */
[----:B------:R-:W4:Y:S04]  /*4bb80*/  LDL.LU R3, [R1+0x1134] ;  /* 0x0011340001037983 */ /* 0x000f280000300800 */
[----:B----4-:R-:W-:Y:S04]  /*4bb90*/  STL.64 [R1+0x3de0], R2 ;  /* 0x003de00201007387 */ /* 0x010fe80000100a00 */
        /* <DEDUP_REMOVED lines=8> */
[----:B------:R-:W2:Y:S04]  /*4bc20*/  LDL.LU R9, [R1+0x1120] ;  /* 0x0011200001097983 */ /* 0x000ea80000300800 */
[----:B--2---:R0:W-:Y:S04]  /*4bc30*/  STL [R1+0x3df8], R9 ;  /* 0x003df80901007387 */ /* 0x0041e80000100800 */
[----:B------:R-:W2:Y:S01]  /*4bc40*/  LDL.LU R8, [R1+0x18] ;  /* 0x0000180001087983 */ /* 0x000ea20000300800 */
[----:B0-----:R-:W-:-:S03]  /*4bc50*/  IMAD.MOV.U32 R9, RZ, RZ, R0 ;  /* 0x000000ffff097224 */ /* 0x001fc600078e0000 */
[----:B------:R-:W4:Y:S04]  /*4bc60*/  LDL.LU R0, [R1+0x1124] ;  /* 0x0011240001007983 */ /* 0x000f280000300800 */
[----:B---3--:R-:W-:Y:S04]  /*4bc70*/  STL.64 [R1+0x3df0], R18 ;  /* 0x003df01201007387 */ /* 0x008fe80000100a00 */
[----:B------:R0:W-:Y:S04]  /*4bc80*/  STL.64 [R1+0x3de8], R16 ;  /* 0x003de81001007387 */ /* 0x0001e80000100a00 */
[----:B0-----:R-:W3:Y:S04]  /*4bc90*/  LDL.LU R16, [R1+0xe0] ;  /* 0x0000e00001107983 */ /* 0x001ee80000300800 */
[----:B------:R-:W3:Y:S04]  /*4bca0*/  LDL.LU R17, [R1+0xe4] ;  /* 0x0000e40001117983 */ /* 0x000ee80000300800 */
[----:B------:R-:W2:Y:S04]  /*4bcb0*/  LDL.LU R18, [R1+0xe8] ;  /* 0x0000e80001127983 */ /* 0x000ea80000300800 */
[----:B------:R-:W2:Y:S01]  /*4bcc0*/  LDL.LU R19, [R1+0xec] ;  /* 0x0000ec0001137983 */ /* 0x000ea20000300800 */
[----:B------:R-:W-:-:S02]  /*4bcd0*/  IMAD R13, R21, 0x100, R20 ;  /* 0x00000100150d7824 */ /* 0x000fc400078e0214 */
[----:B------:R-:W-:Y:S01]  /*4bce0*/  IMAD R15, R29, 0x100, R28 ;  /* 0x000001001d0f7824 */ /* 0x000fe200078e021c */
[----:B--2---:R-:W-:Y:S04]  /*4bcf0*/  STL.64 [R1+0x3e08], R18 ;  /* 0x003e081201007387 */ /* 0x004fe80000100a00 */
[----:B---3--:R0:W-:Y:S04]  /*4bd00*/  STL.64 [R1+0x3e00], R16 ;  /* 0x003e001001007387 */ /* 0x0081e80000100a00 */
[----:B0-----:R-:W2:Y:S04]  /*4bd10*/  LDL.LU.64 R16, [R1+0x1b0] ;  /* 0x0001b00001107983 */ /* 0x001ea80000300a00 */
[----:B------:R-:W2:Y:S04]  /*4bd20*/  LDL.LU.64 R18, [R1+0x1b8] ;  /* 0x0001b80001127983 */ /* 0x000ea80000300a00 */
[----:B------:R-:W3:Y:S04]  /*4bd30*/  LDL.LU R11, [R1+0x1144] ;  /* 0x00114400010b7983 */ /* 0x000ee80000300800 */
[----:B------:R-:W3:Y:S04]  /*4bd40*/  LDL.LU R20, [R1+0x1150] ;  /* 0x0011500001147983 */ /* 0x000ee80000300800 */
[----:B------:R-:W3:Y:S04]  /*4bd50*/  LDL.LU R21, [R1+0x1154] ;  /* 0x0011540001157983 */ /* 0x000ee80000300800 */
[----:B------:R-:W3:Y:S04]  /*4bd60*/  LDL.LU R28, [R1+0x1160] ;  /* 0x00116000011c7983 */ /* 0x000ee80000300800 */
[----:B------:R-:W3:Y:S04]  /*4bd70*/  LDL.LU R29, [R1+0x1164] ;  /* 0x00116400011d7983 */ /* 0x000ee80000300800 */
[----:B------:R-:W3:Y:S04]  /*4bd80*/  LDL.LU R26, [R1+0x1170] ;  /* 0x00117000011a7983 */ /* 0x000ee80000300800 */
[----:B------:R-:W3:Y:S04]  /*4bd90*/  LDL.LU R27, [R1+0x1174] ;  /* 0x00117400011b7983 */ /* 0x000ee80000300800 */
[----:B------:R-:W3:Y:S01]  /*4bda0*/  LDL.LU R24, [R1+0x1180] ;  /* 0x0011800001187983 */ /* 0x000ee20000300800 */
[----:B------:R-:W-:-:S03]  /*4bdb0*/  IMAD R14, R23, 0x100, R22 ;  /* 0x00000100170e7824 */ /* 0x000fc600078e0216 */
[----:B------:R-:W3:Y:S04]  /*4bdc0*/  LDL.LU R25, [R1+0x1184] ;  /* 0x0011840001197983 */ /* 0x000ee80000300800 */
[----:B------:R-:W3:Y:S04]  /*4bdd0*/  LDL.LU R22, [R1+0x1190] ;  /* 0x0011900001167983 */ /* 0x000ee80000300800 */
[----:B------:R-:W3:Y:S01]  /*4bde0*/  LDL.LU R23, [R1+0x1194] ;  /* 0x0011940001177983 */ /* 0x000ee20000300800 */
[----:B--2---:R-:W-:Y:S03]  /*4bdf0*/  HMMA.16816.F32 R4, R4, R8, R16 ;  /* 0x000000080404723c */ /* 0x004fe60000001810 */
[----:B------:R-:W2:Y:S04]  /*4be00*/  LDL.LU.64 R18, [R1+0x3e08] ;  /* 0x003e080001127983 */ /* 0x000ea80000300a00 */
[----:B------:R-:W2:Y:S01]  /*4be10*/  LDL.LU.64 R16, [R1+0x3e00] ;  /* 0x003e000001107983 */ /* 0x000ea20000300a00 */
[----:B------:R-:W-:-:S02]  /*4be20*/  F2FP.F16.E4M3.UNPACK_B R12, R12 ;  /* 0x0000000cff0c723e */ /* 0x000fc400020006ff */
[----:B------:R-:W-:Y:S02]  /*4be30*/  F2FP.F16.E4M3.UNPACK_B R13, R13 ;  /* 0x0000000dff0d723e */ /* 0x000fe400020006ff */
[----:B------:R-:W-:Y:S02]  /*4be40*/  F2FP.F16.E4M3.UNPACK_B R14, R14 ;  /* 0x0000000eff0e723e */ /* 0x000fe400020006ff */
[----:B------:R-:W-:Y:S02]  /*4be50*/  F2FP.F16.E4M3.UNPACK_B R15, R15 ;  /* 0x0000000fff0f723e */ /* 0x000fe400020006ff */
[----:B----4-:R-:W-:Y:S02]  /*4be60*/  F2FP.F16.E4M3.UNPACK_B R2, R2.H1 ;  /* 0x00000002ff02723e */ /* 0x010fe400030006ff */
[----:B------:R-:W-:Y:S01]  /*4be70*/  F2FP.F16.E4M3.UNPACK_B R3, R3.H1 ;  /* 0x00000003ff03723e */ /* 0x000fe200030006ff */
[----:B------:R-:W4:Y:S04]  /*4be80*/  LDL.LU R9, [R1+0x3df8] ;  /* 0x003df80001097983 */ /* 0x000f280000300800 */
[----:B------:R0:W-:Y:S04]  /*4be90*/  STL.64 [R1+0x30], R4 ;  /* 0x0000300401007387 */ /* 0x0001e80000100a00 */
[----:B------:R1:W-:Y:S04]  /*4bea0*/  STL.64 [R1+0x38], R6 ;  /* 0x0000380601007387 */ /* 0x0003e80000100a00 */
[----:B0-----:R-:W3:Y:S04]  /*4beb0*/  LDL.LU R4, [R1+0x100] ;  /* 0x0001000001047983 */ /* 0x001ee80000300800 */
[----:B------:R-:W-:Y:S04]  /*4bec0*/  STL [R1+0x28], R2 ;  /* 0x0000280201007387 */ /* 0x000fe80000100800 */
[----:B------:R-:W3:Y:S04]  /*4bed0*/  LDL.LU R5, [R1+0x104] ;  /* 0x0001040001057983 */ /* 0x000ee80000300800 */
[----:B------:R-:W-:Y:S04]  /*4bee0*/  STL [R1+0x2c], R3 ;  /* 0x00002c0301007387 */ /* 0x000fe80000100800 */
[----:B-1----:R-:W3:Y:S04]  /*4bef0*/  LDL.LU R6, [R1+0x108] ;  /* 0x0001080001067983 */ /* 0x002ee80000300800 */
[----:B------:R-:W3:Y:S01]  /*4bf00*/  LDL.LU R7, [R1+0x10c] ;  /* 0x00010c0001077983 */ /* 0x000ee20000300800 */
[----:B--2---:R-:W-:-:S15]  /*4bf10*/  HMMA.16816.F32 R16, R12, R2, R16 ;  /* 0x000000020c10723c */ /* 0x004fde0000001810 */
[----:B------:R-:W-:-:S08]  /*4bf20*/  NOP ;  /* 0x0000000000007918 */ /* 0x000fd00000000000 */
[----:B------:R-:W-:Y:S04]  /*4bf30*/  STL.64 [R1+0xe0], R16 ;  /* 0x0000e01001007387 */ /* 0x000fe80000100a00 */
[----:B------:R0:W-:Y:S04]  /*4bf40*/  STL.64 [R1+0xe8], R18 ;  /* 0x0000e81201007387 */ /* 0x0001e80000100a00 */
[----:B0-----:R-:W2:Y:S04]  /*4bf50*/  LDL.LU.64 R18, [R1+0x3df0] ;  /* 0x003df00001127983 */ /* 0x001ea80000300a00 */
[----:B------:R-:W2:Y:S01]  /*4bf60*/  LDL.LU.64 R16, [R1+0x3de8] ;  /* 0x003de80001107983 */ /* 0x000ea20000300a00 */
[----:B----4-:R-:W-:-:S02]  /*4bf70*/  F2FP.F16.E4M3.UNPACK_B R8, R9.H1 ;  /* 0x00000009ff08723e */ /* 0x010fc400030006ff */
[----:B------:R-:W-:Y:S01]  /*4bf80*/  F2FP.F16.E4M3.UNPACK_B R9, R0.H1 ;  /* 0x00000000ff09723e */ /* 0x000fe200030006ff */
[----:B------:R-:W-:Y:S02]  /*4bf90*/  IMAD.MOV.U32 R0, RZ, RZ, R3 ;  /* 0x000000ffff007224 */ /* 0x000fe400078e0003 */
[----:B------:R-:W4:Y:S04]  /*4bfa0*/  LDL.LU.64 R2, [R1+0x3de0] ;  /* 0x003de00001027983 */ /* 0x000f280000300a00 */
[----:B------:R-:W-:Y:S04]  /*4bfb0*/  STL [R1+0x18], R8 ;  /* 0x0000180801007387 */ /* 0x000fe80000100800 */
[----:B------:R-:W-:Y:S01]  /*4bfc0*/  STL [R1+0x1c], R9 ;  /* 0x00001c0901007387 */ /* 0x000fe20000100800 */
[----:B--2---:R-:W-:-:S15]  /*4bfd0*/  HMMA.16816.F32 R16, R12, R8, R16 ;  /* 0x000000080c10723c */ /* 0x004fde0000001810 */
[----:B------:R-:W-:-:S08]  /*4bfe0*/  NOP ;  /* 0x0000000000007918 */ /* 0x000fd00000000000 */
[----:B------:R-:W-:Y:S04]  /*4bff0*/  STL.64 [R1+0x1b0], R16 ;  /* 0x0001b01001007387 */ /* 0x000fe80000100a00 */
[----:B------:R0:W-:Y:S04]  /*4c000*/  STL.64 [R1+0x1b8], R18 ;  /* 0x0001b81201007387 */ /* 0x0001e80000100a00 */
[----:B0-----:R-:W2:Y:S04]  /*4c010*/  LDL.LU.64 R18, [R1+0x3dd8] ;  /* 0x003dd80001127983 */ /* 0x001ea80000300a00 */
[----:B------:R-:W2:Y:S01]  /*4c020*/  LDL.LU.64 R16, [R1+0x3dd0] ;  /* 0x003dd00001107983 */ /* 0x000ea20000300a00 */
[----:B----4-:R-:W-:-:S02]  /*4c030*/  F2FP.F16.E4M3.UNPACK_B R2, R2.H1 ;  /* 0x00000002ff02723e */ /* 0x010fc400030006ff */
[----:B------:R-:W-:-:S03]  /*4c040*/  F2FP.F16.E4M3.UNPACK_B R3, R3.H1 ;  /* 0x00000003ff03723e */ /* 0x000fc600030006ff */
        /* <DEDUP_REMOVED lines=8> */
[----:B------:R-:W-:-:S02]  /*4c0d0*/  F2FP.F16.E4M3.UNPACK_B R8, R10.H1 ;  /* 0x0000000aff08723e */ /* 0x000fc400030006ff */
[----:B---3--:R-:W-:-:S03]  /*4c0e0*/  F2FP.F16.E4M3.UNPACK_B R9, R11.H1 ;  /* 0x0000000bff09723e */ /* 0x008fc600030006ff */
[----:B------:R-:W-:Y:S04]  /*4c0f0*/  STL [R1+0x8], R8 ;  /* 0x0000080801007387 */ /* 0x000fe80000100800 */
[----:B------:R2:W-:Y:S02]  /*4c100*/  STL [R1+0xc], R9 ;  /* 0x00000c0901007387 */ /* 0x0005e40000100800 */
[----:B--2---:R-:W-:Y:S02]  /*4c110*/  HMMA.16816.F32 R8, R12, R8, R16 ;  /* 0x000000080c08723c */ /* 0x004fe40000001810 */
[----:B------:R-:W2:Y:S04]  /*4c120*/  LDL.LU.64 R18, [R1+0x3db8] ;  /* 0x003db80001127983 */ /* 0x000ea80000300a00 */
[----:B------:R-:W2:Y:S01]  /*4c130*/  LDL.LU.64 R16, [R1+0x3db0] ;  /* 0x003db00001107983 */ /* 0x000ea20000300a00 */
[----:B------:R-:W-:-:S02]  /*4c140*/  F2FP.F16.E4M3.UNPACK_B R2, R20.H1 ;  /* 0x00000014ff02723e */ /* 0x000fc400030006ff */
[----:B------:R-:W-:-:S14]  /*4c150*/  F2FP.F16.E4M3.UNPACK_B R3, R21.H1 ;  /* 0x00000015ff03723e */ /* 0x000fdc00030006ff */
[----:B------:R-:W-:Y:S04]  /*4c160*/  STL.64 [R1+0xe60], R8 ;  /* 0x000e600801007387 */ /* 0x000fe80000100a00 */
[----:B------:R0:W-:Y:S04]  /*4c170*/  STL.64 [R1+0xe68], R10 ;  /* 0x000e680a01007387 */ /* 0x0001e80000100a00 */
[----:B0-----:R-:W3:Y:S04]  /*4c180*/  LDL.LU.64 R10, [R1+0x3da8] ;  /* 0x003da800010a7983 */ /* 0x001ee80000300a00 */
[----:B------:R-:W3:Y:S04]  /*4c190*/  LDL.LU.64 R8, [R1+0x3da0] ;  /* 0x003da00001087983 */ /* 0x000ee80000300a00 */
[----:B------:R-:W-:Y:S04]  /*4c1a0*/  STL [R1], R2 ;  /* 0x0000000201007387 */ /* 0x000fe80000100800 */
        /* <DEDUP_REMOVED lines=8> */
[----:B------:R-:W-:-:S07]  /*4c230*/  F2FP.F16.E4M3.UNPACK_B R29, R29.H1 ;  /* 0x0000001dff1d723e */ /* 0x000fce00030006ff */
[----:B------:R-:W-:Y:S01]  /*4c240*/  HMMA.16816.F32 R4, R12, R28, R4 ;  /* 0x0000001c0c04723c */ /* 0x000fe20000001804 */
[----:B------:R-:W-:Y:S02]  /*4c250*/  F2FP.F16.E4M3.UNPACK_B R26, R26.H1 ;  /* 0x0000001aff1a723e */ /* 0x000fe400030006ff */
[----:B------:R-:W-:-:S03]  /*4c260*/  F2FP.F16.E4M3.UNPACK_B R27, R27.H1 ;  /* 0x0000001bff1b723e */ /* 0x000fc600030006ff */
[----:B------:R-:W-:-:S15]  /*4c270*/  STL.64 [R1+0x3cd0], R28 ;  /* 0x003cd01c01007387 */ /* 0x000fde0000100a00 */
[----:B------:R-:W-:-:S02]  /*4c280*/  NOP ;  /* 0x0000000000007918 */ /* 0x000fc40000000000 */
[----:B------:R-:W-:Y:S04]  /*4c290*/  STL.64 [R1+0x1060], R4 ;  /* 0x0010600401007387 */ /* 0x000fe80000100a00 */
[----:B------:R3:W-:Y:S02]  /*4c2a0*/  STL.64 [R1+0x1068], R6 ;  /* 0x0010680601007387 */ /* 0x0007e40000100a00 */
[----:B---3--:R-:W-:Y:S01]  /*4c2b0*/  HMMA.16816.F32 R4, R12, R26, R8 ;  /* 0x0000001a0c04723c */ /* 0x008fe20000001808 */
[----:B------:R-:W-:Y:S02]  /*4c2c0*/  F2FP.F16.E4M3.UNPACK_B R24, R24.H1 ;  /* 0x00000018ff18723e */ /* 0x000fe400030006ff */
[----:B------:R-:W-:-:S15]  /*4c2d0*/  F2FP.F16.E4M3.UNPACK_B R25, R25.H1 ;  /* 0x00000019ff19723e */ /* 0x000fde00030006ff */
[----:B------:R-:W-:-:S05]  /*4c2e0*/  NOP ;  /* 0x0000000000007918 */ /* 0x000fca0000000000 */
[----:B------:R-:W-:Y:S04]  /*4c2f0*/  STL.64 [R1+0x1070], R4 ;  /* 0x0010700401007387 */ /* 0x000fe80000100a00 */
[----:B------:R2:W-:Y:S02]  /*4c300*/  STL.64 [R1+0x1078], R6 ;  /* 0x0010780601007387 */ /* 0x0005e40000100a00 */
[----:B--2---:R-:W-:Y:S02]  /*4c310*/  HMMA.16816.F32 R4, R12, R24, R16 ;  /* 0x000000180c04723c */ /* 0x004fe40000001810 */
[----:B------:R-:W2:Y:S04]  /*4c320*/  LDL.LU R18, [R1+0x11b0] ;  /* 0x0011b00001127983 */ /* 0x000ea80000300800 */
[----:B------:R-:W2:-:S15]  /*4c330*/  LDL.LU R19, [R1+0x11b4] ;  /* 0x0011b40001137983 */ /* 0x000e9e0000300800 */
[----:B------:R-:W-:-:S02]  /*4c340*/  NOP ;  /* 0x0000000000007918 */ /* 0x000fc40000000000 */
[----:B------:R-:W-:Y:S04]  /*4c350*/  STL.64 [R1+0x1080], R4 ;  /* 0x0010800401007387 */ /* 0x000fe80000100a00 */
[----:B------:R-:W-:Y:S04]  /*4c360*/  STL.64 [R1+0x1088], R6 ;  /* 0x0010880601007387 */ /* 0x000fe80000100a00 */
[----:B------:R-:W3:Y:S04]  /*4c370*/  LDL.LU R16, [R1+0x11c0] ;  /* 0x0011c00001107983 */ /* 0x000ee80000300800 */
[----:B------:R-:W3:Y:S04]  /*4c380*/  LDL.LU R17, [R1+0x11c4] ;  /* 0x0011c40001117983 */ /* 0x000ee80000300800 */
[----:B--2---:R-:W-:Y:S04]  /*4c390*/  STL.64 [R1+0x3d88], R18 ;  /* 0x003d881201007387 */ /* 0x004fe80000100a00 */
[----:B---3--:R0:W-:Y:S04]  /*4c3a0*/  STL.64 [R1+0x3d80], R16 ;  /* 0x003d801001007387 */ /* 0x0081e80000100a00 */
[----:B0-----:R-:W2:Y:S04]  /*4c3b0*/  LDL.LU R16, [R1+0x160] ;  /* 0x0001600001107983 */ /* 0x001ea80000300800 */
[----:B------:R-:W2:Y:S04]  /*4c3c0*/  LDL.LU R17, [R1+0x164] ;  /* 0x0001640001117983 */ /* 0x000ea80000300800 */
[----:B------:R-:W2:Y:S04]  /*4c3d0*/  LDL.LU R18, [R1+0x168] ;  /* 0x0001680001127983 */ /* 0x000ea80000300800 */
[----:B------:R-:W2:Y:S04]  /*4c3e0*/  LDL.LU R19, [R1+0x16c] ;  /* 0x00016c0001137983 */ /* 0x000ea80000300800 */
[----:B------:R-:W3:Y:S04]  /*4c3f0*/  LDL.LU R20, [R1+0x11a0] ;  /* 0x0011a00001147983 */ /* 0x000ee80000300800 */
[----:B------:R-:W4:Y:S04]  /*4c400*/  LDL.LU R21, [R1+0x11a4] ;  /* 0x0011a40001157983 */ /* 0x000f280000300800 */
[----:B------:R-:W2:Y:S04]  /*4c410*/  LDL.LU R4, [R1+0x2118] ;  /* 0x0021180001047983 */ /* 0x000ea80000300800 */
[----:B------:R-:W2:Y:S04]  /*4c420*/  LDL.LU R5, [R1+0x2120] ;  /* 0x0021200001057983 */ /* 0x000ea80000300800 */
[----:B------:R-:W4:Y:S04]  /*4c430*/  LDL.LU R28, [R1+0x212c] ;  /* 0x00212c00011c7983 */ /* 0x000f280000300800 */
[----:B------:R-:W3:Y:S04]  /*4c440*/  LDL.LU R6, [R1+0x2128] ;  /* 0x0021280001067983 */ /* 0x000ee80000300800 */
[----:B------:R-:W4:Y:S04]  /*4c450*/  LDL.LU R10, [R1+0x11d0] ;  /* 0x0011d000010a7983 */ /* 0x000f280000300800 */
[----:B------:R-:W4:Y:S04]  /*4c460*/  LDL.LU R11, [R1+0x11d4] ;  /* 0x0011d400010b7983 */ /* 0x000f280000300800 */
[----:B------:R-:W4:Y:S04]  /*4c470*/  LDL.LU R29, [R1+0x2134] ;  /* 0x00213400011d7983 */ /* 0x000f280000300800 */
[----:B------:R-:W3:Y:S04]  /*4c480*/  LDL.LU R7, [R1+0x2130] ;  /* 0x0021300001077983 */ /* 0x000ee80000300800 */
[----:B---3--:R-:W-:Y:S04]  /*4c490*/  STL.64 [R1+0x3d68], R6 ;  /* 0x003d680601007387 */ /* 0x008fe80000100a00 */
[----:B--2---:R0:W-:Y:S04]  /*4c4a0*/  STL.64 [R1+0x3d60], R4 ;  /* 0x003d600401007387 */ /* 0x0041e80000100a00 */
[----:B0-----:R-:W2:Y:S04]  /*4c4b0*/  LDL.LU R4, [R1+0x1a0] ;  /* 0x0001a00001047983 */ /* 0x001ea80000300800 */
[----:B------:R-:W2:Y:S04]  /*4c4c0*/  LDL.LU R5, [R1+0x1a4] ;  /* 0x0001a40001057983 */ /* 0x000ea80000300800 */
[----:B------:R-:W3:Y:S04]  /*4c4d0*/  LDL.LU R6, [R1+0x1a8] ;  /* 0x0001a80001067983 */ /* 0x000ee80000300800 */
[----:B------:R-:W3:Y:S01]  /*4c4e0*/  LDL.LU R7, [R1+0x1ac] ;  /* 0x0001ac0001077983 */ /* 0x000ee20000300800 */
[----:B------:R-:W-:-:S02]  /*4c4f0*/  F2FP.F16.E4M3.UNPACK_B R22, R22.H1 ;  /* 0x00000016ff16723e */ /* 0x000fc400030006ff */
[----:B------:R-:W-:Y:S01]  /*4c500*/  F2FP.F16.E4M3.UNPACK_B R23, R23.H1 ;  /* 0x00000017ff17723e */ /* 0x000fe200030006ff */
[----:B---3--:R-:W-:Y:S04]  /*4c510*/  STL.64 [R1+0x3d78], R6 ;  /* 0x003d780601007387 */ /* 0x008fe80000100a00 */
[----:B--2---:R0:W-:Y:S04]  /*4c520*/  STL.64 [R1+0x3d70], R4 ;  /* 0x003d700401007387 */ /* 0x0041e80000100a00 */
[----:B0-----:R-:W2:Y:S04]  /*4c530*/  LDL.LU R4, [R1+0x180] ;  /* 0x0001800001047983 */ /* 0x001ea80000300800 */
[----:B------:R-:W2:Y:S04]  /*4c540*/  LDL.LU R5, [R1+0x184] ;  /* 0x0001840001057983 */ /* 0x000ea80000300800 */
[----:B------:R-:W2:Y:S04]  /*4c550*/  LDL.LU R6, [R1+0x188] ;  /* 0x0001880001067983 */ /* 0x000ea80000300800 */
[----:B------:R-:W2:Y:S01]  /*4c560*/  LDL.LU R7, [R1+0x18c] ;  /* 0x00018c0001077983 */ /* 0x000ea20000300800 */
[----:B------:R-:W-:-:S02]  /*4c570*/  F2FP.F16.E4M3.UNPACK_B R20, R20.H1 ;  /* 0x00000014ff14723e */ /* 0x000fc400030006ff */
[----:B----4-:R-:W-:Y:S01]  /*4c580*/  F2FP.F16.E4M3.UNPACK_B R21, R21.H1 ;  /* 0x00000015ff15723e */ /* 0x010fe200030006ff */
[C---:B------:R-:W-:Y:S01]  /*4c590*/  HMMA.16816.F32 R16, R12.reuse, R22, R16 ;  /* 0x000000160c10723c */ /* 0x040fe20000001810 */
[----:B------:R-:W3:Y:S04]  /*4c5a0*/  LDL.LU R8, [R1+0x11e0] ;  /* 0x0011e00001087983 */ /* 0x000ee80000300800 */
[----:B------:R-:W4:Y:S04]  /*4c5b0*/  LDL.LU R9, [R1+0x11e4] ;  /* 0x0011e40001097983 */ /* 0x000f280000300800 */
[----:B------:R-:W4:Y:S04]  /*4c5c0*/  LDL.LU R2, [R1+0x11f0] ;  /* 0x0011f00001027983 */ /* 0x000f280000300800 */
[----:B------:R-:W4:Y:S04]  /*4c5d0*/  LDL.LU R3, [R1+0x11f4] ;  /* 0x0011f40001037983 */ /* 0x000f280000300800 */
[----:B------:R-:W-:Y:S04]  /*4c5e0*/  STL.64 [R1+0x3cc8], R26 ;  /* 0x003cc81a01007387 */ /* 0x000fe80000100a00 */
[----:B------:R0:W-:Y:S04]  /*4c5f0*/  STL.64 [R1+0x3cc0], R24 ;  /* 0x003cc01801007387 */ /* 0x0001e80000100a00 */
[----:B0-----:R-:W3:Y:S04]  /*4c600*/  LDL.LU R24, [R1+0x200] ;  /* 0x0002000001187983 */ /* 0x001ee80000300800 */
[----:B------:R-:W3:Y:S04]  /*4c610*/  LDL.LU R25, [R1+0x204] ;  /* 0x0002040001197983 */ /* 0x000ee80000300800 */
[----:B------:R-:W3:Y:S04]  /*4c620*/  LDL.LU R26, [R1+0x208] ;  /* 0x00020800011a7983 */ /* 0x000ee80000300800 */
[----:B------:R-:W3:Y:S04]  /*4c630*/  LDL.LU R27, [R1+0x20c] ;  /* 0x00020c00011b7983 */ /* 0x000ee80000300800 */
[----:B------:R-:W-:Y:S04]  /*4c640*/  STL.64 [R1+0x1090], R16 ;  /* 0x0010901001007387 */ /* 0x000fe80000100a00 */
[----:B------:R0:W-:Y:S04]  /*4c650*/  STL.64 [R1+0x1098], R18 ;  /* 0x0010981201007387 */ /* 0x0001e80000100a00 */
[----:B0-----:R-:W4:Y:S04]  /*4c660*/  LDL.LU.64 R18, [R1+0x3d88] ;  /* 0x003d880001127983 */ /* 0x001f280000300a00 */
[----:B------:R-:W3:Y:S01]  /*4c670*/  LDL.LU.64 R16, [R1+0x3d80] ;  /* 0x003d800001107983 */ /* 0x000ee20000300a00 */
        /* <DEDUP_REMOVED lines=8> */
[----:B------:R-:W-:Y:S04]  /*4c700*/  STL.64 [R1+0x3ca8], R22 ;  /* 0x003ca81601007387 */ /* 0x000fe80000100a00 */
[----:B------:R0:W-:Y:S04]  /*4c710*/  STL.64 [R1+0x3ca0], R20 ;  /* 0x003ca01401007387 */ /* 0x0001e80000100a00 */
[----:B0-----:R-:W4:Y:S04]  /*4c720*/  LDL.LU R20, [R1+0x1d0] ;  /* 0x0001d00001147983 */ /* 0x001f280000300800 */
[----:B------:R-:W4:Y:S04]  /*4c730*/  LDL.LU R21, [R1+0x1d4] ;  /* 0x0001d40001157983 */ /* 0x000f280000300800 */
[----:B------:R-:W4:Y:S04]  /*4c740*/  LDL.LU R22, [R1+0x1d8] ;  /* 0x0001d80001167983 */ /* 0x000f280000300800 */
[----:B------:R-:W4:Y:S01]  /*4c750*/  LDL.LU R23, [R1+0x1dc] ;  /* 0x0001dc0001177983 */ /* 0x000f220000300800 */
[----:B--2---:R-:W-:-:S15]  /*4c760*/  HMMA.16816.F32 R4, R12, R18, R4 ;  /* 0x000000120c04723c */ /* 0x004fde0000001804 */
[----:B------:R-:W-:-:S08]  /*4c770*/  NOP ;  /* 0x0000000000007918 */ /* 0x000fd00000000000 */
[----:B------:R-:W-:Y:S04]  /*4c780*/  STL.64 [R1+0x10b0], R4 ;  /* 0x0010b00401007387 */ /* 0x000fe80000100a00 */
[----:B------:R0:W-:Y:S04]  /*4c790*/  STL.64 [R1+0x10b8], R6 ;  /* 0x0010b80601007387 */ /* 0x0001e80000100a00 */
[----:B0-----:R-:W2:Y:S04]  /*4c7a0*/  LDL.LU.64 R6, [R1+0x3d68] ;  /* 0x003d680001067983 */ /* 0x001ea80000300a00 */
[----:B------:R-:W2:Y:S04]  /*4c7b0*/  LDL.LU.64 R4, [R1+0x3d60] ;  /* 0x003d600001047983 */ /* 0x000ea80000300a00 */
[----:B------:R0:W-:Y:S04]  /*4c7c0*/  STL [R1+0x3c8c], R18 ;  /* 0x003c8c1201007387 */ /* 0x0001e80000100800 */
[----:B0-----:R-:W2:Y:S04]  /*4c7d0*/  LDL.LU R18, [R1+0x2124] ;  /* 0x0021240001127983 */ /* 0x001ea80000300800 */
[----:B------:R0:W-:Y:S04]  /*4c7e0*/  STL [R1+0x3c88], R19 ;  /* 0x003c881301007387 */ /* 0x0001e80000100800 */
[----:B0-----:R-:W2:Y:S01]  /*4c7f0*/  LDL.LU R19, [R1+0x211c] ;  /* 0x00211c0001137983 */ /* 0x001ea20000300800 */
[----:B---3--:R-:W-:-:S02]  /*4c800*/  F2FP.F16.E4M3.UNPACK_B R16, R16.H1 ;  /* 0x00000010ff10723e */ /* 0x008fc400030006ff */
[----:B------:R-:W-:Y:S02]  /*4c810*/  F2FP.F16.E4M3.UNPACK_B R17, R17.H1 ;  /* 0x00000011ff11723e */ /* 0x000fe400030006ff */
[----:B------:R-:W-:Y:S02]  /*4c820*/  F2FP.F16.E4M3.UNPACK_B R10, R10.H1 ;  /* 0x0000000aff0a723e */ /* 0x000fe400030006ff */
[----:B------:R-:W-:-:S03]  /*4c830*/  F2FP.F16.E4M3.UNPACK_B R11, R11.H1 ;  /* 0x0000000bff0b723e */ /* 0x000fc600030006ff */
[----:B----4-:R-:W-:Y:S06]  /*4c840*/  HMMA.16816.F32 R20, R12, R16, R20 ;  /* 0x000000100c14723c */ /* 0x010fec0000001814 */
[----:B------:R0:W-:-:S15]  /*4c850*/  STL.64 [R1+0x3cd8], R16 ;  /* 0x003cd81001007387 */ /* 0x0001de0000100a00 */
[----:B------:R-:W-:-:S02]  /*4c860*/  NOP ;  /* 0x0000000000007918 */ /* 0x000fc40000000000 */
[----:B------:R1:W-:Y:S04]  /*4c870*/  STL.64 [R1+0x10c0], R20 ;  /* 0x0010c01401007387 */ /* 0x0003e80000100a00 */
[----:B------:R3:W-:Y:S01]  /*4c880*/  STL.64 [R1+0x10c8], R22 ;  /* 0x0010c81601007387 */ /* 0x0007e20000100a00 */
[----:B--2---:R-:W-:Y:S02]  /*4c890*/  IMAD R5, R5, 0x100, R18 ;  /* 0x0000010005057824 */ /* 0x004fe400078e0212 */
[----:B------:R-:W-:Y:S02]  /*4c8a0*/  IMAD R4, R4, 0x100, R19 ;  /* 0x0000010004047824 */ /* 0x000fe400078e0213 */
[----:B0-----:R-:W-:Y:S01]  /*4c8b0*/  HMMA.16816.F32 R16, R12, R10, R24 ;  /* 0x0000000a0c10723c */ /* 0x001fe20000001818 */
[----:B------:R-:W-:-:S02]  /*4c8c0*/  F2FP.F16.E4M3.UNPACK_B R5, R5 ;  /* 0x00000005ff05723e */ /* 0x000fc400020006ff */
[----:B------:R-:W-:-:S05]  /*4c8d0*/  F2FP.F16.E4M3.UNPACK_B R4, R4 ;  /* 0x00000004ff04723e */ /* 0x000fca00020006ff */
[----:B------:R-:W-:Y:S04]  /*4c8e0*/  STL.64 [R1+0x3d28], R4 ;  /* 0x003d280401007387 */ /* 0x000fe80000100a00 */
[----:B------:R-:W-:Y:S04]  /*4c8f0*/  STL [R1+0x3c64], R10 ;  /* 0x003c640a01007387 */ /* 0x000fe80000100800 */
[----:B------:R-:W-:Y:S07]  /*4c900*/  STL [R1+0x3c60], R11 ;  /* 0x003c600b01007387 */ /* 0x000fee0000100800 */
[----:B------:R-:W-:Y:S04]  /*4c910*/  STL.64 [R1+0x10d0], R16 ;  /* 0x0010d01001007387 */ /* 0x000fe80000100a00 */
[----:B------:R-:W-:Y:S04]  /*4c920*/  STL.64 [R1+0x10d8], R18 ;  /* 0x0010d81201007387 */ /* 0x000fe80000100a00 */
[----:B-1----:R-:W2:Y:S04]  /*4c930*/  LDL.LU R20, [R1+0xdd0] ;  /* 0x000dd00001147983 */ /* 0x002ea80000300800 */
[----:B------:R-:W2:Y:S04]  /*4c940*/  LDL.LU R21, [R1+0xdd4] ;  /* 0x000dd40001157983 */ /* 0x000ea80000300800 */
[----:B---3--:R-:W3:Y:S04]  /*4c950*/  LDL.LU R22, [R1+0xdd8] ;  /* 0x000dd80001167983 */ /* 0x008ee80000300800 */
[----:B------:R-:W3:Y:S04]  /*4c960*/  LDL.LU R23, [R1+0xddc] ;  /* 0x000ddc0001177983 */ /* 0x000ee80000300800 */
[----:B------:R-:W4:Y:S04]  /*4c970*/  LDL.LU R24, [R1+0xdf0] ;  /* 0x000df00001187983 */ /* 0x000f280000300800 */
[----:B------:R-:W4:Y:S04]  /*4c980*/  LDL.LU R25, [R1+0xdf4] ;  /* 0x000df40001197983 */ /* 0x000f280000300800 */
[----:B----4-:R0:W-:Y:S04]  /*4c990*/  STL.64 [R1+0x3ce0], R24 ;  /* 0x003ce01801007387 */ /* 0x0101e80000100a00 */
[----:B------:R-:W4:Y:S04]  /*4c9a0*/  LDL.LU R26, [R1+0xdf8] ;  /* 0x000df800011a7983 */ /* 0x000f280000300800 */
[----:B------:R-:W4:Y:S04]  /*4c9b0*/  LDL.LU R27, [R1+0xdfc] ;  /* 0x000dfc00011b7983 */ /* 0x000f280000300800 */
[----:B0-----:R-:W2:Y:S04]  /*4c9c0*/  LDL.64 R24, [R1+0x8] ;  /* 0x0000080001187983 */ /* 0x001ea80000100a00 */
[----:B----4-:R-:W-:Y:S04]  /*4c9d0*/  STL.64 [R1+0x3d00], R26 ;  /* 0x003d001a01007387 */ /* 0x010fe80000100a00 */
[----:B--2---:R0:W-:Y:S04]  /*4c9e0*/  STL.64 [R1+0x3cf8], R24 ;  /* 0x003cf81801007387 */ /* 0x0041e80000100a00 */
[----:B------:R-:W2:Y:S04]  /*4c9f0*/  LDL.LU R16, [R1+0xe00] ;  /* 0x000e000001107983 */ /* 0x000ea80000300800 */
[----:B------:R-:W2:Y:S04]  /*4ca00*/  LDL.LU R17, [R1+0xe04] ;  /* 0x000e040001117983 */ /* 0x000ea80000300800 */
[----:B------:R-:W4:Y:S04]  /*4ca10*/  LDL.LU R18, [R1+0xe08] ;  /* 0x000e080001127983 */ /* 0x000f280000300800 */
[----:B------:R-:W4:Y:S04]  /*4ca20*/  LDL.LU R19, [R1+0xe0c] ;  /* 0x000e0c0001137983 */ /* 0x000f280000300800 */
[----:B0-----:R-:W3:Y:S04]  /*4ca30*/  LDL.LU R24, [R1+0xe20] ;  /* 0x000e200001187983 */ /* 0x001ee80000300800 */
[----:B------:R-:W3:Y:S04]  /*4ca40*/  LDL.LU R25, [R1+0xe24] ;  /* 0x000e240001197983 */ /* 0x000ee80000300800 */
[----:B------:R-:W2:Y:S04]  /*4ca50*/  LDL.LU R26, [R1+0xe28] ;  /* 0x000e2800011a7983 */ /* 0x000ea80000300800 */
[----:B------:R-:W2:Y:S04]  /*4ca60*/  LDL.LU R27, [R1+0xe2c] ;  /* 0x000e2c00011b7983 */ /* 0x000ea80000300800 */
[----:B------:R-:W4:Y:S04]  /*4ca70*/  LDL R10, [R1+0x28] ;  /* 0x00002800010a7983 */ /* 0x000f280000100800 */
[----:B--2---:R-:W-:Y:S04]  /*4ca80*/  STL.64 [R1+0x3d10], R26 ;  /* 0x003d101a01007387 */ /* 0x004fe80000100a00 */
[----:B---3--:R0:W-:Y:S04]  /*4ca90*/  STL.64 [R1+0x3d08], R24 ;  /* 0x003d081801007387 */ /* 0x0081e80000100a00 */
[----:B0-----:R-:W2:Y:S04]  /*4caa0*/  LDL.LU R24, [R1+0xe30] ;  /* 0x000e300001187983 */ /* 0x001ea80000300800 */
        /* <DEDUP_REMOVED lines=8> */
[----:B------:R-:W3:Y:S01]  /*4cb30*/  LDL.LU R27, [R1+0xe4c] ;  /* 0x000e4c00011b7983 */ /* 0x000ee20000300800 */
[----:B------:R-:W-:-:S03]  /*4cb40*/  IMAD.MOV.U32 R11, RZ, RZ, R0 ;  /* 0x000000ffff0b7224 */ /* 0x000fc600078e0000 */
[----:B------:R-:W4:Y:S04]  /*4cb50*/  LDL.LU R5, [R1+0x1200] ;  /* 0x0012000001057983 */ /* 0x000f280000300800 */
[----:B------:R-:W4:Y:S04]  /*4cb60*/  LDL.LU R0, [R1+0x1204] ;  /* 0x0012040001007983 */ /* 0x000f280000300800 */
[----:B---3--:R-:W-:Y:S04]  /*4cb70*/  STL.64 [R1+0x3d38], R26 ;  /* 0x003d381a01007387 */ /* 0x008fe80000100a00 */
[----:B--2---:R0:W-:Y:S04]  /*4cb80*/  STL.64 [R1+0x3d30], R24 ;  /* 0x003d301801007387 */ /* 0x0041e80000100a00 */
        /* <DEDUP_REMOVED lines=17> */
[----:B------:R-:W2:Y:S04]  /*4cca0*/  LDL.LU R27, [R1+0x104c] ;  /* 0x00104c00011b7983 */ /* 0x000ea80000300800 */
[----:B----4-:R-:W-:Y:S04]  /*4ccb0*/  STL.64 [R1+0x3cf0], R18 ;  /* 0x003cf01201007387 */ /* 0x010fe80000100a00 */
[----:B------:R0:W-:Y:S01]  /*4ccc0*/  STL.64 [R1+0x3ce8], R16 ;  /* 0x003ce81001007387 */ /* 0x0001e20000100a00 */
[----:B------:R-:W-:-:S02]  /*4ccd0*/  IMAD R6, R6, 0x100, R28 ;  /* 0x0000010006067824 */ /* 0x000fc400078e021c */
[----:B------:R-:W-:Y:S01]  /*4cce0*/  IMAD R7, R7, 0x100, R29 ;  /* 0x0000010007077824 */ /* 0x000fe200078e021d */
[----:B0-----:R-:W3:Y:S04]  /*4ccf0*/  LDL.LU R16, [R1+0xe10] ;  /* 0x000e100001107983 */ /* 0x001ee80000300800 */
[----:B------:R-:W3:Y:S04]  /*4cd00*/  LDL.LU R17, [R1+0xe14] ;  /* 0x000e140001117983 */ /* 0x000ee80000300800 */
[----:B------:R-:W3:Y:S04]  /*4cd10*/  LDL.LU R18, [R1+0xe18] ;  /* 0x000e180001127983 */ /* 0x000ee80000300800 */
[----:B------:R-:W3:Y:S04]  /*4cd20*/  LDL.LU R19, [R1+0xe1c] ;  /* 0x000e1c0001137983 */ /* 0x000ee80000300800 */
[----:B------:R-:W4:Y:S04]  /*4cd30*/  LDL.64 R28, [R1] ;  /* 0x00000000011c7983 */ /* 0x000f280000100a00 */
        /* <DEDUP_REMOVED lines=11> */
[----:B------:R-:W2:Y:S01]  /*4cdf0*/  LDL.LU.64 R24, [R1+0x3d50] ;  /* 0x003d500001187983 */ /* 0x000ea20000300a00 */
[----:B------:R-:W-:-:S02]  /*4ce00*/  F2FP.F16.E4M3.UNPACK_B R2, R2.H1 ;  /* 0x00000002ff02723e */ /* 0x000fc400030006ff */
[----:B------:R-:W-:Y:S02]  /*4ce10*/  F2FP.F16.E4M3.UNPACK_B R3, R3.H1 ;  /* 0x00000003ff03723e */ /* 0x000fe400030006ff */
[----:B------:R-:W-:Y:S02]  /*4ce20*/  F2FP.F16.E4M3.UNPACK_B R4, R5.H1 ;  /* 0x00000005ff04723e */ /* 0x000fe400030006ff */
[----:B------:R-:W-:Y:S01]  /*4ce30*/  F2FP.F16.E4M3.UNPACK_B R5, R0.H1 ;  /* 0x00000000ff05723e */ /* 0x000fe200030006ff */
[----:B------:R-:W-:Y:S04]  /*4ce40*/  STL [R1+0x3c4c], R9 ;  /* 0x003c4c0901007387 */ /* 0x000fe80000100800 */
        /* <DEDUP_REMOVED lines=8> */
[----:B------:R-:W-:-:S02]  /*4ced0*/  IMAD.MOV.U32 R9, RZ, RZ, R4 ;  /* 0x000000ffff097224 */ /* 0x000fc400078e0004 */
[----:B------:R-:W-:Y:S01]  /*4cee0*/  IMAD.MOV.U32 R0, RZ, RZ, R5 ;  /* 0x000000ffff007224 */ /* 0x000fe200078e0005 */
[----:B--2---:R-:W-:Y:S01]  /*4cef0*/  HMMA.16816.F32 R12, R12, R4, R24 ;  /* 0x000000040c0c723c */ /* 0x004fe20000001818 */
[----:B------:R-:W2:Y:S04]  /*4cf00*/  LDL.LU.64 R26, [R1+0x3d38] ;  /* 0x003d3800011a7983 */ /* 0x000ea80000300a00 */
[----:B------:R-:W2:-:S15]  /*4cf10*/  LDL.LU.64 R24, [R1+0x3d30] ;  /* 0x003d300001187983 */ /* 0x000e9e0000300a00 */
[----:B------:R-:W-:-:S03]  /*4cf20*/  NOP ;  /* 0x0000000000007918 */ /* 0x000fc60000000000 */
[----:B------:R0:W-:Y:S04]  /*4cf30*/  STL.64 [R1+0x10e0], R12 ;  /* 0x0010e00c01007387 */ /* 0x0001e80000100a00 */
[----:B------:R1:W-:Y:S04]  /*4cf40*/  STL.64 [R1+0x10e8], R14 ;  /* 0x0010e80e01007387 */ /* 0x0003e80000100a00 */
[----:B------:R-:W2:Y:S01]  /*4cf50*/  LDL.LU.64 R4, [R1+0x3d28] ;  /* 0x003d280001047983 */ /* 0x000ea20000300a00 */
[----:B------:R-:W-:Y:S02]  /*4cf60*/  F2FP.F16.E4M3.UNPACK_B R6, R6 ;  /* 0x00000006ff06723e */ /* 0x000fe400020006ff */
[----:B------:R-:W-:Y:S01]  /*4cf70*/  F2FP.F16.E4M3.UNPACK_B R7, R7 ;  /* 0x00000007ff07723e */ /* 0x000fe200020006ff */
[----:B0-----:R-:W3:Y:S04]  /*4cf80*/  LDL.64 R12, [R1+0x18] ;  /* 0x00001800010c7983 */ /* 0x001ee80000100a00 */
[----:B-1----:R-:W4:Y:S02]  /*4cf90*/  LDL.64 R14, [R1+0x10] ;  /* 0x00001000010e7983 */ /* 0x002f240000100a00 */
        /* <DEDUP_REMOVED lines=10> */
[----:B0-----:R-:W4:Y:S04]  /*4d040*/  LDL.LU.64 R26, [R1+0x3d10] ;  /* 0x003d1000011a7983 */ /* 0x001f280000300a00 */
[----:B------:R-:W4:Y:S01]  /*4d050*/  LDL.LU.64 R24, [R1+0x3d08] ;  /* 0x003d080001187983 */ /* 0x000f220000300a00 */
[----:B------:R-:W-:-:S02]  /*4d060*/  IMAD.MOV.U32 R11, RZ, RZ, R12 ;  /* 0x000000ffff0b7224 */ /* 0x000fc400078e000c */
[----:B------:R-:W-:-:S05]  /*4d070*/  IMAD.MOV.U32 R10, RZ, RZ, R13 ;  /* 0x000000ffff0a7224 */ /* 0x000fca00078e000d */
[----:B------:R-:W-:Y:S04]  /*4d080*/  STL.64 [R1+0x3c98], R10 ;  /* 0x003c980a01007387 */ /* 0x000fe80000100a00 */
[----:B------:R0:W-:Y:S04]  /*4d090*/  STL.64 [R1+0x3c90], R8 ;  /* 0x003c900801007387 */ /* 0x0001e80000100a00 */
[----:B0-----:R-:W2:Y:S04]  /*4d0a0*/  LDL.LU R8, [R1+0xdc0] ;  /* 0x000dc00001087983 */ /* 0x001ea80000300800 */
[----:B------:R-:W2:Y:S04]  /*4d0b0*/  LDL.LU R9, [R1+0xdc4] ;  /* 0x000dc40001097983 */ /* 0x000ea80000300800 */
[----:B------:R-:W2:Y:S04]  /*4d0c0*/  LDL.LU R10, [R1+0xdc8] ;  /* 0x000dc800010a7983 */ /* 0x000ea80000300800 */
[----:B------:R-:W2:Y:S01]  /*4d0d0*/  LDL.LU R11, [R1+0xdcc] ;  /* 0x000dcc00010b7983 */ /* 0x000ea20000300800 */
[----:B----4-:R-:W-:-:S15]  /*4d0e0*/  HMMA.16816.F32 R24, R4, R14, R24 ;  /* 0x0000000e0418723c */ /* 0x010fde0000001818 */
[----:B------:R-:W-:-:S08]  /*4d0f0*/  NOP ;  /* 0x0000000000007918 */ /* 0x000fd00000000000 */
[----:B------:R-:W-:Y:S04]  /*4d100*/  STL.64 [R1+0xe40], R24 ;  /* 0x000e401801007387 */ /* 0x000fe80000100a00 */
[----:B------:R0:W-:Y:S04]  /*4d110*/  STL.64 [R1+0xe48], R26 ;  /* 0x000e481a01007387 */ /* 0x0001e80000100a00 */
[----:B0-----:R-:W3:Y:S04]  /*4d120*/  LDL.LU.64 R26, [R1+0x3d00] ;  /* 0x003d0000011a7983 */ /* 0x001ee80000300a00 */
[----:B------:R-:W4:Y:S02]  /*4d130*/  LDL.LU.64 R24, [R1+0x3cf8] ;  /* 0x003cf80001187983 */ /* 0x000f240000300a00 */
[----:B----4-:R-:W-:-:S15]  /*4d140*/  HMMA.16816.F32 R16, R4, R24, R16 ;  /* 0x000000180410723c */ /* 0x010fde0000001810 */
[----:B------:R-:W-:-:S08]  /*4d150*/  NOP ;  /* 0x0000000000007918 */ /* 0x000fd00000000000 */
[----:B------:R-:W-:Y:S04]  /*4d160*/  STL.64 [R1+0xe30], R16 ;  /* 0x000e301001007387 */ /* 0x000fe80000100a00 */
[----:B------:R0:W-:Y:S04]  /*4d170*/  STL.64 [R1+0xe38], R18 ;  /* 0x000e381201007387 */ /* 0x0001e80000100a00 */
[----:B0-----:R-:W4:Y:S04]  /*4d180*/  LDL.LU.64 R18, [R1+0x3cf0] ;  /* 0x003cf00001127983 */ /* 0x001f280000300a00 */
[----:B------:R-:W4:Y:S01]  /*4d190*/  LDL.LU.64 R16, [R1+0x3ce8] ;  /* 0x003ce80001107983 */ /* 0x000f220000300a00 */
[----:B------:R-:W-:-:S02]  /*4d1a0*/  IMAD.MOV.U32 R13, RZ, RZ, R14 ;  /* 0x000000ffff0d7224 */ /* 0x000fc400078e000e */
[----:B------:R-:W-:Y:S02]  /*4d1b0*/  IMAD.MOV.U32 R12, RZ, RZ, R15 ;  /* 0x000000ffff0c7224 */ /* 0x000fe400078e000f */
[----:B------:R-:W-:Y:S02]  /*4d1c0*/  IMAD.MOV.U32 R15, RZ, RZ, R24 ;  /* 0x000000ffff0f7224 */ /* 0x000fe400078e0018 */
[----:B------:R-:W-:Y:S02]  /*4d1d0*/  IMAD.MOV.U32 R14, RZ, RZ, R25 ;  /* 0x000000ffff0e7224 */ /* 0x000fe400078e0019 */
[----:B------:R-:W3:Y:S01]  /*4d1e0*/  LDL.LU.64 R24, [R1+0x3ce0] ;  /* 0x003ce00001187983 */ /* 0x000ee20000300a00 */
[----:B----4-:R-:W-:-:S15]  /*4d1f0*/  HMMA.16816.F32 R16, R4, R28, R16 ;  /* 0x0000001c0410723c */ /* 0x010fde0000001810 */
[----:B------:R-:W-:-:S08]  /*4d200*/  NOP ;  /* 0x0000000000007918 */ /* 0x000fd00000000000 */
[----:B------:R0:W-:Y:S04]  /*4d210*/  STL.64 [R1+0xe20], R16 ;  /* 0x000e201001007387 */ /* 0x0001e80000100a00 */
[----:B------:R1:W-:Y:S04]  /*4d220*/  STL.64 [R1+0xe28], R18 ;  /* 0x000e281201007387 */ /* 0x0003e80000100a00 */
[----:B0-----:R-:W4:Y:S01]  /*4d230*/  LDL.LU.64 R16, [R1+0x3cd8] ;  /* 0x003cd80001107983 */ /* 0x001f220000300a00 */
[----:B-1----:R-:W-:Y:S02]  /*4d240*/  IMAD.MOV.U32 R18, RZ, RZ, R28 ;  /* 0x000000ffff127224 */ /* 0x002fe400078e001c */
[----:B------:R-:W-:-:S02]  /*4d250*/  IMAD.MOV.U32 R19, RZ, RZ, R29 ;  /* 0x000000ffff137224 */ /* 0x000fc400078e001d */
[----:B------:R-:W3:Y:S02]  /*4d260*/  LDL.LU.64 R28, [R1+0x3cd0] ;  /* 0x003cd000011c7983 */ /* 0x000ee40000300a00 */
[----:B---3--:R-:W-:-:S15]  /*4d270*/  HMMA.16816.F32 R24, R4, R28, R24 ;  /* 0x0000001c0418723c */ /* 0x008fde0000001818 */
[----:B------:R-:W-:-:S08]  /*4d280*/  NOP ;  /* 0x0000000000007918 */ /* 0x000fd00000000000 */
[----:B------:R-:W-:Y:S04]  /*4d290*/  STL.64 [R1+0xe10], R24 ;  /* 0x000e101801007387 */ /* 0x000fe80000100a00 */
[----:B------:R0:W-:Y:S04]  /*4d2a0*/  STL.64 [R1+0xe18], R26 ;  /* 0x000e181a01007387 */ /* 0x0001e80000100a00 */
[----:B0-----:R-:W3:Y:S04]  /*4d2b0*/  LDL.LU.64 R26, [R1+0x3cc8] ;  /* 0x003cc800011a7983 */ /* 0x001ee80000300a00 */
[----:B------:R-:W2:Y:S04]  /*4d2c0*/  LDL.LU.64 R24, [R1+0x3cc0] ;  /* 0x003cc00001187983 */ /* 0x000ea80000300a00 */
[----:B------:R-:W-:Y:S01]  /*4d2d0*/  STL.64 [R1+0x3c10], R28 ;  /* 0x003c101c01007387 */ /* 0x000fe20000100a00 */
        /* <DEDUP_REMOVED lines=14> */
[----:B0-----:R-:W3:Y:S04]  /*4d3c0*/  LDL.LU R24, [R1+0xdb0] ;  /* 0x000db00001187983 */ /* 0x001ee80000300800 */
[----:B------:R-:W3:Y:S04]  /*4d3d0*/  LDL.LU R25, [R1+0xdb4] ;  /* 0x000db40001197983 */ /* 0x000ee80000300800 */
[----:B------:R-:W3:Y:S04]  /*4d3e0*/  LDL.LU R26, [R1+0xdb8] ;  /* 0x000db800011a7983 */ /* 0x000ee80000300800 */
[----:B------:R-:W3:Y:S01]  /*4d3f0*/  LDL.LU R27, [R1+0xdbc] ;  /* 0x000dbc00011b7983 */ /* 0x000ee20000300800 */
[C---:B--2---:R-:W-:Y:S06]  /*4d400*/  HMMA.16816.F32 R8, R4.reuse, R22, R8 ;  /* 0x000000160408723c */ /* 0x044fec0000001808 */
[----:B---3--:R-:W-:-:S15]  /*4d410*/  HMMA.16816.F32 R24, R4, R20, R24 ;  /* 0x000000140418723c */ /* 0x008fde0000001818 */
[----:B------:R-:W-:-:S02]  /*4d420*/  NOP ;  /* 0x0000000000007918 */ /* 0x000fc40000000000 */
[----:B------:R-:W-:Y:S04]  /*4d430*/  STL.64 [R1+0xde0], R8 ;  /* 0x000de00801007387 */ /* 0x000fe80000100a00 */
[----:B------:R0:W-:Y:S04]  /*4d440*/  STL.64 [R1+0xde8], R10 ;  /* 0x000de80a01007387 */ /* 0x0001e80000100a00 */
[----:B0-----:R-:W2:Y:S04]  /*4d450*/  LDL.LU.64 R10, [R1+0x3c98] ;  /* 0x003c9800010a7983 */ /* 0x001ea80000300a00 */
[----:B------:R-:W3:Y:S04]  /*4d460*/  LDL.LU.64 R8, [R1+0x3c90] ;  /* 0x003c900001087983 */ /* 0x000ee80000300a00 */
[----:B------:R0:W-:Y:S04]  /*4d470*/  STL.64 [R1+0xdd0], R24 ;  /* 0x000dd01801007387 */ /* 0x0001e80000100a00 */
[----:B------:R1:W-:Y:S04]  /*4d480*/  STL.64 [R1+0xdd8], R26 ;  /* 0x000dd81a01007387 */ /* 0x0003e80000100a00 */
[----:B0-----:R-:W4:Y:S04]  /*4d490*/  LDL.LU R24, [R1+0xd10] ;  /* 0x000d100001187983 */ /* 0x001f280000300800 */
[----:B------:R-:W4:Y:S04]  /*4d4a0*/  LDL.LU R25, [R1+0xd14] ;  /* 0x000d140001197983 */ /* 0x000f280000300800 */
[----:B-1----:R-:W2:Y:S04]  /*4d4b0*/  LDL.LU R26, [R1+0xd18] ;  /* 0x000d1800011a7983 */ /* 0x002ea80000300800 */
[----:B------:R-:W2:Y:S04]  /*4d4c0*/  LDL.LU R27, [R1+0xd1c] ;  /* 0x000d1c00011b7983 */ /* 0x000ea80000300800 */
[----:B--2---:R0:W-:Y:S02]  /*4d4d0*/  STL.64 [R1+0x3ba8], R26 ;  /* 0x003ba81a01007387 */ /* 0x0041e40000100a00 */
[----:B0-----:R-:W-:-:S02]  /*4d4e0*/  IMAD.MOV.U32 R26, RZ, RZ, R18 ;  /* 0x000000ffff1a7224 */ /* 0x001fc400078e0012 */
[----:B------:R-:W-:Y:S01]  /*4d4f0*/  IMAD.MOV.U32 R27, RZ, RZ, R19 ;  /* 0x000000ffff1b7224 */ /* 0x000fe200078e0013 */
[----:B------:R-:W2:Y:S04]  /*4d500*/  LDL.LU R18, [R1+0x3c8c] ;  /* 0x003c8c0001127983 */ /* 0x000ea80000300800 */
[----:B------:R-:W2:Y:S04]  /*4d510*/  LDL.LU R19, [R1+0x3c88] ;  /* 0x003c880001137983 */ /* 0x000ea80000300800 */
[----:B----4-:R-:W-:Y:S04]  /*4d520*/  STL.64 [R1+0x3ba0], R24 ;  /* 0x003ba01801007387 */ /* 0x010fe80000100a00 */
[----:B------:R-:W-:Y:S04]  /*4d530*/  STL.64 [R1+0x3bc0], R26 ;  /* 0x003bc01a01007387 */ /* 0x000fe80000100a00 */
[----:B------:R-:W-:Y:S04]  /*4d540*/  STL.64 [R1+0x3b78], R22 ;  /* 0x003b781601007387 */ /* 0x000fe80000100a00 */
[----:B------:R0:W-:Y:S04]  /*4d550*/  STL.64 [R1+0x3b70], R20 ;  /* 0x003b701401007387 */ /* 0x0001e80000100a00 */
[----:B0-----:R-:W4:Y:S04]  /*4d560*/  LDL.LU R20, [R1+0xcf0] ;  /* 0x000cf00001147983 */ /* 0x001f280000300800 */
[----:B------:R-:W4:Y:S04]  /*4d570*/  LDL.LU R21, [R1+0xcf4] ;  /* 0x000cf40001157983 */ /* 0x000f280000300800 */
[----:B------:R-:W3:Y:S04]  /*4d580*/  LDL.LU R22, [R1+0xcf8] ;  /* 0x000cf80001167983 */ /* 0x000ee80000300800 */
[----:B------:R-:W3:Y:S01]  /*4d590*/  LDL.LU R23, [R1+0xcfc] ;  /* 0x000cfc0001177983 */ /* 0x000ee20000300800 */
[----:B------:R-:W-:-:S02]  /*4d5a0*/  IMAD.MOV.U32 R24, RZ, RZ, R15 ;  /* 0x000000ffff187224 */ /* 0x000fc400078e000f */
[----:B------:R-:W-:-:S05]  /*4d5b0*/  IMAD.MOV.U32 R25, RZ, RZ, R14 ;  /* 0x000000ffff197224 */ /* 0x000fca00078e000e */
[----:B------:R-:W-:Y:S04]  /*4d5c0*/  STL.64 [R1+0x3bd8], R24 ;  /* 0x003bd81801007387 */ /* 0x000fe80000100a00 */
[----:B---3--:R-:W-:Y:S04]  /*4d5d0*/  STL.64 [R1+0x3b88], R22 ;  /* 0x003b881601007387 */ /* 0x008fe80000100a00 */
[----:B----4-:R0:W-:Y:S04]  /*4d5e0*/  STL.64 [R1+0x3b80], R20 ;  /* 0x003b801401007387 */ /* 0x0101e80000100a00 */
[----:B0-----:R-:W3:Y:S04]  /*4d5f0*/  LDL.LU R20, [R1+0xd00] ;  /* 0x000d000001147983 */ /* 0x001ee80000300800 */
[----:B------:R-:W3:Y:S04]  /*4d600*/  LDL.LU R21, [R1+0xd04] ;  /* 0x000d040001157983 */ /* 0x000ee80000300800 */
[----:B------:R-:W4:Y:S04]  /*4d610*/  LDL.LU R22, [R1+0xd08] ;  /* 0x000d080001167983 */ /* 0x000f280000300800 */
[----:B------:R-:W4:Y:S01]  /*4d620*/  LDL.LU R23, [R1+0xd0c] ;  /* 0x000d0c0001177983 */ /* 0x000f220000300800 */
[----:B------:R-:W-:-:S02]  /*4d630*/  IMAD.MOV.U32 R26, RZ, RZ, R13 ;  /* 0x000000ffff1a7224 */ /* 0x000fc400078e000d */
[----:B------:R-:W-:-:S05]  /*4d640*/  IMAD.MOV.U32 R27, RZ, RZ, R12 ;  /* 0x000000ffff1b7224 */ /* 0x000fca00078e000c */
[----:B------:R-:W-:Y:S04]  /*4d650*/  STL.64 [R1+0x3bf0], R26 ;  /* 0x003bf01a01007387 */ /* 0x000fe80000100a00 */
[----:B----4-:R-:W-:Y:S04]  /*4d660*/  STL.64 [R1+0x3bb8], R22 ;  /* 0x003bb81601007387 */ /* 0x010fe80000100a00 */
[----:B---3--:R0:W-:Y:S04]  /*4d670*/  STL.64 [R1+0x3bb0], R20 ;  /* 0x003bb01401007387 */ /* 0x0081e80000100a00 */
[----:B0-----:R-:W3:Y:S04]  /*4d680*/  LDL.LU R20, [R1+0xd20] ;  /* 0x000d200001147983 */ /* 0x001ee80000300800 */
[----:B------:R-:W3:Y:S04]  /*4d690*/  LDL.LU R21, [R1+0xd24] ;  /* 0x000d240001157983 */ /* 0x000ee80000300800 */
[----:B------:R-:W4:Y:S04]  /*4d6a0*/  LDL.LU R22, [R1+0xd28] ;  /* 0x000d280001167983 */ /* 0x000f280000300800 */
[----:B------:R-:W4:Y:S04]  /*4d6b0*/  LDL.LU R23, [R1+0xd2c] ;  /* 0x000d2c0001177983 */ /* 0x000f280000300800 */
[----:B------:R-:W2:Y:S01]  /*4d6c0*/  LDL.64 R26, [R1+0x28] ;  /* 0x00002800011a7983 */ /* 0x000ea20000100a00 */
[----:B------:R-:W-:-:S02]  /*4d6d0*/  IMAD.MOV.U32 R24, RZ, RZ, R11 ;  /* 0x000000ffff187224 */ /* 0x000fc400078e000b */
[----:B------:R-:W-:Y:S01]  /*4d6e0*/  IMAD.MOV.U32 R25, RZ, RZ, R10 ;  /* 0x000000ffff197224 */ /* 0x000fe200078e000a */
[----:B--2---:R-:W-:Y:S04]  /*4d6f0*/  STL.64 [R1+0x3c20], R26 ;  /* 0x003c201a01007387 */ /* 0x004fe80000100a00 */
[----:B------:R0:W-:Y:S04]  /*4d700*/  STL.64 [R1+0x3c18], R24 ;  /* 0x003c181801007387 */ /* 0x0001e80000100a00 */
[----:B0-----:R-:W2:Y:S04]  /*4d710*/  LDL.LU R24, [R1+0xd70] ;  /* 0x000d700001187983 */ /* 0x001ea80000300800 */
[----:B------:R-:W2:Y:S04]  /*4d720*/  LDL.LU R25, [R1+0xd74] ;  /* 0x000d740001197983 */ /* 0x000ea80000300800 */
[----:B------:R-:W3:Y:S04]  /*4d730*/  LDL.LU R26, [R1+0xd78] ;  /* 0x000d7800011a7983 */ /* 0x000ee80000300800 */
[----:B------:R-:W3:Y:S01]  /*4d740*/  LDL.LU R27, [R1+0xd7c] ;  /* 0x000d7c00011b7983 */ /* 0x000ee20000300800 */
[----:B------:R-:W-:-:S03]  /*4d750*/  IMAD.MOV.U32 R28, RZ, RZ, R9 ;  /* 0x000000ffff1c7224 */ /* 0x000fc600078e0009 */
[----:B---3--:R-:W-:Y:S04]  /*4d760*/  STL.64 [R1+0x3c30], R26 ;  /* 0x003c301a01007387 */ /* 0x008fe80000100a00 */
[----:B--2---:R0:W-:Y:S04]  /*4d770*/  STL.64 [R1+0x3c28], R24 ;  /* 0x003c281801007387 */ /* 0x0041e80000100a00 */
[----:B0-----:R-:W2:Y:S04]  /*4d780*/  LDL.LU R24, [R1+0x1010] ;  /* 0x0010100001187983 */ /* 0x001ea80000300800 */
[----:B------:R-:W2:Y:S04]  /*4d790*/  LDL.LU R25, [R1+0x1014] ;  /* 0x0010140001197983 */ /* 0x000ea80000300800 */
[----:B------:R-:W3:Y:S04]  /*4d7a0*/  LDL.LU R26, [R1+0x1018] ;  /* 0x00101800011a7983 */ /* 0x000ee80000300800 */
[----:B------:R-:W3:Y:S04]  /*4d7b0*/  LDL.LU R27, [R1+0x101c] ;  /* 0x00101c00011b7983 */ /* 0x000ee80000300800 */
[----:B------:R-:W4:Y:S04]  /*4d7c0*/  LDL.LU R10, [R1+0x213c] ;  /* 0x00213c00010a7983 */ /* 0x000f280000300800 */
[----:B------:R-:W2:Y:S04]  /*4d7d0*/  LDL.LU R12, [R1+0x2138] ;  /* 0x00213800010c7983 */ /* 0x000ea80000300800 */
[----:B------:R-:W4:Y:S04]  /*4d7e0*/  LDL.LU R11, [R1+0x2144] ;  /* 0x00214400010b7983 */ /* 0x000f280000300800 */
[----:B------:R-:W2:Y:S04]  /*4d7f0*/  LDL.LU R13, [R1+0x2140] ;  /* 0x00214000010d7983 */ /* 0x000ea80000300800 */
[----:B------:R-:W3:Y:S04]  /*4d800*/  LDL.LU R9, [R1+0x214c] ;  /* 0x00214c0001097983 */ /* 0x000ee80000300800 */
[----:B----4-:R-:W-:Y:S04]  /*4d810*/  STL.64 [R1+0x3c70], R10 ;  /* 0x003c700a01007387 */ /* 0x010fe80000100a00 */
[----:B---3--:R0:W-:Y:S04]  /*4d820*/  STL.64 [R1+0x3c68], R8 ;  /* 0x003c680801007387 */ /* 0x0081e80000100a00 */
[----:B0-----:R-:W3:Y:S04]  /*4d830*/  LDL.LU R8, [R1+0xd90] ;  /* 0x000d900001087983 */ /* 0x001ee80000300800 */
[----:B------:R-:W3:Y:S04]  /*4d840*/  LDL.LU R9, [R1+0xd94] ;  /* 0x000d940001097983 */ /* 0x000ee80000300800 */
[----:B------:R-:W4:Y:S04]  /*4d850*/  LDL.LU R10, [R1+0xd98] ;  /* 0x000d9800010a7983 */ /* 0x000f280000300800 */
[----:B------:R-:W4:Y:S01]  /*4d860*/  LDL.LU R11, [R1+0xd9c] ;  /* 0x000d9c00010b7983 */ /* 0x000f220000300800 */
[----:B------:R-:W-:-:S03]  /*4d870*/  IMAD.MOV.U32 R29, RZ, RZ, R0 ;  /* 0x000000ffff1d7224 */ /* 0x000fc600078e0000 */
[----:B----4-:R-:W-:Y:S04]  /*4d880*/  STL.64 [R1+0x3c80], R10 ;  /* 0x003c800a01007387 */ /* 0x010fe80000100a00 */
[----:B---3--:R0:W-:Y:S04]  /*4d890*/  STL.64 [R1+0x3c78], R8 ;  /* 0x003c780801007387 */ /* 0x0081e80000100a00 */
[----:B0-----:R-:W3:Y:S04]  /*4d8a0*/  LDL.LU R8, [R1+0xda0] ;  /* 0x000da00001087983 */ /* 0x001ee80000300800 */
[----:B------:R-:W3:Y:S04]  /*4d8b0*/  LDL.LU R9, [R1+0xda4] ;  /* 0x000da40001097983 */ /* 0x000ee80000300800 */
[----:B------:R-:W3:Y:S04]  /*4d8c0*/  LDL.LU R10, [R1+0xda8] ;  /* 0x000da800010a7983 */ /* 0x000ee80000300800 */
[----:B------:R-:W3:Y:S04]  /*4d8d0*/  LDL.LU R11, [R1+0xdac] ;  /* 0x000dac00010b7983 */ /* 0x000ee80000300800 */
[----:B------:R-:W4:Y:S04]  /*4d8e0*/  LDL.LU R14, [R1+0x2148] ;  /* 0x00214800010e7983 */ /* 0x000f280000300800 */
[----:B------:R-:W4:Y:S04]  /*4d8f0*/  LDL.LU R0, [R1+0x2154] ;  /* 0x0021540001007983 */ /* 0x000f280000300800 */
[----:B------:R-:W4:Y:S04]  /*4d900*/  LDL.LU R15, [R1+0x2150] ;  /* 0x00215000010f7983 */ /* 0x000f280000300800 */
[----:B------:R-:W-:Y:S04]  /*4d910*/  STL.64 [R1+0x3c40], R26 ;  /* 0x003c401a01007387 */ /* 0x000fe80000100a00 */
        /* <DEDUP_REMOVED lines=9> */
[----:B------:R-:W2:Y:S04]  /*4d9b0*/  LDL.LU R26, [R1+0xd88] ;  /* 0x000d8800011a7983 */ /* 0x000ea80000300800 */
[----:B------:R-:W2:Y:S04]  /*4d9c0*/  LDL.LU R27, [R1+0xd8c] ;  /* 0x000d8c00011b7983 */ /* 0x000ea80000300800 */
[----:B------:R-:W-:Y:S04]  /*4d9d0*/  STL.64 [R1+0x3bd0], R22 ;  /* 0x003bd01601007387 */ /* 0x000fe80000100a00 */
[----:B------:R0:W-:Y:S04]  /*4d9e0*/  STL.64 [R1+0x3bc8], R20 ;  /* 0x003bc81401007387 */ /* 0x0001e80000100a00 */
[----:B0-----:R-:W3:Y:S04]  /*4d9f0*/  LDL.LU R20, [R1+0xd30] ;  /* 0x000d300001147983 */ /* 0x001ee80000300800 */
[----:B------:R-:W3:Y:S04]  /*4da00*/  LDL.LU R21, [R1+0xd34] ;  /* 0x000d340001157983 */ /* 0x000ee80000300800 */
[----:B------:R-:W4:Y:S04]  /*4da10*/  LDL.LU R22, [R1+0xd38] ;  /* 0x000d380001167983 */ /* 0x000f280000300800 */
[----:B------:R-:W4:Y:S01]  /*4da20*/  LDL.LU R23, [R1+0xd3c] ;  /* 0x000d3c0001177983 */ /* 0x000f220000300800 */
[C---:B------:R-:W-:Y:S03]  /*4da30*/  HMMA.16816.F32 R8, R4.reuse, R18, R8 ;  /* 0x000000120408723c */ /* 0x040fe60000001808 */
[----:B----4-:R-:W-:Y:S04]  /*4da40*/  STL.64 [R1+0x3be8], R22 ;  /* 0x003be81601007387 */ /* 0x010fe80000100a00 */
[----:B---3--:R0:W-:Y:S04]  /*4da50*/  STL.64 [R1+0x3be0], R20 ;  /* 0x003be01401007387 */ /* 0x0081e80000100a00 */
[----:B0-----:R-:W3:Y:S04]  /*4da60*/  LDL.LU R20, [R1+0xd40] ;  /* 0x000d400001147983 */ /* 0x001ee80000300800 */
[----:B------:R-:W3:Y:S04]  /*4da70*/  LDL.LU R21, [R1+0xd44] ;  /* 0x000d440001157983 */ /* 0x000ee80000300800 */
[----:B------:R-:W4:Y:S04]  /*4da80*/  LDL.LU R22, [R1+0xd48] ;  /* 0x000d480001167983 */ /* 0x000f280000300800 */
[----:B------:R-:W4:Y:S04]  /*4da90*/  LDL.LU R23, [R1+0xd4c] ;  /* 0x000d4c0001177983 */ /* 0x000f280000300800 */
[----:B----4-:R-:W-:Y:S04]  /*4daa0*/  STL.64 [R1+0x3c00], R22 ;  /* 0x003c001601007387 */ /* 0x010fe80000100a00 */
[----:B---3--:R0:W-:Y:S04]  /*4dab0*/  STL.64 [R1+0x3bf8], R20 ;  /* 0x003bf81401007387 */ /* 0x0081e80000100a00 */
[----:B0-----:R-:W3:Y:S04]  /*4dac0*/  LDL.LU R20, [R1+0xd50] ;  /* 0x000d500001147983 */ /* 0x001ee80000300800 */
[----:B------:R-:W3:Y:S04]  /*4dad0*/  LDL.LU R21, [R1+0xd54] ;  /* 0x000d540001157983 */ /* 0x000ee80000300800 */
[----:B------:R-:W3:Y:S04]  /*4dae0*/  LDL.LU R22, [R1+0xd58] ;  /* 0x000d580001167983 */ /* 0x000ee80000300800 */
        /* <DEDUP_REMOVED lines=10> */
[----:B------:R-:W2:Y:S01]  /*4db90*/  LDL.LU.64 R8, [R1+0x3c68] ;  /* 0x003c680001087983 */ /* 0x000ea20000300a00 */
[----:B----4-:R-:W-:-:S02]  /*4dba0*/  IMAD R12, R12, 0x100, R10 ;  /* 0x000001000c0c7824 */ /* 0x010fc400078e020a */
[----:B------:R-:W-:Y:S01]  /*4dbb0*/  IMAD R13, R13, 0x100, R11 ;  /* 0x000001000d0d7824 */ /* 0x000fe200078e020b */
[----:B------:R-:W4:Y:S04]  /*4dbc0*/  LDL.LU R10, [R1+0x3c64] ;  /* 0x003c6400010a7983 */ /* 0x000f280000300800 */
[----:B------:R-:W4:Y:S01]  /*4dbd0*/  LDL.LU R11, [R1+0x3c60] ;  /* 0x003c6000010b7983 */ /* 0x000f220000300800 */
[----:B--2---:R-:W-:Y:S01]  /*4dbe0*/  IMAD R14, R14, 0x100, R9 ;  /* 0x000001000e0e7824 */ /* 0x004fe200078e0209 */
[----:B----4-:R-:W-:-:S15]  /*4dbf0*/  HMMA.16816.F32 R24, R4, R10, R24 ;  /* 0x0000000a0418723c */ /* 0x010fde0000001818 */
[----:B------:R-:W-:-:S08]  /*4dc00*/  NOP ;  /* 0x0000000000007918 */ /* 0x000fd00000000000 */
[----:B------:R-:W-:Y:S04]  /*4dc10*/  STL.64 [R1+0xda0], R24 ;  /* 0x000da01801007387 */ /* 0x000fe80000100a00 */
[----:B------:R0:W-:Y:S04]  /*4dc20*/  STL.64 [R1+0xda8], R26 ;  /* 0x000da81a01007387 */ /* 0x0001e80000100a00 */
[----:B0-----:R-:W2:Y:S04]  /*4dc30*/  LDL.LU.64 R26, [R1+0x3c58] ;  /* 0x003c5800011a7983 */ /* 0x001ea80000300a00 */
[----:B------:R-:W2:Y:S04]  /*4dc40*/  LDL.LU.64 R24, [R1+0x3c50] ;  /* 0x003c500001187983 */ /* 0x000ea80000300a00 */
[----:B------:R-:W2:Y:S01]  /*4dc50*/  LDL.LU R9, [R1+0x3c4c] ;  /* 0x003c4c0001097983 */ /* 0x000ea20000300800 */
[----:B------:R-:W-:-:S03]  /*4dc60*/  IMAD R15, R15, 0x100, R0 ;  /* 0x000001000f0f7824 */ /* 0x000fc600078e0200 */
[----:B------:R-:W4:Y:S01]  /*4dc70*/  LDL.LU R0, [R1+0x3c48] ;  /* 0x003c480001007983 */ /* 0x000f220000300800 */
[----:B--2---:R-:W-:-:S15]  /*4dc80*/  HMMA.16816.F32 R24, R4, R8, R24 ;  /* 0x000000080418723c */ /* 0x004fde0000001818 */
        /* <DEDUP_REMOVED lines=10> */
[----:B------:R-:W2:Y:S02]  /*4dd30*/  LDL.LU.64 R24, [R1+0x3c28] ;  /* 0x003c280001187983 */ /* 0x000ea40000300a00 */
[----:B--2---:R-:W-:Y:S02]  /*4dd40*/  HMMA.16816.F32 R4, R4, R28, R24 ;  /* 0x0000001c0404723c */ /* 0x004fe40000001818 */
[----:B------:R-:W2:Y:S04]  /*4dd50*/  LDL.LU.64 R26, [R1+0x3c20] ;  /* 0x003c2000011a7983 */ /* 0x000ea80000300a00 */
[----:B------:R-:W3:Y:S04]  /*4dd60*/  LDL.LU.64 R24, [R1+0x3c18] ;  /* 0x003c180001187983 */ /* 0x000ee80000300a00 */
[----:B------:R-:W3:-:S13]  /*4dd70*/  LDL.LU.64 R28, [R1+0x3c10] ;  /* 0x003c1000011c7983 */ /* 0x000eda0000300a00 */
[----:B------:R0:W-:Y:S04]  /*4dd80*/  STL.64 [R1+0xd90], R4 ;  /* 0x000d900401007387 */ /* 0x0001e80000100a00 */
[----:B------:R1:W-:Y:S04]  /*4dd90*/  STL.64 [R1+0xd98], R6 ;  /* 0x000d980601007387 */ /* 0x0003e80000100a00 */
[----:B0-----:R-:W2:Y:S04]  /*4dda0*/  LDL.LU R4, [R1+0xd60] ;  /* 0x000d600001047983 */ /* 0x001ea80000300800 */
[----:B------:R-:W2:Y:S04]  /*4ddb0*/  LDL.LU R5, [R1+0xd64] ;  /* 0x000d640001057983 */ /* 0x000ea80000300800 */
[----:B-1----:R-:W2:Y:S01]  /*4ddc0*/  LDL.LU R6, [R1+0xd68] ;  /* 0x000d680001067983 */ /* 0x002ea20000300800 */
[----:B------:R-:W-:-:S02]  /*4ddd0*/  F2FP.F16.E4M3.UNPACK_B R12, R12 ;  /* 0x0000000cff0c723e */ /* 0x000fc400020006ff */
[----:B------:R-:W-:Y:S02]  /*4dde0*/  F2FP.F16.E4M3.UNPACK_B R13, R13 ;  /* 0x0000000dff0d723e */ /* 0x000fe400020006ff */
[----:B------:R-:W-:Y:S02]  /*4ddf0*/  F2FP.F16.E4M3.UNPACK_B R14, R14 ;  /* 0x0000000eff0e723e */ /* 0x000fe400020006ff */
[----:B------:R-:W-:Y:S01]  /*4de00*/  F2FP.F16.E4M3.UNPACK_B R15, R15 ;  /* 0x0000000fff0f723e */ /* 0x000fe200020006ff */
[----:B----4-:R-:W-:Y:S02]  /*4de10*/  IMAD.MOV.U32 R7, RZ, RZ, R0 ;  /* 0x000000ffff077224 */ /* 0x010fe400078e0000 */
[----:B------:R-:W4:Y:S05]  /*4de20*/  LDL.LU R0, [R1+0x3c08] ;  /* 0x003c080001007983 */ /* 0x000f2a0000300800 */
[----:B--2---:R-:W-:-:S15]  /*4de30*/  HMMA.16816.F32 R4, R12, R26, R4 ;  /* 0x0000001a0c04723c */ /* 0x004fde0000001804 */
[----:B------:R-:W-:-:S08]  /*4de40*/  NOP ;  /* 0x0000000000007918 */ /* 0x000fd00000000000 */
[----:B------:R-:W-:Y:S04]  /*4de50*/  STL.64 [R1+0xd80], R4 ;  /* 0x000d800401007387 */ /* 0x000fe80000100a00 */
[----:B------:R0:W-:Y:S02]  /*4de60*/  STL.64 [R1+0xd88], R6 ;  /* 0x000d880601007387 */ /* 0x0001e40000100a00 */
[----:B0-----:R-:W-:Y:S02]  /*4de70*/  IMAD.MOV.U32 R7, RZ, RZ, R26 ;  /* 0x000000ffff077224 */ /* 0x001fe400078e001a */
[----:B------:R-:W-:Y:S02]  /*4de80*/  IMAD.MOV.U32 R6, RZ, RZ, R27 ;  /* 0x000000ffff067224 */ /* 0x000fe400078e001b */
[----:B---3--:R-:W-:Y:S01]  /*4de90*/  HMMA.16816.F32 R24, R12, R24, R20 ;  /* 0x000000180c18723c */ /* 0x008fe20000001814 */
[----:B------:R-:W2:Y:S04]  /*4dea0*/  LDL.LU.64 R22, [R1+0x3c00] ;  /* 0x003c000001167983 */ /* 0x000ea80000300a00 */
[----:B------:R-:W2:-:S15]  /*4deb0*/  LDL.LU.64 R20, [R1+0x3bf8] ;  /* 0x003bf80001147983 */ /* 0x000e9e0000300a00 */
[----:B------:R-:W-:-:S03]  /*4dec0*/  NOP ;  /* 0x0000000000007918 */ /* 0x000fc60000000000 */
        /* <DEDUP_REMOVED lines=45> */
[----:B0-----:R-:W4:Y:S04]  /*4e1a0*/  LDL.LU R16, [R1+0xcd0] ;  /* 0x000cd00001107983 */ /* 0x001f280000300800 */
[----:B------:R-:W4:Y:S04]  /*4e1b0*/  LDL.LU R17, [R1+0xcd4] ;  /* 0x000cd40001117983 */ /* 0x000f280000300800 */
[----:B------:R-:W2:Y:S04]  /*4e1c0*/  LDL.LU R18, [R1+0xcd8] ;  /* 0x000cd80001127983 */ /* 0x000ea80000300800 */
[----:B------:R-:W2:Y:S04]  /*4e1d0*/  LDL.LU R19, [R1+0xcdc] ;  /* 0x000cdc0001137983 */ /* 0x000ea80000300800 */
[----:B--2---:R-:W-:Y:S04]  /*4e1e0*/  STL.64 [R1+0x6960], R18 ;  /* 0x0069601201007387 */ /* 0x004fe80000100a00 */
[----:B----4-:R0:W-:Y:S04]  /*4e1f0*/  STL.64 [R1+0x6958], R16 ;  /* 0x0069581001007387 */ /* 0x0101e80000100a00 */
[----:B0-----:R-:W2:Y:S04]  /*4e200*/  LDL.LU R16, [R1+0xce0] ;  /* 0x000ce00001107983 */ /* 0x001ea80000300800 */
[----:B------:R-:W2:Y:S04]  /*4e210*/  LDL.LU R17, [R1+0xce4] ;  /* 0x000ce40001117983 */ /* 0x000ea80000300800 */
[----:B------:R-:W2:Y:S04]  /*4e220*/  LDL.LU R18, [R1+0xce8] ;  /* 0x000ce80001127983 */ /* 0x000ea80000300800 */
[----:B------:R-:W2:Y:S04]  /*4e230*/  LDL.LU R19, [R1+0xcec] ;  /* 0x000cec0001137983 */ /* 0x000ea80000300800 */
[----:B------:R-:W-:Y:S04]  /*4e240*/  STL.64 [R1+0x6940], R10 ;  /* 0x0069400a01007387 */ /* 0x000fe80000100a00 */
[----:B------:R0:W-:Y:S04]  /*4e250*/  STL.64 [R1+0x6938], R8 ;  /* 0x0069380801007387 */ /* 0x0001e80000100a00 */
[----:B0-----:R-:W4:Y:S04]  /*4e260*/  LDL.LU R8, [R1+0xcc0] ;  /* 0x000cc00001087983 */ /* 0x001f280000300800 */
[----:B------:R-:W4:Y:S04]  /*4e270*/  LDL.LU R9, [R1+0xcc4] ;  /* 0x000cc40001097983 */ /* 0x000f280000300800 */
[----:B------:R-:W4:Y:S04]  /*4e280*/  LDL.LU R10, [R1+0xcc8] ;  /* 0x000cc800010a7983 */ /* 0x000f280000300800 */
[----:B------:R-:W4:Y:S04]  /*4e290*/  LDL.LU R11, [R1+0xccc] ;  /* 0x000ccc00010b7983 */ /* 0x000f280000300800 */
[----:B------:R-:W4:Y:S04]  /*4e2a0*/  LDL.LU R4, [R1+0x2158] ;  /* 0x0021580001047983 */ /* 0x000f280000300800 */
[----:B------:R-:W4:Y:S04]  /*4e2b0*/  LDL.LU R5, [R1+0x2160] ;  /* 0x0021600001057983 */ /* 0x000f280000300800 */
[----:B------:R0:W-:Y:S04]  /*4e2c0*/  STL.64 [R1+0x68a0], R24 ;  /* 0x0068a01801007387 */ /* 0x0001e80000100a00 */
[----:B0-----:R-:W4:Y:S04]  /*4e2d0*/  LDL.LU R24, [R1+0x215c] ;  /* 0x00215c0001187983 */ /* 0x001f280000300800 */
[----:B------:R-:W4:Y:S04]  /*4e2e0*/  LDL.LU R25, [R1+0x2164] ;  /* 0x0021640001197983 */ /* 0x000f280000300800 */
        /* <DEDUP_REMOVED lines=12> */
[----:B------:R-:W2:Y:S04]  /*4e3b0*/  LDL.LU.64 R16, [R1+0x6948] ;  /* 0x0069480001107983 */ /* 0x000ea80000300a00 */
        /* <DEDUP_REMOVED lines=9> */
[----:B------:R0:W-:Y:S01]  /*4e450*/  STL.64 [R1+0xce8], R10 ;  /* 0x000ce80a01007387 */ /* 0x0001e20000100a00 */
[----:B--2---:R-:W-:Y:S03]  /*4e460*/  HMMA.16816.F32 R20, R12, R16, R20 ;  /* 0x000000100c14723c */ /* 0x004fe60000001814 */
[----:B0-----:R-:W2:Y:S04]  /*4e470*/  LDL.LU.64 R10, [R1+0x6940] ;  /* 0x00694000010a7983 */ /* 0x001ea80000300a00 */
[----:B------:R-:W3:-:S15]  /*4e480*/  LDL.LU.64 R8, [R1+0x6938] ;  /* 0x0069380001087983 */ /* 0x000ede0000300a00 */
[----:B------:R-:W-:-:S01]  /*4e490*/  NOP ;  /* 0x0000000000007918 */ /* 0x000fc20000000000 */
[----:B------:R0:W-:Y:S04]  /*4e4a0*/  STL.64 [R1+0xcd0], R20 ;  /* 0x000cd01401007387 */ /* 0x0001e80000100a00 */
[----:B------:R1:W-:Y:S04]  /*4e4b0*/  STL.64 [R1+0xcd8], R22 ;  /* 0x000cd81601007387 */ /* 0x0003e80000100a00 */
[----:B0-----:R-:W4:Y:S04]  /*4e4c0*/  LDL.LU R20, [R1+0xc30] ;  /* 0x000c300001147983 */ /* 0x001f280000300800 */
[----:B------:R-:W4:Y:S04]  /*4e4d0*/  LDL.LU R21, [R1+0xc34] ;  /* 0x000c340001157983 */ /* 0x000f280000300800 */
[----:B-1----:R-:W2:Y:S04]  /*4e4e0*/  LDL.LU R22, [R1+0xc38] ;  /* 0x000c380001167983 */ /* 0x002ea80000300800 */
[----:B------:R-:W2:Y:S04]  /*4e4f0*/  LDL.LU R23, [R1+0xc3c] ;  /* 0x000c3c0001177983 */ /* 0x000ea80000300800 */
[----:B--2---:R-:W-:Y:S04]  /*4e500*/  STL.64 [R1+0x68b0], R22 ;  /* 0x0068b01601007387 */ /* 0x004fe80000100a00 */
[----:B----4-:R0:W-:Y:S04]  /*4e510*/  STL.64 [R1+0x68a8], R20 ;  /* 0x0068a81401007387 */ /* 0x0101e80000100a00 */
[----:B0-----:R-:W2:Y:S04]  /*4e520*/  LDL.LU R20, [R1+0xca0] ;  /* 0x000ca00001147983 */ /* 0x001ea80000300800 */
[----:B------:R-:W2:Y:S04]  /*4e530*/  LDL.LU R21, [R1+0xca4] ;  /* 0x000ca40001157983 */ /* 0x000ea80000300800 */
[----:B------:R-:W2:Y:S04]  /*4e540*/  LDL.LU R22, [R1+0xca8] ;  /* 0x000ca80001167983 */ /* 0x000ea80000300800 */
[----:B------:R-:W2:Y:S01]  /*4e550*/  LDL.LU R23, [R1+0xcac] ;  /* 0x000cac0001177983 */ /* 0x000ea20000300800 */
[----:B------:R-:W-:-:S02]  /*4e560*/  IMAD R4, R4, 0x100, R24 ;  /* 0x0000010004047824 */ /* 0x000fc400078e0218 */
[----:B------:R-:W-:Y:S01]  /*4e570*/  IMAD R5, R5, 0x100, R25 ;  /* 0x0000010005057824 */ /* 0x000fe200078e0219 */
[----:B------:R-:W-:Y:S04]  /*4e580*/  STL.64 [R1+0x6878], R18 ;  /* 0x0068781201007387 */ /* 0x000fe80000100a00 */
[----:B------:R2:W-:Y:S02]  /*4e590*/  STL.64 [R1+0x6870], R16 ;  /* 0x0068701001007387 */ /* 0x0005e40000100a00 */
[----:B--2---:R-:W-:Y:S02]  /*4e5a0*/  HMMA.16816.F32 R16, R12, R10, R20 ;  /* 0x0000000a0c10723c */ /* 0x004fe40000001814 */
[----:B------:R-:W2:-:S15]  /*4e5b0*/  LDL.LU R20, [R1+0xc50] ;  /* 0x000c500001147983 */ /* 0x000e9e0000300800 */
[----:B------:R-:W-:-:S06]  /*4e5c0*/  NOP ;  /* 0x0000000000007918 */ /* 0x000fcc0000000000 */
[----:B------:R-:W-:Y:S04]  /*4e5d0*/  STL.64 [R1+0xcc0], R16 ;  /* 0x000cc01001007387 */ /* 0x000fe80000100a00 */
[----:B------:R-:W-:Y:S04]  /*4e5e0*/  STL.64 [R1+0xcc8], R18 ;  /* 0x000cc81201007387 */ /* 0x000fe80000100a00 */
[----:B------:R-:W2:Y:S04]  /*4e5f0*/  LDL.LU R21, [R1+0xc54] ;  /* 0x000c540001157983 */ /* 0x000ea80000300800 */
[----:B------:R-:W4:Y:S04]  /*4e600*/  LDL.LU R22, [R1+0xc58] ;  /* 0x000c580001167983 */ /* 0x000f280000300800 */
[----:B------:R-:W4:Y:S04]  /*4e610*/  LDL.LU R23, [R1+0xc5c] ;  /* 0x000c5c0001177983 */ /* 0x000f280000300800 */
[----:B----4-:R0:W-:Y:S04]  /*4e620*/  STL.64 [R1+0x68c0], R22 ;  /* 0x0068c01601007387 */ /* 0x0101e80000100a00 */
[----:B0-----:R-:W4:Y:S04]  /*4e630*/  LDL R22, [R1+0x10] ;  /* 0x0000100001167983 */ /* 0x001f280000100800 */
[----:B------:R-:W4:Y:S04]  /*4e640*/  LDL R23, [R1+0x14] ;  /* 0x0000140001177983 */ /* 0x000f280000100800 */
[----:B--2---:R0:W-:Y:S04]  /*4e650*/  STL.64 [R1+0x68b8], R20 ;  /* 0x0068b81401007387 */ /* 0x0041e80000100a00 */
[----:B0-----:R-:W2:Y:S04]  /*4e660*/  LDL.64 R20, [R1+0x18] ;  /* 0x0000180001147983 */ /* 0x001ea80000100a00 */
[----:B----4-:R0:W-:Y:S04]  /*4e670*/  STL.64 [R1+0x68f0], R22 ;  /* 0x0068f01601007387 */ /* 0x0101e80000100a00 */
[----:B--2---:R-:W-:Y:S04]  /*4e680*/  STL.64 [R1+0x68e8], R20 ;  /* 0x0068e81401007387 */ /* 0x004fe80000100a00 */
[----:B------:R-:W2:Y:S04]  /*4e690*/  LDL.64 R24, [R1+0x8] ;  /* 0x0000080001187983 */ /* 0x000ea80000100a00 */
[----:B------:R-:W-:Y:S01]  /*4e6a0*/  STL.64 [R1+0x68d0], R26 ;  /* 0x0068d01a01007387 */ /* 0x000fe20000100a00 */
[----:B0-----:R-:W-:-:S03]  /*4e6b0*/  IMAD.MOV.U32 R23, RZ, RZ, R6 ;  /* 0x000000ffff177224 */ /* 0x001fc600078e0006 */
[----:B--2---:R0:W-:Y:S04]  /*4e6c0*/  STL.64 [R1+0x68c8], R24 ;  /* 0x0068c81801007387 */ /* 0x0041e80000100a00 */
[----:B0-----:R-:W2:Y:S04]  /*4e6d0*/  LDL.LU R24, [R1+0xc60] ;  /* 0x000c600001187983 */ /* 0x001ea80000300800 */
[----:B------:R-:W2:Y:S04]  /*4e6e0*/  LDL.LU R25, [R1+0xc64] ;  /* 0x000c640001197983 */ /* 0x000ea80000300800 */
[----:B------:R-:W4:Y:S04]  /*4e6f0*/  LDL.LU R26, [R1+0xc68] ;  /* 0x000c6800011a7983 */ /* 0x000f280000300800 */
[----:B------:R-:W4:Y:S01]  /*4e700*/  LDL.LU R27, [R1+0xc6c] ;  /* 0x000c6c00011b7983 */ /* 0x000f220000300800 */
[----:B------:R-:W-:-:S03]  /*4e710*/  IMAD.MOV.U32 R22, RZ, RZ, R7 ;  /* 0x000000ffff167224 */ /* 0x000fc600078e0007 */
[----:B------:R-:W3:Y:S04]  /*4e720*/  LDL.LU R19, [R1+0x216c] ;  /* 0x00216c0001137983 */ /* 0x000ee80000300800 */
[----:B------:R-:W3:Y:S04]  /*4e730*/  LDL.LU R6, [R1+0x2168] ;  /* 0x0021680001067983 */ /* 0x000ee80000300800 */
[----:B------:R-:W2:Y:S04]  /*4e740*/  LDL.64 R20, [R1+0x20] ;  /* 0x0000200001147983 */ /* 0x000ea80000100a00 */
[----:B------:R-:W-:Y:S04]  /*4e750*/  STL.64 [R1+0x6920], R22 ;  /* 0x0069201601007387 */ /* 0x000fe80000100a00 */
[----:B--2---:R0:W-:Y:S04]  /*4e760*/  STL.64 [R1+0x6918], R20 ;  /* 0x0069181401007387 */ /* 0x0041e80000100a00 */
[----:B0-----:R-:W2:Y:S04]  /*4e770*/  LDL.LU R20, [R1+0xff0] ;  /* 0x000ff00001147983 */ /* 0x001ea80000300800 */
[----:B------:R-:W2:Y:S04]  /*4e780*/  LDL.LU R21, [R1+0xff4] ;  /* 0x000ff40001157983 */ /* 0x000ea80000300800 */
[----:B------:R-:W4:Y:S04]  /*4e790*/  LDL.LU R22, [R1+0xff8] ;  /* 0x000ff80001167983 */ /* 0x000f280000300800 */
[----:B------:R-:W4:Y:S04]  /*4e7a0*/  LDL.LU R23, [R1+0xffc] ;  /* 0x000ffc0001177983 */ /* 0x000f280000300800 */
[----:B------:R-:W3:Y:S04]  /*4e7b0*/  LDL.LU R0, [R1+0x2174] ;  /* 0x0021740001007983 */ /* 0x000ee80000300800 */
[----:B------:R-:W3:Y:S04]  /*4e7c0*/  LDL.LU R7, [R1+0x2170] ;  /* 0x0021700001077983 */ /* 0x000ee80000300800 */
[----:B----4-:R-:W-:Y:S04]  /*4e7d0*/  STL.64 [R1+0x6930], R22 ;  /* 0x0069301601007387 */ /* 0x010fe80000100a00 */
[----:B--2---:R0:W-:Y:S04]  /*4e7e0*/  STL.64 [R1+0x6928], R20 ;  /* 0x0069281401007387 */ /* 0x0041e80000100a00 */
[----:B0-----:R-:W3:Y:S04]  /*4e7f0*/  LDL.LU R20, [R1+0x1000] ;  /* 0x0010000001147983 */ /* 0x001ee80000300800 */
[----:B------:R-:W3:Y:S04]  /*4e800*/  LDL.LU R21, [R1+0x1004] ;  /* 0x0010040001157983 */ /* 0x000ee80000300800 */
[----:B------:R-:W3:Y:S04]  /*4e810*/  LDL.LU R22, [R1+0x1008] ;  /* 0x0010080001167983 */ /* 0x000ee80000300800 */
[----:B------:R-:W3:Y:S04]  /*4e820*/  LDL.LU R23, [R1+0x100c] ;  /* 0x00100c0001177983 */ /* 0x000ee80000300800 */
[----:B------:R-:W-:Y:S04]  /*4e830*/  STL.64 [R1+0x68e0], R26 ;  /* 0x0068e01a01007387 */ /* 0x000fe80000100a00 */
[----:B------:R0:W-:Y:S04]  /*4e840*/  STL.64 [R1+0x68d8], R24 ;  /* 0x0068d81801007387 */ /* 0x0001e80000100a00 */
[----:B0-----:R-:W2:Y:S04]  /*4e850*/  LDL.LU R24, [R1+0xc70] ;  /* 0x000c700001187983 */ /* 0x001ea80000300800 */
[----:B------:R-:W2:Y:S04]  /*4e860*/  LDL.LU R25, [R1+0xc74] ;  /* 0x000c740001197983 */ /* 0x000ea80000300800 */
[----:B------:R-:W4:Y:S04]  /*4e870*/  LDL.LU R26, [R1+0xc78] ;  /* 0x000c7800011a7983 */ /* 0x000f280000300800 */
[----:B------:R-:W4:Y:S04]  /*4e880*/  LDL.LU R27, [R1+0xc7c] ;  /* 0x000c7c00011b7983 */ /* 0x000f280000300800 */
[----:B----4-:R-:W-:Y:S04]  /*4e890*/  STL.64 [R1+0x6900], R26 ;  /* 0x0069001a01007387 */ /* 0x010fe80000100a00 */
[----:B--2---:R0:W-:Y:S04]  /*4e8a0*/  STL.64 [R1+0x68f8], R24 ;  /* 0x0068f81801007387 */ /* 0x0041e80000100a00 */
[----:B0-----:R-:W2:Y:S04]  /*4e8b0*/  LDL.LU R24, [R1+0xc80] ;  /* 0x000c800001187983 */ /* 0x001ea80000300800 */
[----:B------:R-:W2:Y:S04]  /*4e8c0*/  LDL.LU R25, [R1+0xc84] ;  /* 0x000c840001197983 */ /* 0x000ea80000300800 */
[----:B------:R-:W4:Y:S04]  /*4e8d0*/  LDL.LU R26, [R1+0xc88] ;  /* 0x000c8800011a7983 */ /* 0x000f280000300800 */
[----:B------:R-:W4:Y:S01]  /*4e8e0*/  LDL.LU R27, [R1+0xc8c] ;  /* 0x000c8c00011b7983 */ /* 0x000f220000300800 */
[----:B---3--:R-:W-:Y:S01]  /*4e8f0*/  HMMA.16816.F32 R20, R12, R8, R20 ;  /* 0x000000080c14723c */ /* 0x008fe20000001814 */
[----:B------:R-:W-:-:S02]  /*4e900*/  IMAD R6, R6, 0x100, R19 ;  /* 0x0000010006067824 */ /* 0x000fc400078e0213 */
[----:B----4-:R-:W-:Y:S04]  /*4e910*/  STL.64 [R1+0x6910], R26 ;  /* 0x0069101a01007387 */ /* 0x010fe80000100a00 */
[----:B--2---:R0:W-:Y:S04]  /*4e920*/  STL.64 [R1+0x6908], R24 ;  /* 0x0069081801007387 */ /* 0x0041e80000100a00 */
[----:B0-----:R-:W2:Y:S04]  /*4e930*/  LDL.LU R24, [R1+0xc90] ;  /* 0x000c900001187983 */ /* 0x001ea80000300800 */
[----:B------:R-:W2:Y:S04]  /*4e940*/  LDL.LU R25, [R1+0xc94] ;  /* 0x000c940001197983 */ /* 0x000ea80000300800 */
[----:B------:R-:W2:Y:S04]  /*4e950*/  LDL.LU R26, [R1+0xc98] ;  /* 0x000c9800011a7983 */ /* 0x000ea80000300800 */
[----:B------:R-:W2:Y:S04]  /*4e960*/  LDL.LU R27, [R1+0xc9c] ;  /* 0x000c9c00011b7983 */ /* 0x000ea80000300800 */
[----:B------:R-:W-:Y:S04]  /*4e970*/  STL [R1+0x684c], R10 ;  /* 0x00684c0a01007387 */ /* 0x000fe80000100800 */
[----:B------:R-:W-:Y:S04]  /*4e980*/  STL [R1+0x6848], R11 ;  /* 0x0068480b01007387 */ /* 0x000fe80000100800 */
[----:B------:R-:W3:Y:S04]  /*4e990*/  LDL.LU R16, [R1+0xc20] ;  /* 0x000c200001107983 */ /* 0x000ee80000300800 */
[----:B------:R-:W3:Y:S04]  /*4e9a0*/  LDL.LU R17, [R1+0xc24] ;  /* 0x000c240001117983 */ /* 0x000ee80000300800 */
[----:B------:R-:W3:Y:S04]  /*4e9b0*/  LDL.LU R18, [R1+0xc28] ;  /* 0x000c280001127983 */ /* 0x000ee80000300800 */
[----:B------:R-:W3:Y:S01]  /*4e9c0*/  LDL.LU R19, [R1+0xc2c] ;  /* 0x000c2c0001137983 */ /* 0x000ee20000300800 */
[----:B------:R-:W-:Y:S01]  /*4e9d0*/  IMAD R7, R7, 0x100, R0 ;  /* 0x0000010007077824 */ /* 0x000fe200078e0200 */
[----:B------:R-:W-:-:S02]  /*4e9e0*/  F2FP.F16.E4M3.UNPACK_B R4, R4 ;  /* 0x00000004ff04723e */ /* 0x000fc400020006ff */
[----:B------:R-:W-:Y:S01]  /*4e9f0*/  STL.64 [R1+0x1010], R20 ;  /* 0x0010101401007387 */ /* 0x000fe20000100a00 */
[----:B------:R-:W-:Y:S02]  /*4ea00*/  F2FP.F16.E4M3.UNPACK_B R5, R5 ;  /* 0x00000005ff05723e */ /* 0x000fe400020006ff */
[----:B------:R-:W-:Y:S01]  /*4ea10*/  F2FP.F16.E4M3.UNPACK_B R6, R6 ;  /* 0x00000006ff06723e */ /* 0x000fe200020006ff */
[----:B------:R0:W-:Y:S04]  /*4ea20*/  STL.64 [R1+0x1018], R22 ;  /* 0x0010181601007387 */ /* 0x0001e80000100a00 */
[----:B0-----:R-:W4:Y:S04]  /*4ea30*/  LDL.LU.64 R22, [R1+0x6930] ;  /* 0x0069300001167983 */ /* 0x001f280000300a00 */
[----:B------:R-:W4:Y:S04]  /*4ea40*/  LDL.LU.64 R20, [R1+0x6928] ;  /* 0x0069280001147983 */ /* 0x000f280000300a00 */
[----:B------:R0:W-:Y:S04]  /*4ea50*/  STL [R1+0x6830], R8 ;  /* 0x0068300801007387 */ /* 0x0001e80000100800 */
[----:B------:R1:W-:Y:S04]  /*4ea60*/  STL [R1+0x682c], R9 ;  /* 0x00682c0901007387 */ /* 0x0003e80000100800 */
[----:B0-----:R-:W3:Y:S04]  /*4ea70*/  LDL R8, [R1] ;  /* 0x0000000001087983 */ /* 0x001ee80000100800 */
[----:B-1----:R-:W3:Y:S01]  /*4ea80*/  LDL R9, [R1+0x4] ;  /* 0x0000040001097983 */ /* 0x002ee20000100800 */
[----:B------:R-:W-:Y:S01]  /*4ea90*/  F2FP.F16.E4M3.UNPACK_B R7, R7 ;  /* 0x00000007ff07723e */ /* 0x000fe200020006ff */
[----:B----4-:R-:W-:-:S15]  /*4eaa0*/  HMMA.16816.F32 R20, R12, R2, R20 ;  /* 0x000000020c14723c */ /* 0x010fde0000001814 */
[----:B------:R-:W-:-:S08]  /*4eab0*/  NOP ;  /* 0x0000000000007918 */ /* 0x000fd00000000000 */
[----:B------:R-:W-:Y:S04]  /*4eac0*/  STL.64 [R1+0x1000], R20 ;  /* 0x0010001401007387 */ /* 0x000fe80000100a00 */
[----:B------:R0:W-:Y:S04]  /*4ead0*/  STL.64 [R1+0x1008], R22 ;  /* 0x0010081601007387 */ /* 0x0001e80000100a00 */
[----:B0-----:R-:W4:Y:S04]  /*4eae0*/  LDL.LU.64 R22, [R1+0x6920] ;  /* 0x0069200001167983 */ /* 0x001f280000300a00 */
[----:B------:R-:W2:Y:S02]  /*4eaf0*/  LDL.LU.64 R20, [R1+0x6918] ;  /* 0x0069180001147983 */ /* 0x000ea40000300a00 */
[----:B--2---:R-:W-:Y:S02]  /*4eb00*/  HMMA.16816.F32 R12, R12, R20, R24 ;  /* 0x000000140c0c723c */ /* 0x004fe40000001818 */
[----:B------:R-:W4:Y:S04]  /*4eb10*/  LDL.LU.64 R26, [R1+0x6910] ;  /* 0x00691000011a7983 */ /* 0x000f280000300a00 */
[----:B------:R-:W4:Y:S01]  /*4eb20*/  LDL.LU.64 R24, [R1+0x6908] ;  /* 0x0069080001187983 */ /* 0x000f220000300a00 */
[----:B------:R-:W-:-:S02]  /*4eb30*/  IMAD.MOV.U32 R11, RZ, RZ, R20 ;  /* 0x000000ffff0b7224 */ /* 0x000fc400078e0014 */
[----:B------:R-:W-:-:S14]  /*4eb40*/  IMAD.MOV.U32 R10, RZ, RZ, R21 ;  /* 0x000000ffff0a7224 */ /* 0x000fdc00078e0015 */
[----:B------:R0:W-:Y:S04]  /*4eb50*/  STL.64 [R1+0xcb0], R12 ;  /* 0x000cb00c01007387 */ /* 0x0001e80000100a00 */
[----:B------:R1:W-:Y:S04]  /*4eb60*/  STL.64 [R1+0xcb8], R14 ;  /* 0x000cb80e01007387 */ /* 0x0003e80000100a00 */
[----:B0-----:R-:W3:Y:S04]  /*4eb70*/  LDL.LU R12, [R1+0xc40] ;  /* 0x000c4000010c7983 */ /* 0x001ee80000300800 */
[----:B------:R-:W3:Y:S04]  /*4eb80*/  LDL.LU R13, [R1+0xc44] ;  /* 0x000c4400010d7983 */ /* 0x000ee80000300800 */
[----:B-1----:R-:W3:Y:S04]  /*4eb90*/  LDL.LU R14, [R1+0xc48] ;  /* 0x000c4800010e7983 */ /* 0x002ee80000300800 */
[----:B------:R-:W3:Y:S01]  /*4eba0*/  LDL.LU R15, [R1+0xc4c] ;  /* 0x000c4c00010f7983 */ /* 0x000ee20000300800 */
[----:B----4-:R-:W-:Y:S03]  /*4ebb0*/  HMMA.16816.F32 R20, R4, R22, R24 ;  /* 0x000000160414723c */ /* 0x010fe60000001818 */
[----:B------:R-:W2:Y:S04]  /*4ebc0*/  LDL.LU.64 R26, [R1+0x6900] ;  /* 0x00690000011a7983 */ /* 0x000ea80000300a00 */
[----:B------:R-:W2:-:S15]  /*4ebd0*/  LDL.LU.64 R24, [R1+0x68f8] ;  /* 0x0068f80001187983 */ /* 0x000e9e0000300a00 */
[----:B------:R-:W-:-:S01]  /*4ebe0*/  NOP ;  /* 0x0000000000007918 */ /* 0x000fc20000000000 */
[----:B------:R-:W-:Y:S04]  /*4ebf0*/  STL.64 [R1+0xca0], R20 ;  /* 0x000ca01401007387 */ /* 0x000fe80000100a00 */
[----:B------:R0:W-:Y:S04]  /*4ec00*/  STL.64 [R1+0xca8], R22 ;  /* 0x000ca81601007387 */ /* 0x0001e80000100a00 */
[----:B0-----:R-:W4:Y:S04]  /*4ec10*/  LDL.LU.64 R22, [R1+0x68f0] ;  /* 0x0068f00001167983 */ /* 0x001f280000300a00 */
[----:B------:R-:W2:Y:S02]  /*4ec20*/  LDL.LU.64 R20, [R1+0x68e8] ;  /* 0x0068e80001147983 */ /* 0x000ea40000300a00 */
[----:B--2---:R-:W-:-:S15]  /*4ec30*/  HMMA.16816.F32 R24, R4, R20, R24 ;  /* 0x000000140418723c */ /* 0x004fde0000001818 */
[----:B------:R-:W-:-:S08]  /*4ec40*/  NOP ;  /* 0x0000000000007918 */ /* 0x000fd00000000000 */
[----:B------:R-:W-:Y:S04]  /*4ec50*/  STL.64 [R1+0xc90], R24 ;  /* 0x000c901801007387 */ /* 0x000fe80000100a00 */
[----:B------:R0:W-:Y:S04]  /*4ec60*/  STL.64 [R1+0xc98], R26 ;  /* 0x000c981a01007387 */ /* 0x0001e80000100a00 */
[----:B0-----:R-:W4:Y:S04]  /*4ec70*/  LDL.LU.64 R26, [R1+0x68e0] ;  /* 0x0068e000011a7983 */ /* 0x001f280000300a00 */
[----:B------:R-:W4:Y:S01]  /*4ec80*/  LDL.LU.64 R24, [R1+0x68d8] ;  /* 0x0068d80001187983 */ /* 0x000f220000300a00 */
[----:B------:R-:W-:-:S05]  /*4ec90*/  IMAD.MOV.U32 R0, RZ, RZ, R21 ;  /* 0x000000ffff007224 */ /* 0x000fca00078e0015 */
[----:B------:R-:W-:Y:S01]  /*4eca0*/  STL [R1+0x6828], R0 ;  /* 0x0068280001007387 */ /* 0x000fe20000100800 */
[----:B----4-:R-:W-:Y:S03]  /*4ecb0*/  HMMA.16816.F32 R20, R4, R22, R24 ;  /* 0x000000160414723c */ /* 0x010fe60000001818 */
[----:B------:R-:W2:Y:S04]  /*4ecc0*/  LDL.LU.64 R26, [R1+0x68d0] ;  /* 0x0068d000011a7983 */ /* 0x000ea80000300a00 */
[----:B------:R-:W4:-:S15]  /*4ecd0*/  LDL.LU.64 R24, [R1+0x68c8] ;  /* 0x0068c80001187983 */ /* 0x000f1e0000300a00 */
[----:B------:R-:W-:-:S01]  /*4ece0*/  NOP ;  /* 0x0000000000007918 */ /* 0x000fc20000000000 */
        /* <DEDUP_REMOVED lines=9> */
[----:B------:R-:W4:Y:S01]  /*4ed80*/  LDL.LU.64 R20, [R1+0x68a8] ;  /* 0x0068a80001147983 */ /* 0x000f220000300a00 */
[----:B---3--:R-:W-:Y:S01]  /*4ed90*/  HMMA.16816.F32 R12, R4, R8, R12 ;  /* 0x00000008040c723c */ /* 0x008fe2000000180c */
[----:B------:R-:W-:-:S02]  /*4eda0*/  IMAD.MOV.U32 R0, RZ, RZ, R25 ;  /* 0x000000ffff007224 */ /* 0x000fc400078e0019 */
[----:B------:R-:W3:Y:S03]  /*4edb0*/  LDL.LU.64 R24, [R1+0x68a0] ;  /* 0x0068a00001187983 */ /* 0x000ee60000300a00 */
[----:B--2---:R-:W-:-:S15]  /*4edc0*/  HMMA.16816.F32 R16, R4, R26, R16 ;  /* 0x0000001a0410723c */ /* 0x004fde0000001810 */
[----:B------:R-:W-:-:S02]  /*4edd0*/  NOP ;  /* 0x0000000000007918 */ /* 0x000fc40000000000 */
[----:B------:R-:W-:Y:S04]  /*4ede0*/  STL.64 [R1+0xc60], R12 ;  /* 0x000c600c01007387 */ /* 0x000fe80000100a00 */
[----:B------:R4:W-:Y:S02]  /*4edf0*/  STL.64 [R1+0xc68], R14 ;  /* 0x000c680e01007387 */ /* 0x0009e40000100a00 */
[----:B----4-:R-:W-:Y:S02]  /*4ee00*/  HMMA.16816.F32 R12, R4, R28, R20 ;  /* 0x0000001c040c723c */ /* 0x010fe40000001814 */
[----:B------:R-:W3:-:S15]  /*4ee10*/  LDL.LU R20, [R1+0xc10] ;  /* 0x000c100001147983 */ /* 0x000ede0000300800 */
[----:B------:R-:W-:-:S06]  /*4ee20*/  NOP ;  /* 0x0000000000007918 */ /* 0x000fcc0000000000 */
[----:B------:R-:W-:Y:S04]  /*4ee30*/  STL.64 [R1+0xc50], R12 ;  /* 0x000c500c01007387 */ /* 0x000fe80000100a00 */
[----:B------:R0:W-:Y:S04]  /*4ee40*/  STL.64 [R1+0xc58], R14 ;  /* 0x000c580e01007387 */ /* 0x0001e80000100a00 */
[----:B------:R-:W3:Y:S04]  /*4ee50*/  LDL.LU R21, [R1+0xc14] ;  /* 0x000c140001157983 */ /* 0x000ee80000300800 */
[----:B------:R-:W3:Y:S04]  /*4ee60*/  LDL.LU R22, [R1+0xc18] ;  /* 0x000c180001167983 */ /* 0x000ee80000300800 */
[----:B------:R-:W3:Y:S04]  /*4ee70*/  LDL.LU R23, [R1+0xc1c] ;  /* 0x000c1c0001177983 */ /* 0x000ee80000300800 */
[----:B------:R-:W2:Y:S04]  /*4ee80*/  LDL.LU R8, [R1+0x218c] ;  /* 0x00218c0001087983 */ /* 0x000ea80000300800 */
[----:B0-----:R-:W4:Y:S04]  /*4ee90*/  LDL.LU R14, [R1+0x2188] ;  /* 0x00218800010e7983 */ /* 0x001f280000300800 */
[----:B------:R-:W2:Y:S04]  /*4eea0*/  LDL.LU R9, [R1+0x2194] ;  /* 0x0021940001097983 */ /* 0x000ea80000300800 */
[----:B------:R-:W4:Y:S04]  /*4eeb0*/  LDL.LU R15, [R1+0x2190] ;  /* 0x00219000010f7983 */ /* 0x000f280000300800 */
[----:B------:R0:W-:Y:S04]  /*4eec0*/  STL.64 [R1+0x67c8], R28 ;  /* 0x0067c81c01007387 */ /* 0x0001e80000100a00 */
[----:B------:R1:W-:Y:S04]  /*4eed0*/  STL.64 [R1+0xc40], R16 ;  /* 0x000c401001007387 */ /* 0x0003e80000100a00 */
[----:B------:R1:W-:Y:S01]  /*4eee0*/  STL.64 [R1+0xc48], R18 ;  /* 0x000c481201007387 */ /* 0x0003e20000100a00 */
[----:B0-----:R-:W-:-:S02]  /*4eef0*/  IMAD.MOV.U32 R29, RZ, RZ, R10 ;  /* 0x000000ffff1d7224 */ /* 0x001fc400078e000a */
[----:B------:R-:W-:Y:S01]  /*4ef00*/  IMAD.MOV.U32 R28, RZ, RZ, R11 ;  /* 0x000000ffff1c7224 */ /* 0x000fe200078e000b */
[----:B-1----:R-:W3:Y:S04]  /*4ef10*/  LDL.LU R16, [R1+0xbf0] ;  /* 0x000bf00001107983 */ /* 0x002ee80000300800 */
[----:B------:R-:W3:Y:S04]  /*4ef20*/  LDL.LU R17, [R1+0xbf4] ;  /* 0x000bf40001117983 */ /* 0x000ee80000300800 */
[----:B------:R-:W2:Y:S04]  /*4ef30*/  LDL.LU R18, [R1+0xbf8] ;  /* 0x000bf80001127983 */ /* 0x000ea80000300800 */
[----:B------:R-:W2:Y:S04]  /*4ef40*/  LDL.LU R19, [R1+0xbfc] ;  /* 0x000bfc0001137983 */ /* 0x000ea80000300800 */
        /* <DEDUP_REMOVED lines=8> */
[----:B------:R-:W3:Y:S01]  /*4efd0*/  LDL.LU R11, [R1+0x2184] ;  /* 0x00218400010b7983 */ /* 0x000ee20000300800 */
[C---:B------:R-:W-:Y:S03]  /*4efe0*/  HMMA.16816.F32 R20, R4.reuse, R24, R20 ;  /* 0x000000180414723c */ /* 0x040fe60000001814 */
[----:B---3--:R-:W-:Y:S04]  /*4eff0*/  STL.64 [R1+0x6858], R10 ;  /* 0x0068580a01007387 */ /* 0x008fe80000100a00 */
[----:B------:R0:W-:Y:S04]  /*4f000*/  STL.64 [R1+0x6850], R8 ;  /* 0x0068500801007387 */ /* 0x0001e80000100a00 */
[----:B0-----:R-:W3:Y:S04]  /*4f010*/  LDL.LU R8, [R1+0xbd0] ;  /* 0x000bd00001087983 */ /* 0x001ee80000300800 */
        /* <DEDUP_REMOVED lines=10> */
[----:B------:R-:W-:Y:S04]  /*4f0c0*/  STL.64 [R1+0xc30], R20 ;  /* 0x000c301401007387 */ /* 0x000fe80000100a00 */
[----:B------:R0:W-:Y:S04]  /*4f0d0*/  STL.64 [R1+0xc38], R22 ;  /* 0x000c381601007387 */ /* 0x0001e80000100a00 */
[----:B0-----:R-:W4:Y:S04]  /*4f0e0*/  LDL.LU.64 R22, [R1+0x6898] ;  /* 0x0068980001167983 */ /* 0x001f280000300a00 */
[----:B------:R-:W2:Y:S04]  /*4f0f0*/  LDL.LU.64 R20, [R1+0x6890] ;  /* 0x0068900001147983 */ /* 0x000ea80000300a00 */
[----:B------:R-:W-:Y:S04]  /*4f100*/  STL.64 [R1+0x67c0], R26 ;  /* 0x0067c01a01007387 */ /* 0x000fe80000100a00 */
[----:B------:R0:W-:Y:S04]  /*4f110*/  STL.64 [R1+0x67b8], R24 ;  /* 0x0067b81801007387 */ /* 0x0001e80000100a00 */
[----:B0-----:R-:W3:Y:S04]  /*4f120*/  LDL.LU R24, [R1+0xbb0] ;  /* 0x000bb00001187983 */ /* 0x001ee80000300800 */
[----:B------:R-:W3:Y:S04]  /*4f130*/  LDL.LU R25, [R1+0xbb4] ;  /* 0x000bb40001197983 */ /* 0x000ee80000300800 */
[----:B------:R-:W2:Y:S04]  /*4f140*/  LDL.LU R26, [R1+0xbb8] ;  /* 0x000bb800011a7983 */ /* 0x000ea80000300800 */
[----:B------:R-:W2:Y:S01]  /*4f150*/  LDL.LU R27, [R1+0xbbc] ;  /* 0x000bbc00011b7983 */ /* 0x000ea20000300800 */
[C---:B----4-:R-:W-:Y:S03]  /*4f160*/  HMMA.16816.F32 R16, R4.reuse, R22, R16 ;  /* 0x000000160410723c */ /* 0x050fe60000001810 */
[----:B--2---:R-:W-:Y:S04]  /*4f170*/  STL.64 [R1+0x6840], R26 ;  /* 0x0068401a01007387 */ /* 0x004fe80000100a00 */
[----:B---3--:R0:W-:Y:S04]  /*4f180*/  STL.64 [R1+0x6838], R24 ;  /* 0x0068381801007387 */ /* 0x0081e80000100a00 */
[----:B0-----:R-:W2:Y:S04]  /*4f190*/  LDL.LU R24, [R1+0xbc0] ;  /* 0x000bc00001187983 */ /* 0x001ea80000300800 */
[----:B------:R-:W2:Y:S04]  /*4f1a0*/  LDL.LU R25, [R1+0xbc4] ;  /* 0x000bc40001197983 */ /* 0x000ea80000300800 */
[----:B------:R-:W2:Y:S04]  /*4f1b0*/  LDL.LU R26, [R1+0xbc8] ;  /* 0x000bc800011a7983 */ /* 0x000ea80000300800 */
[----:B------:R-:W2:Y:S04]  /*4f1c0*/  LDL.LU R27, [R1+0xbcc] ;  /* 0x000bcc00011b7983 */ /* 0x000ea80000300800 */
        /* <DEDUP_REMOVED lines=12> */
[----:B0-----:R-:W2:Y:S04]  /*4f290*/  LDL.LU R20, [R1+0xfd0] ;  /* 0x000fd00001147983 */ /* 0x001ea80000300800 */
[----:B------:R-:W2:Y:S04]  /*4f2a0*/  LDL.LU R21, [R1+0xfd4] ;  /* 0x000fd40001157983 */ /* 0x000ea80000300800 */
[----:B------:R-:W2:Y:S04]  /*4f2b0*/  LDL.LU R22, [R1+0xfd8] ;  /* 0x000fd80001167983 */ /* 0x000ea80000300800 */
[----:B------:R-:W2:Y:S01]  /*4f2c0*/  LDL.LU R23, [R1+0xfdc] ;  /* 0x000fdc0001177983 */ /* 0x000ea20000300800 */
[----:B---3--:R-:W-:-:S15]  /*4f2d0*/  HMMA.16816.F32 R8, R4, R18, R8 ;  /* 0x000000120408723c */ /* 0x008fde0000001808 */
[----:B------:R-:W-:-:S08]  /*4f2e0*/  NOP ;  /* 0x0000000000007918 */ /* 0x000fd00000000000 */
        /* <DEDUP_REMOVED lines=16> */
[----:B---3--:R-:W-:-:S03]  /*4f3f0*/  IMAD R12, R12, 0x100, R10 ;  /* 0x000001000c0c7824 */ /* 0x008fc600078e020a */
[----:B------:R-:W2:Y:S01]  /*4f400*/  LDL.LU R10, [R1+0x684c] ;  /* 0x00684c00010a7983 */ /* 0x000ea20000300800 */
[----:B------:R-:W-:-:S03]  /*4f410*/  IMAD R13, R13, 0x100, R11 ;  /* 0x000001000d0d7824 */ /* 0x000fc600078e020b */
[----:B------:R-:W2:Y:S01]  /*4f420*/  LDL.LU R11, [R1+0x6848] ;  /* 0x00684800010b7983 */ /* 0x000ea20000300800 */
[----:B----4-:R-:W-:Y:S02]  /*4f430*/  IMAD R14, R14, 0x100, R8 ;  /* 0x000001000e0e7824 */ /* 0x010fe400078e0208 */
[----:B------:R-:W-:Y:S01]  /*4f440*/  IMAD R15, R15, 0x100, R9 ;  /* 0x000001000f0f7824 */ /* 0x000fe200078e0209 */
[----:B--2---:R-:W-:-:S15]  /*4f450*/  HMMA.16816.F32 R24, R4, R10, R24 ;  /* 0x0000000a0418723c */ /* 0x004fde0000001818 */
[----:B------:R-:W-:-:S08]  /*4f460*/  NOP ;  /* 0x0000000000007918 */ /* 0x000fd00000000000 */
[----:B------:R-:W-:Y:S04]  /*4f470*/  STL.64 [R1+0xbe0], R24 ;  /* 0x000be01801007387 */ /* 0x000fe80000100a00 */
[----:B------:R0:W-:Y:S04]  /*4f480*/  STL.64 [R1+0xbe8], R26 ;  /* 0x000be81a01007387 */ /* 0x0001e80000100a00 */
[----:B0-----:R-:W2:Y:S04]  /*4f490*/  LDL.LU.64 R26, [R1+0x6840] ;  /* 0x00684000011a7983 */ /* 0x001ea80000300a00 */
[----:B------:R-:W2:Y:S04]  /*4f4a0*/  LDL.LU.64 R24, [R1+0x6838] ;  /* 0x0068380001187983 */ /* 0x000ea80000300a00 */
[----:B------:R-:W3:Y:S04]  /*4f4b0*/  LDL.LU R8, [R1+0x6830] ;  /* 0x0068300001087983 */ /* 0x000ee80000300800 */
[----:B------:R-:W4:Y:S01]  /*4f4c0*/  LDL.LU R9, [R1+0x682c] ;  /* 0x00682c0001097983 */ /* 0x000f220000300800 */
[----:B------:R-:W-:-:S02]  /*4f4d0*/  F2FP.F16.E4M3.UNPACK_B R12, R12 ;  /* 0x0000000cff0c723e */ /* 0x000fc400020006ff */
[----:B------:R-:W-:Y:S02]  /*4f4e0*/  F2FP.F16.E4M3.UNPACK_B R13, R13 ;  /* 0x0000000dff0d723e */ /* 0x000fe400020006ff */
[----:B------:R-:W-:Y:S02]  /*4f4f0*/  F2FP.F16.E4M3.UNPACK_B R14, R14 ;  /* 0x0000000eff0e723e */ /* 0x000fe400020006ff */
[----:B------:R-:W-:Y:S01]  /*4f500*/  F2FP.F16.E4M3.UNPACK_B R15, R15 ;  /* 0x0000000fff0f723e */ /* 0x000fe200020006ff */
[----:B---3--:R-:W-:Y:S01]  /*4f510*/  STL [R1+0x6764], R8 ;  /* 0x0067640801007387 */ /* 0x008fe20000100800 */
[----:B----4-:R-:W-:Y:S06]  /*4f520*/  HMMA.16816.F32 R16, R4, R8, R16 ;  /* 0x000000080410723c */ /* 0x010fec0000001810 */
[----:B------:R-:W-:-:S15]  /*4f530*/  STL [R1+0x6760], R9 ;  /* 0x0067600901007387 */ /* 0x000fde0000100800 */
[----:B------:R-:W-:-:S02]  /*4f540*/  NOP ;  /* 0x0000000000007918 */ /* 0x000fc40000000000 */
[----:B------:R-:W-:Y:S04]  /*4f550*/  STL.64 [R1+0xff0], R16 ;  /* 0x000ff01001007387 */ /* 0x000fe80000100a00 */
[----:B------:R-:W-:Y:S04]  /*4f560*/  STL.64 [R1+0xff8], R18 ;  /* 0x000ff81201007387 */ /* 0x000fe80000100a00 */
[----:B------:R0:W-:Y:S04]  /*4f570*/  STL.64 [R1+0x6800], R10 ;  /* 0x0068000a01007387 */ /* 0x0001e80000100a00 */
[----:B------:R-:W-:Y:S01]  /*4f580*/  STL.64 [R1+0x6818], R2 ;  /* 0x0068180201007387 */ /* 0x000fe20000100a00 */
[C---:B0-----:R-:W-:Y:S06]  /*4f590*/  HMMA.16816.F32 R8, R4.reuse, R2, R20 ;  /* 0x000000020408723c */ /* 0x041fec0000001814 */
[----:B--2---:R-:W-:-:S15]  /*4f5a0*/  HMMA.16816.F32 R4, R4, R28, R24 ;  /* 0x0000001c0404723c */ /* 0x004fde0000001818 */
[----:B------:R-:W-:-:S02]  /*4f5b0*/  NOP ;  /* 0x0000000000007918 */ /* 0x000fc40000000000 */
[----:B------:R-:W-:Y:S04]  /*4f5c0*/  STL.64 [R1+0xfe0], R8 ;  /* 0x000fe00801007387 */ /* 0x000fe80000100a00 */
[----:B------:R-:W-:Y:S04]  /*4f5d0*/  STL.64 [R1+0xfe8], R10 ;  /* 0x000fe80a01007387 */ /* 0x000fe80000100a00 */
[----:B------:R-:W2:Y:S04]  /*4f5e0*/  LDL.LU R20, [R1+0xb30] ;  /* 0x000b300001147983 */ /* 0x000ea80000300800 */
[----:B------:R-:W-:Y:S04]  /*4f5f0*/  STL.64 [R1+0xbd0], R4 ;  /* 0x000bd00401007387 */ /* 0x000fe80000100a00 */
[----:B------:R-:W-:Y:S04]  /*4f600*/  STL.64 [R1+0xbd8], R6 ;  /* 0x000bd80601007387 */ /* 0x000fe80000100a00 */
[----:B------:R-:W2:Y:S04]  /*4f610*/  LDL.LU R21, [R1+0xb34] ;  /* 0x000b340001157983 */ /* 0x000ea80000300800 */
[----:B------:R-:W3:Y:S04]  /*4f620*/  LDL.LU R22, [R1+0xb38] ;  /* 0x000b380001167983 */ /* 0x000ee80000300800 */
[----:B------:R-:W3:Y:S04]  /*4f630*/  LDL.LU R23, [R1+0xb3c] ;  /* 0x000b3c0001177983 */ /* 0x000ee80000300800 */
[----:B------:R-:W4:Y:S04]  /*4f640*/  LDL.LU R24, [R1+0xb50] ;  /* 0x000b500001187983 */ /* 0x000f280000300800 */
[----:B------:R-:W4:Y:S04]  /*4f650*/  LDL.LU R25, [R1+0xb54] ;  /* 0x000b540001197983 */ /* 0x000f280000300800 */
[----:B------:R-:W2:Y:S04]  /*4f660*/  LDL.LU R26, [R1+0xb58] ;  /* 0x000b5800011a7983 */ /* 0x000ea80000300800 */
[----:B------:R-:W2:Y:S04]  /*4f670*/  LDL.LU R27, [R1+0xb5c] ;  /* 0x000b5c00011b7983 */ /* 0x000ea80000300800 */
[----:B--2---:R-:W-:Y:S04]  /*4f680*/  STL.64 [R1+0x67d8], R26 ;  /* 0x0067d81a01007387 */ /* 0x004fe80000100a00 */
[----:B----4-:R0:W-:Y:S04]  /*4f690*/  STL.64 [R1+0x67d0], R24 ;  /* 0x0067d01801007387 */ /* 0x0101e80000100a00 */
[----:B0-----:R-:W2:Y:S04]  /*4f6a0*/  LDL.LU R24, [R1+0xb60] ;  /* 0x000b600001187983 */ /* 0x001ea80000300800 */
[----:B------:R-:W2:Y:S04]  /*4f6b0*/  LDL.LU R25, [R1+0xb64] ;  /* 0x000b640001197983 */ /* 0x000ea80000300800 */
[----:B------:R-:W4:Y:S04]  /*4f6c0*/  LDL.LU R26, [R1+0xb68] ;  /* 0x000b6800011a7983 */ /* 0x000f280000300800 */
[----:B------:R-:W4:Y:S04]  /*4f6d0*/  LDL.LU R27, [R1+0xb6c] ;  /* 0x000b6c00011b7983 */ /* 0x000f280000300800 */
[----:B----4-:R0:W-:Y:S04]  /*4f6e0*/  STL.64 [R1+0x67e8], R26 ;  /* 0x0067e81a01007387 */ /* 0x0101e80000100a00 */
[----:B0-----:R-:W4:Y:S01]  /*4f6f0*/  LDL R26, [R1+0x8] ;  /* 0x00000800011a7983 */ /* 0x001f220000100800 */
[----:B------:R-:W-:-:S03]  /*4f700*/  IMAD.MOV.U32 R27, RZ, RZ, R0 ;  /* 0x000000ffff1b7224 */ /* 0x000fc600078e0000 */
[----:B------:R-:W3:Y:S04]  /*4f710*/  LDL.LU R0, [R1+0x6828] ;  /* 0x0068280001007983 */ /* 0x000ee80000300800 */
[----:B------:R-:W2:Y:S04]  /*4f720*/  LDL.LU R8, [R1+0xb80] ;  /* 0x000b800001087983 */ /* 0x000ea80000300800 */
[----:B------:R-:W2:Y:S04]  /*4f730*/  LDL.LU R9, [R1+0xb84] ;  /* 0x000b840001097983 */ /* 0x000ea80000300800 */
[----:B------:R-:W4:Y:S04]  /*4f740*/  LDL.LU R10, [R1+0xb88] ;  /* 0x000b8800010a7983 */ /* 0x000f280000300800 */
[----:B------:R-:W4:Y:S04]  /*4f750*/  LDL.LU R11, [R1+0xb8c] ;  /* 0x000b8c00010b7983 */ /* 0x000f280000300800 */
[----:B------:R-:W2:Y:S01]  /*4f760*/  LDL R4, [R1+0x18] ;  /* 0x0000180001047983 */ /* 0x000ea20000100800 */
[----:B---3--:R-:W-:-:S05]  /*4f770*/  IMAD.MOV.U32 R5, RZ, RZ, R0 ;  /* 0x000000ffff057224 */ /* 0x008fca00078e0000 */
[----:B--2---:R0:W-:Y:S04]  /*4f780*/  STL.64 [R1+0x6820], R4 ;  /* 0x0068200401007387 */ /* 0x0041e80000100a00 */
[----:B0-----:R-:W2:Y:S04]  /*4f790*/  LDL.LU R4, [R1+0xba0] ;  /* 0x000ba00001047983 */ /* 0x001ea80000300800 */
[----:B------:R-:W2:Y:S04]  /*4f7a0*/  LDL.LU R5, [R1+0xba4] ;  /* 0x000ba40001057983 */ /* 0x000ea80000300800 */
[----:B------:R-:W2:Y:S04]  /*4f7b0*/  LDL.LU R6, [R1+0xba8] ;  /* 0x000ba80001067983 */ /* 0x000ea80000300800 */
[----:B------:R-:W2:Y:S04]  /*4f7c0*/  LDL.LU R7, [R1+0xbac] ;  /* 0x000bac0001077983 */ /* 0x000ea80000300800 */
[----:B------:R-:W2:Y:S04]  /*4f7d0*/  LDL.64 R2, [R1+0x28] ;  /* 0x0000280001027983 */ /* 0x000ea80000100a00 */
[----:B----4-:R-:W-:Y:S04]  /*4f7e0*/  STL.64 [R1+0x6810], R10 ;  /* 0x0068100a01007387 */ /* 0x010fe80000100a00 */
[----:B------:R0:W-:Y:S04]  /*4f7f0*/  STL.64 [R1+0x6808], R8 ;  /* 0x0068080801007387 */ /* 0x0001e80000100a00 */
[----:B0-----:R-:W3:Y:S04]  /*4f800*/  LDL.LU R8, [R1+0xb90] ;  /* 0x000b900001087983 */ /* 0x001ee80000300800 */
[----:B------:R-:W3:Y:S04]  /*4f810*/  LDL.LU R9, [R1+0xb94] ;  /* 0x000b940001097983 */ /* 0x000ee80000300800 */
[----:B------:R-:W3:Y:S04]  /*4f820*/  LDL.LU R10, [R1+0xb98] ;  /* 0x000b9800010a7983 */ /* 0x000ee80000300800 */
[----:B------:R-:W3:Y:S04]  /*4f830*/  LDL.LU R11, [R1+0xb9c] ;  /* 0x000b9c00010b7983 */ /* 0x000ee80000300800 */
[----:B------:R0:W-:Y:S04]  /*4f840*/  STL.64 [R1+0x67e0], R24 ;  /* 0x0067e01801007387 */ /* 0x0001e80000100a00 */
[----:B------:R-:W4:Y:S04]  /*4f850*/  LDL.64 R28, [R1] ;  /* 0x00000000011c7983 */ /* 0x000f280000100a00 */
[----:B0-----:R-:W4:Y:S04]  /*4f860*/  LDL.64 R24, [R1+0x10] ;  /* 0x0000100001187983 */ /* 0x001f280000100a00 */
[----:B------:R-:W-:Y:S04]  /*4f870*/  STL.64 [R1+0x67b0], R22 ;  /* 0x0067b01601007387 */ /* 0x000fe80000100a00 */
[----:B------:R0:W-:Y:S04]  /*4f880*/  STL.64 [R1+0x67a8], R20 ;  /* 0x0067a81401007387 */ /* 0x0001e80000100a00 */
        /* <DEDUP_REMOVED lines=10> */
[----:B------:R-:W3:Y:S04]  /*4f930*/  LDL.LU R16, [R1+0xb10] ;  /* 0x000b100001107983 */ /* 0x000ee80000300800 */
[----:B------:R-:W3:Y:S04]  /*4f940*/  LDL.LU R17, [R1+0xb14] ;  /* 0x000b140001117983 */ /* 0x000ee80000300800 */
[----:B------:R-:W4:Y:S04]  /*4f950*/  LDL.LU R18, [R1+0xb18] ;  /* 0x000b180001127983 */ /* 0x000f280000300800 */
[----:B------:R-:W4:Y:S01]  /*4f960*/  LDL.LU R19, [R1+0xb1c] ;  /* 0x000b1c0001137983 */ /* 0x000f220000300800 */
[----:B------:R-:W-:Y:S03]  /*4f970*/  HMMA.16816.F32 R4, R12, R2, R4 ;  /* 0x000000020c04723c */ /* 0x000fe60000001804 */
[----:B----4-:R-:W-:Y:S04]  /*4f980*/  STL.64 [R1+0x6790], R18 ;  /* 0x0067901201007387 */ /* 0x010fe80000100a00 */
[----:B---3--:R0:W-:Y:S04]  /*4f990*/  STL.64 [R1+0x6788], R16 ;  /* 0x0067881001007387 */ /* 0x0081e80000100a00 */
[----:B0-----:R-:W3:Y:S04]  /*4f9a0*/  LDL.LU R16, [R1+0xb20] ;  /* 0x000b200001107983 */ /* 0x001ee80000300800 */
[----:B------:R-:W3:Y:S04]  /*4f9b0*/  LDL.LU R17, [R1+0xb24] ;  /* 0x000b240001117983 */ /* 0x000ee80000300800 */
[----:B------:R-:W3:Y:S04]  /*4f9c0*/  LDL.LU R18, [R1+0xb28] ;  /* 0x000b280001127983 */ /* 0x000ee80000300800 */
[----:B------:R-:W3:Y:S04]  /*4f9d0*/  LDL.LU R19, [R1+0xb2c] ;  /* 0x000b2c0001137983 */ /* 0x000ee80000300800 */
[----:B------:R0:W-:Y:S04]  /*4f9e0*/  STL.64 [R1+0xbc0], R4 ;  /* 0x000bc00401007387 */ /* 0x0001e80000100a00 */
[----:B------:R1:W-:Y:S04]  /*4f9f0*/  STL.64 [R1+0xbc8], R6 ;  /* 0x000bc80601007387 */ /* 0x0003e80000100a00 */
[----:B0-----:R-:W4:Y:S01]  /*4fa00*/  LDL.LU.64 R4, [R1+0x6820] ;  /* 0x0068200001047983 */ /* 0x001f220000300a00 */
[----:B-1----:R-:W-:-:S02]  /*4fa10*/  IMAD.MOV.U32 R7, RZ, RZ, R2 ;  /* 0x000000ffff077224 */ /* 0x002fc400078e0002 */
[----:B------:R-:W-:Y:S02]  /*4fa20*/  IMAD.MOV.U32 R6, RZ, RZ, R3 ;  /* 0x000000ffff067224 */ /* 0x000fe400078e0003 */
[----:B------:R-:W3:Y:S01]  /*4fa30*/  LDL.LU.64 R2, [R1+0x6818] ;  /* 0x0068180001027983 */ /* 0x000ee20000300a00 */
[----:B----4-:R-:W-:-:S15]  /*4fa40*/  HMMA.16816.F32 R8, R12, R4, R8 ;  /* 0x000000040c08723c */ /* 0x010fde0000001808 */
[----:B------:R-:W-:-:S08]  /*4fa50*/  NOP ;  /* 0x0000000000007918 */ /* 0x000fd00000000000 */
[----:B------:R-:W-:Y:S04]  /*4fa60*/  STL.64 [R1+0xbb0], R8 ;  /* 0x000bb00801007387 */ /* 0x000fe80000100a00 */
[----:B------:R0:W-:Y:S04]  /*4fa70*/  STL.64 [R1+0xbb8], R10 ;  /* 0x000bb80a01007387 */ /* 0x0001e80000100a00 */
[----:B0-----:R-:W4:Y:S04]  /*4fa80*/  LDL.LU.64 R10, [R1+0x6810] ;  /* 0x00681000010a7983 */ /* 0x001f280000300a00 */
[----:B------:R-:W4:Y:S04]  /*4fa90*/  LDL.LU.64 R8, [R1+0x6808] ;  /* 0x0068080001087983 */ /* 0x000f280000300a00 */
[----:B------:R-:W2:Y:S04]  /*4faa0*/  LDL.LU R4, [R1+0x2198] ;  /* 0x0021980001047983 */ /* 0x000ea80000300800 */
[----:B------:R-:W2:Y:S04]  /*4fab0*/  LDL.LU R5, [R1+0x21a0] ;  /* 0x0021a00001057983 */ /* 0x000ea80000300800 */
[----:B------:R-:W-:Y:S01]  /*4fac0*/  STL.64 [R1+0x6770], R6 ;  /* 0x0067700601007387 */ /* 0x000fe20000100a00 */
[----:B----4-:R-:W-:Y:S03]  /*4fad0*/  HMMA.16816.F32 R8, R12, R24, R8 ;  /* 0x000000180c08723c */ /* 0x010fe60000001808 */
[----:B--2---:R0:W-:Y:S04]  /*4fae0*/  STL.64 [R1+0x6768], R4 ;  /* 0x0067680401007387 */ /* 0x0041e80000100a00 */
[----:B0-----:R-:W2:Y:S04]  /*4faf0*/  LDL.LU R4, [R1+0xb00] ;  /* 0x000b000001047983 */ /* 0x001ea80000300800 */
[----:B------:R-:W2:Y:S04]  /*4fb00*/  LDL.LU R5, [R1+0xb04] ;  /* 0x000b040001057983 */ /* 0x000ea80000300800 */
[----:B------:R-:W2:Y:S04]  /*4fb10*/  LDL.LU R6, [R1+0xb08] ;  /* 0x000b080001067983 */ /* 0x000ea80000300800 */
[----:B------:R-:W2:Y:S04]  /*4fb20*/  LDL.LU R7, [R1+0xb0c] ;  /* 0x000b0c0001077983 */ /* 0x000ea80000300800 */
[----:B------:R0:W-:Y:S02]  /*4fb30*/  STL.64 [R1+0xba0], R8 ;  /* 0x000ba00801007387 */ /* 0x0001e40000100a00 */
[----:B0-----:R-:W-:-:S02]  /*4fb40*/  IMAD.MOV.U32 R8, RZ, RZ, R24 ;  /* 0x000000ffff087224 */ /* 0x001fc400078e0018 */
[----:B------:R-:W-:Y:S02]  /*4fb50*/  IMAD.MOV.U32 R9, RZ, RZ, R25 ;  /* 0x000000ffff097224 */ /* 0x000fe400078e0019 */
[C---:B------:R-:W-:Y:S01]  /*4fb60*/  HMMA.16816.F32 R24, R12.reuse, R26, R20 ;  /* 0x0000001a0c18723c */ /* 0x040fe20000001814 */
[----:B------:R0:W-:Y:S04]  /*4fb70*/  STL.64 [R1+0xba8], R10 ;  /* 0x000ba80a01007387 */ /* 0x0001e80000100a00 */
[----:B0-----:R-:W4:Y:S04]  /*4fb80*/  LDL.LU.64 R10, [R1+0x6800] ;  /* 0x00680000010a7983 */ /* 0x001f280000300a00 */
[----:B------:R-:W3:Y:S04]  /*4fb90*/  LDL.LU.64 R22, [R1+0x67f8] ;  /* 0x0067f80001167983 */ /* 0x000ee80000300a00 */
[----:B------:R-:W3:Y:S10]  /*4fba0*/  LDL.LU.64 R20, [R1+0x67f0] ;  /* 0x0067f00001147983 */ /* 0x000ef40000300a00 */
[----:B------:R-:W-:Y:S04]  /*4fbb0*/  STL.64 [R1+0xb90], R24 ;  /* 0x000b901801007387 */ /* 0x000fe80000100a00 */
[----:B------:R0:W-:Y:S04]  /*4fbc0*/  STL.64 [R1+0xb98], R26 ;  /* 0x000b981a01007387 */ /* 0x0001e80000100a00 */
[----:B0-----:R-:W2:Y:S04]  /*4fbd0*/  LDL.LU.64 R26, [R1+0x67e8] ;  /* 0x0067e800011a7983 */ /* 0x001ea80000300a00 */
[----:B------:R-:W2:Y:S01]  /*4fbe0*/  LDL.LU.64 R24, [R1+0x67e0] ;  /* 0x0067e00001187983 */ /* 0x000ea20000300a00 */
        /* <DEDUP_REMOVED lines=12> */
[----:B0-----:R-:W3:Y:S04]  /*4fcb0*/  LDL.LU.64 R26, [R1+0x67c0] ;  /* 0x0067c000011a7983 */ /* 0x001ee80000300a00 */
[----:B------:R-:W2:Y:S04]  /*4fcc0*/  LDL.LU.64 R24, [R1+0x67b8] ;  /* 0x0067b80001187983 */ /* 0x000ea80000300a00 */
[----:B------:R0:W-:Y:S04]  /*4fcd0*/  STL.64 [R1+0x66c8], R28 ;  /* 0x0066c81c01007387 */ /* 0x0001e80000100a00 */
[----:B0-----:R-:W4:Y:S04]  /*4fce0*/  LDL.LU R28, [R1+0x219c] ;  /* 0x00219c00011c7983 */ /* 0x001f280000300800 */
[----:B------:R-:W4:Y:S01]  /*4fcf0*/  LDL.LU R29, [R1+0x21a4] ;  /* 0x0021a400011d7983 */ /* 0x000f220000300800 */
        /* <DEDUP_REMOVED lines=49> */
[----:B--2---:R-:W-:Y:S04]  /*50010*/  STL.64 [R1+0x66e8], R22 ;  /* 0x0066e81601007387 */ /* 0x004fe80000100a00 */
[----:B----4-:R-:W-:Y:S04]  /*50020*/  STL.64 [R1+0x66e0], R20 ;  /* 0x0066e01401007387 */ /* 0x010fe80000100a00 */
[----:B------:R-:W-:Y:S04]  /*50030*/  STL.64 [R1+0x66a0], R18 ;  /* 0x0066a01201007387 */ /* 0x000fe80000100a00 */
[----:B------:R0:W-:Y:S02]  /*50040*/  STL.64 [R1+0x6698], R16 ;  /* 0x0066981001007387 */ /* 0x0001e40000100a00 */
[----:B0-----:R-:W-:Y:S02]  /*50050*/  HMMA.16816.F32 R16, R12, R10, R24 ;  /* 0x0000000a0c10723c */ /* 0x001fe40000001818 */
[----:B------:R-:W2:-:S15]  /*50060*/  LDL.LU R24, [R1+0xa90] ;  /* 0x000a900001187983 */ /* 0x000e9e0000300800 */
[----:B------:R-:W-:-:S06]  /*50070*/  NOP ;  /* 0x0000000000007918 */ /* 0x000fcc0000000000 */
[----:B------:R-:W-:Y:S04]  /*50080*/  STL.64 [R1+0xb00], R16 ;  /* 0x000b001001007387 */ /* 0x000fe80000100a00 */
[----:B------:R-:W-:Y:S04]  /*50090*/  STL.64 [R1+0xb08], R18 ;  /* 0x000b081201007387 */ /* 0x000fe80000100a00 */
[----:B------:R-:W2:Y:S04]  /*500a0*/  LDL.LU R25, [R1+0xa94] ;  /* 0x000a940001197983 */ /* 0x000ea80000300800 */
[----:B------:R-:W4:Y:S04]  /*500b0*/  LDL.LU R26, [R1+0xa98] ;  /* 0x000a9800011a7983 */ /* 0x000f280000300800 */
[----:B------:R-:W4:Y:S01]  /*500c0*/  LDL.LU R27, [R1+0xa9c] ;  /* 0x000a9c00011b7983 */ /* 0x000f220000300800 */
[----:B------:R-:W-:-:S02]  /*500d0*/  IMAD.MOV.U32 R22, RZ, RZ, R8 ;  /* 0x000000ffff167224 */ /* 0x000fc400078e0008 */
[----:B------:R-:W-:Y:S01]  /*500e0*/  IMAD.MOV.U32 R23, RZ, RZ, R9 ;  /* 0x000000ffff177224 */ /* 0x000fe200078e0009 */
[----:B----4-:R-:W-:Y:S04]  /*500f0*/  STL.64 [R1+0x66f8], R26 ;  /* 0x0066f81a01007387 */ /* 0x010fe80000100a00 */
[----:B--2---:R-:W-:Y:S04]  /*50100*/  STL.64 [R1+0x66f0], R24 ;  /* 0x0066f01801007387 */ /* 0x004fe80000100a00 */
[----:B------:R-:W2:Y:S04]  /*50110*/  LDL.LU R8, [R1+0x6764] ;  /* 0x0067640001087983 */ /* 0x000ea80000300800 */
[----:B------:R-:W2:Y:S04]  /*50120*/  LDL.LU R9, [R1+0x6760] ;  /* 0x0067600001097983 */ /* 0x000ea80000300800 */
[----:B------:R-:W4:Y:S04]  /*50130*/  LDL.64 R20, [R1+0x18] ;  /* 0x0000180001147983 */ /* 0x000f280000100a00 */
[----:B------:R0:W-:Y:S02]  /*50140*/  STL.64 [R1+0x6718], R22 ;  /* 0x0067181601007387 */ /* 0x0001e40000100a00 */
[----:B0-----:R-:W-:-:S02]  /*50150*/  IMAD.MOV.U32 R23, RZ, RZ, R6 ;  /* 0x000000ffff177224 */ /* 0x001fc400078e0006 */
[----:B----4-:R0:W-:Y:S04]  /*50160*/  STL.64 [R1+0x6710], R20 ;  /* 0x0067101401007387 */ /* 0x0101e80000100a00 */
[----:B------:R-:W4:Y:S04]  /*50170*/  LDL.LU R24, [R1+0xaa0] ;  /* 0x000aa00001187983 */ /* 0x000f280000300800 */
[----:B------:R-:W4:Y:S04]  /*50180*/  LDL.LU R25, [R1+0xaa4] ;  /* 0x000aa40001197983 */ /* 0x000f280000300800 */
[----:B------:R-:W3:Y:S04]  /*50190*/  LDL.LU R26, [R1+0xaa8] ;  /* 0x000aa800011a7983 */ /* 0x000ee80000300800 */
[----:B------:R-:W3:Y:S04]  /*501a0*/  LDL.LU R27, [R1+0xaac] ;  /* 0x000aac00011b7983 */ /* 0x000ee80000300800 */
[----:B------:R-:W2:Y:S04]  /*501b0*/  LDL.LU R19, [R1+0x21ac] ;  /* 0x0021ac0001137983 */ /* 0x000ea80000300800 */
[----:B------:R-:W2:Y:S04]  /*501c0*/  LDL.LU R6, [R1+0x21a8] ;  /* 0x0021a80001067983 */ /* 0x000ea80000300800 */
[----:B0-----:R-:W4:Y:S01]  /*501d0*/  LDL.64 R20, [R1+0x20] ;  /* 0x0000200001147983 */ /* 0x001f220000100a00 */
[----:B------:R-:W-:-:S05]  /*501e0*/  IMAD.MOV.U32 R22, RZ, RZ, R7 ;  /* 0x000000ffff167224 */ /* 0x000fca00078e0007 */
[----:B------:R-:W-:Y:S04]  /*501f0*/  STL.64 [R1+0x6748], R22 ;  /* 0x0067481601007387 */ /* 0x000fe80000100a00 */
[----:B----4-:R-:W-:Y:S04]  /*50200*/  STL.64 [R1+0x6740], R20 ;  /* 0x0067401401007387 */ /* 0x010fe80000100a00 */
[----:B---3--:R-:W-:Y:S04]  /*50210*/  STL.64 [R1+0x6708], R26 ;  /* 0x0067081a01007387 */ /* 0x008fe80000100a00 */
[----:B------:R0:W-:Y:S04]  /*50220*/  STL.64 [R1+0x6700], R24 ;  /* 0x0067001801007387 */ /* 0x0001e80000100a00 */
[----:B0-----:R-:W3:Y:S04]  /*50230*/  LDL.LU R24, [R1+0xab0] ;  /* 0x000ab00001187983 */ /* 0x001ee80000300800 */
[----:B------:R-:W3:Y:S04]  /*50240*/  LDL.LU R25, [R1+0xab4] ;  /* 0x000ab40001197983 */ /* 0x000ee80000300800 */
[----:B------:R-:W4:Y:S04]  /*50250*/  LDL.LU R26, [R1+0xab8] ;  /* 0x000ab800011a7983 */ /* 0x000f280000300800 */
[----:B------:R-:W4:Y:S04]  /*50260*/  LDL.LU R27, [R1+0xabc] ;  /* 0x000abc00011b7983 */ /* 0x000f280000300800 */
[----:B------:R-:W2:Y:S04]  /*50270*/  LDL.LU R7, [R1+0x21b0] ;  /* 0x0021b00001077983 */ /* 0x000ea80000300800 */
[----:B------:R-:W3:Y:S04]  /*50280*/  LDL.LU R20, [R1+0xfb0] ;  /* 0x000fb00001147983 */ /* 0x000ee80000300800 */
        /* <DEDUP_REMOVED lines=11> */
[----:B0-----:R-:W4:Y:S04]  /*50340*/  LDL.LU R24, [R1+0xac0] ;  /* 0x000ac00001187983 */ /* 0x001f280000300800 */
[----:B------:R-:W4:Y:S04]  /*50350*/  LDL.LU R25, [R1+0xac4] ;  /* 0x000ac40001197983 */ /* 0x000f280000300800 */
[----:B------:R-:W4:Y:S04]  /*50360*/  LDL.LU R26, [R1+0xac8] ;  /* 0x000ac800011a7983 */ /* 0x000f280000300800 */
[----:B------:R-:W4:Y:S01]  /*50370*/  LDL.LU R27, [R1+0xacc] ;  /* 0x000acc00011b7983 */ /* 0x000f220000300800 */
[----:B------:R-:W-:-:S02]  /*50380*/  IMAD R4, R4, 0x100, R28 ;  /* 0x0000010004047824 */ /* 0x000fc400078e021c */
[----:B------:R-:W-:Y:S02]  /*50390*/  IMAD R5, R5, 0x100, R29 ;  /* 0x0000010005057824 */ /* 0x000fe400078e021d */
[----:B--2---:R-:W-:Y:S01]  /*503a0*/  IMAD R6, R6, 0x100, R19 ;  /* 0x0000010006067824 */ /* 0x004fe200078e0213 */
[C---:B---3--:R-:W-:Y:S01]  /*503b0*/  HMMA.16816.F32 R20, R12.reuse, R8, R20 ;  /* 0x000000080c14723c */ /* 0x048fe20000001814 */
[----:B----4-:R-:W-:Y:S04]  /*503c0*/  STL.64 [R1+0x6738], R26 ;  /* 0x0067381a01007387 */ /* 0x010fe80000100a00 */
[----:B------:R0:W-:Y:S04]  /*503d0*/  STL.64 [R1+0x6730], R24 ;  /* 0x0067301801007387 */ /* 0x0001e80000100a00 */
[----:B0-----:R-:W2:Y:S04]  /*503e0*/  LDL.LU R24, [R1+0xad0] ;  /* 0x000ad00001187983 */ /* 0x001ea80000300800 */
[----:B------:R-:W2:Y:S04]  /*503f0*/  LDL.LU R25, [R1+0xad4] ;  /* 0x000ad40001197983 */ /* 0x000ea80000300800 */
[----:B------:R-:W2:Y:S04]  /*50400*/  LDL.LU R26, [R1+0xad8] ;  /* 0x000ad800011a7983 */ /* 0x000ea80000300800 */
[----:B------:R-:W2:Y:S04]  /*50410*/  LDL.LU R27, [R1+0xadc] ;  /* 0x000adc00011b7983 */ /* 0x000ea80000300800 */
[----:B------:R-:W3:Y:S04]  /*50420*/  LDL.64 R28, [R1+0x8] ;  /* 0x00000800011c7983 */ /* 0x000ee80000100a00 */
[----:B------:R0:W-:Y:S04]  /*50430*/  STL [R1+0x6674], R10 ;  /* 0x0066740a01007387 */ /* 0x0001e80000100800 */
[----:B0-----:R-:W4:Y:S04]  /*50440*/  LDL.LU R10, [R1+0x21b4] ;  /* 0x0021b400010a7983 */ /* 0x001f280000300800 */
[----:B------:R-:W-:Y:S04]  /*50450*/  STL [R1+0x6670], R11 ;  /* 0x0066700b01007387 */ /* 0x000fe80000100800 */
[----:B------:R-:W3:Y:S04]  /*50460*/  LDL.LU R16, [R1+0xa60] ;  /* 0x000a600001107983 */ /* 0x000ee80000300800 */
[----:B------:R-:W3:Y:S04]  /*50470*/  LDL.LU R17, [R1+0xa64] ;  /* 0x000a640001117983 */ /* 0x000ee80000300800 */
[----:B------:R-:W3:Y:S04]  /*50480*/  LDL.LU R18, [R1+0xa68] ;  /* 0x000a680001127983 */ /* 0x000ee80000300800 */
[----:B------:R-:W3:Y:S04]  /*50490*/  LDL.LU R19, [R1+0xa6c] ;  /* 0x000a6c0001137983 */ /* 0x000ee80000300800 */
[----:B------:R-:W-:Y:S04]  /*504a0*/  STL.64 [R1+0xfd0], R20 ;  /* 0x000fd01401007387 */ /* 0x000fe80000100a00 */
[----:B------:R0:W-:Y:S04]  /*504b0*/  STL.64 [R1+0xfd8], R22 ;  /* 0x000fd81601007387 */ /* 0x0001e80000100a00 */
[----:B0-----:R-:W2:Y:S04]  /*504c0*/  LDL.LU.64 R22, [R1+0x6758] ;  /* 0x0067580001167983 */ /* 0x001ea80000300a00 */
[----:B------:R-:W2:Y:S04]  /*504d0*/  LDL.LU.64 R20, [R1+0x6750] ;  /* 0x0067500001147983 */ /* 0x000ea80000300a00 */
[----:B------:R0:W-:Y:S04]  /*504e0*/  STL [R1+0x6658], R8 ;  /* 0x0066580801007387 */ /* 0x0001e80000100800 */
[----:B------:R-:W-:Y:S04]  /*504f0*/  STL [R1+0x6654], R9 ;  /* 0x0066540901007387 */ /* 0x000fe80000100800 */
[----:B0-----:R-:W3:Y:S01]  /*50500*/  LDL R8, [R1] ;  /* 0x0000000001087983 */ /* 0x001ee20000100800 */
[----:B--2---:R-:W-:-:S15]  /*50510*/  HMMA.16816.F32 R20, R12, R2, R20 ;  /* 0x000000020c14723c */ /* 0x004fde0000001814 */
[----:B------:R-:W-:-:S08]  /*50520*/  NOP ;  /* 0x0000000000007918 */ /* 0x000fd00000000000 */
[----:B------:R-:W-:Y:S04]  /*50530*/  STL.64 [R1+0xfc0], R20 ;  /* 0x000fc01401007387 */ /* 0x000fe80000100a00 */
[----:B------:R0:W-:Y:S04]  /*50540*/  STL.64 [R1+0xfc8], R22 ;  /* 0x000fc81601007387 */ /* 0x0001e80000100a00 */
[----:B0-----:R-:W2:Y:S04]  /*50550*/  LDL.LU.64 R22, [R1+0x6748] ;  /* 0x0067480001167983 */ /* 0x001ea80000300a00 */
[----:B------:R-:W3:Y:S01]  /*50560*/  LDL.LU.64 R20, [R1+0x6740] ;  /* 0x0067400001147983 */ /* 0x000ee20000300a00 */
[----:B----4-:R-:W-:Y:S01]  /*50570*/  IMAD R7, R7, 0x100, R10 ;  /* 0x0000010007077824 */ /* 0x010fe200078e020a */
[----:B------:R-:W-:-:S02]  /*50580*/  F2FP.F16.E4M3.UNPACK_B R4, R4 ;  /* 0x00000004ff04723e */ /* 0x000fc400020006ff */
[----:B------:R-:W-:Y:S01]  /*50590*/  F2FP.F16.E4M3.UNPACK_B R5, R5 ;  /* 0x00000005ff05723e */ /* 0x000fe200020006ff */
[----:B---3--:R-:W-:Y:S01]  /*505a0*/  HMMA.16816.F32 R12, R12, R20, R24 ;  /* 0x000000140c0c723c */ /* 0x008fe20000001818 */
[----:B------:R-:W2:Y:S04]  /*505b0*/  LDL.LU.64 R26, [R1+0x6738] ;  /* 0x00673800011a7983 */ /* 0x000ea80000300a00 */
[----:B------:R-:W2:Y:S01]  /*505c0*/  LDL.LU.64 R24, [R1+0x6730] ;  /* 0x0067300001187983 */ /* 0x000ea20000300a00 */
[----:B------:R-:W-:Y:S02]  /*505d0*/  F2FP.F16.E4M3.UNPACK_B R6, R6 ;  /* 0x00000006ff06723e */ /* 0x000fe400020006ff */
[----:B------:R-:W-:Y:S01]  /*505e0*/  F2FP.F16.E4M3.UNPACK_B R7, R7 ;  /* 0x00000007ff07723e */ /* 0x000fe200020006ff */
[----:B------:R-:W-:-:S02]  /*505f0*/  IMAD.MOV.U32 R11, RZ, RZ, R20 ;  /* 0x000000ffff0b7224 */ /* 0x000fc400078e0014 */
[----:B------:R-:W-:-:S12]  /*50600*/  IMAD.MOV.U32 R10, RZ, RZ, R21 ;  /* 0x000000ffff0a7224 */ /* 0x000fd800078e0015 */
[----:B------:R0:W-:Y:S04]  /*50610*/  STL.64 [R1+0xaf0], R12 ;  /* 0x000af00c01007387 */ /* 0x0001e80000100a00 */
[----:B------:R1:W-:Y:S04]  /*50620*/  STL.64 [R1+0xaf8], R14 ;  /* 0x000af80e01007387 */ /* 0x0003e80000100a00 */
[----:B0-----:R-:W3:Y:S04]  /*50630*/  LDL.LU R12, [R1+0xa80] ;  /* 0x000a8000010c7983 */ /* 0x001ee80000300800 */
[----:B------:R-:W3:Y:S04]  /*50640*/  LDL.LU R13, [R1+0xa84] ;  /* 0x000a8400010d7983 */ /* 0x000ee80000300800 */
[----:B-1----:R-:W3:Y:S04]  /*50650*/  LDL.LU R14, [R1+0xa88] ;  /* 0x000a8800010e7983 */ /* 0x002ee80000300800 */
[----:B------:R-:W3:Y:S01]  /*50660*/  LDL.LU R15, [R1+0xa8c] ;  /* 0x000a8c00010f7983 */ /* 0x000ee20000300800 */
[----:B--2---:R-:W-:Y:S03]  /*50670*/  HMMA.16816.F32 R20, R4, R22, R24 ;  /* 0x000000160414723c */ /* 0x004fe60000001818 */
        /* <DEDUP_REMOVED lines=13> */
[----:B------:R-:W-:-:S02]  /*50750*/  IMAD.MOV.U32 R9, RZ, RZ, R0 ;  /* 0x000000ffff097224 */ /* 0x000fc400078e0000 */
[----:B------:R-:W-:-:S05]  /*50760*/  IMAD.MOV.U32 R0, RZ, RZ, R21 ;  /* 0x000000ffff007224 */ /* 0x000fca00078e0015 */
[----:B------:R0:W-:Y:S01]  /*50770*/  STL [R1+0x6650], R0 ;  /* 0x0066500001007387 */ /* 0x0001e20000100800 */
[----:B----4-:R-:W-:Y:S03]  /*50780*/  HMMA.16816.F32 R20, R4, R22, R24 ;  /* 0x000000160414723c */ /* 0x010fe60000001818 */
[----:B------:R-:W2:Y:S04]  /*50790*/  LDL.LU.64 R26, [R1+0x66f8] ;  /* 0x0066f800011a7983 */ /* 0x000ea80000300a00 */
[----:B------:R-:W2:Y:S01]  /*507a0*/  LDL.LU.64 R24, [R1+0x66f0] ;  /* 0x0066f00001187983 */ /* 0x000ea20000300a00 */
[----:B0-----:R-:W-:-:S15]  /*507b0*/  IMAD.MOV.U32 R0, RZ, RZ, R29 ;  /* 0x000000ffff007224 */ /* 0x001fde00078e001d */
        /* <DEDUP_REMOVED lines=8> */
[----:B0-----:R-:W2:Y:S04]  /*50840*/  LDL.LU.64 R26, [R1+0x66d8] ;  /* 0x0066d800011a7983 */ /* 0x001ea80000300a00 */
[----:B------:R-:W2:Y:S04]  /*50850*/  LDL.LU.64 R24, [R1+0x66d0] ;  /* 0x0066d00001187983 */ /* 0x000ea80000300a00 */
[----:B------:R-:W4:Y:S01]  /*50860*/  LDL.LU.64 R28, [R1+0x66c8] ;  /* 0x0066c800011c7983 */ /* 0x000f220000300a00 */
[----:B---3--:R-:W-:-:S15]  /*50870*/  HMMA.16816.F32 R12, R4, R8, R12 ;  /* 0x00000008040c723c */ /* 0x008fde000000180c */
[----:B------:R-:W-:-:S08]  /*50880*/  NOP ;  /* 0x0000000000007918 */ /* 0x000fd00000000000 */
[----:B------:R-:W-:Y:S04]  /*50890*/  STL.64 [R1+0xaa0], R12 ;  /* 0x000aa00c01007387 */ /* 0x000fe80000100a00 */
[----:B------:R4:W-:Y:S02]  /*508a0*/  STL.64 [R1+0xaa8], R14 ;  /* 0x000aa80e01007387 */ /* 0x0009e40000100a00 */
[C---:B----4-:R-:W-:Y:S02]  /*508b0*/  HMMA.16816.F32 R12, R4.reuse, R28, R20 ;  /* 0x0000001c040c723c */ /* 0x050fe40000001814 */
[----:B------:R-:W3:Y:S04]  /*508c0*/  LDL.LU R20, [R1+0xa50] ;  /* 0x000a500001147983 */ /* 0x000ee80000300800 */
[----:B--2---:R-:W-:-:S15]  /*508d0*/  HMMA.16816.F32 R16, R4, R26, R16 ;  /* 0x0000001a0410723c */ /* 0x004fde0000001810 */
[----:B------:R-:W-:-:S02]  /*508e0*/  NOP ;  /* 0x0000000000007918 */ /* 0x000fc40000000000 */
        /* <DEDUP_REMOVED lines=9> */
[----:B------:R-:W-:Y:S04]  /*50980*/  STL.64 [R1+0x65f0], R28 ;  /* 0x0065f01c01007387 */ /* 0x000fe80000100a00 */
[----:B------:R0:W-:Y:S04]  /*50990*/  STL.64 [R1+0xa80], R16 ;  /* 0x000a801001007387 */ /* 0x0001e80000100a00 */
[----:B------:R1:W-:Y:S04]  /*509a0*/  STL.64 [R1+0xa88], R18 ;  /* 0x000a881201007387 */ /* 0x0003e80000100a00 */
[----:B0-----:R-:W3:Y:S04]  /*509b0*/  LDL.LU R16, [R1+0xa30] ;  /* 0x000a300001107983 */ /* 0x001ee80000300800 */
[----:B------:R-:W3:Y:S04]  /*509c0*/  LDL.LU R17, [R1+0xa34] ;  /* 0x000a340001117983 */ /* 0x000ee80000300800 */
[----:B-1----:R-:W2:Y:S04]  /*509d0*/  LDL.LU R18, [R1+0xa38] ;  /* 0x000a380001127983 */ /* 0x002ea80000300800 */
[----:B------:R-:W2:Y:S01]  /*509e0*/  LDL.LU R19, [R1+0xa3c] ;  /* 0x000a3c0001137983 */ /* 0x000ea20000300800 */
[----:B------:R-:W-:-:S02]  /*509f0*/  IMAD.MOV.U32 R29, RZ, RZ, R10 ;  /* 0x000000ffff1d7224 */ /* 0x000fc400078e000a */
[----:B------:R-:W-:Y:S01]  /*50a00*/  IMAD.MOV.U32 R28, RZ, RZ, R11 ;  /* 0x000000ffff1c7224 */ /* 0x000fe200078e000b */
        /* <DEDUP_REMOVED lines=87> */
[----:B------:R-:W3:Y:S02]  /*50f80*/  LDL.LU R9, [R1+0x6654] ;  /* 0x0066540001097983 */ /* 0x000ee40000300800 */
[----:B---3--:R-:W-:Y:S06]  /*50f90*/  HMMA.16816.F32 R16, R4, R8, R16 ;  /* 0x000000080410723c */ /* 0x008fec0000001810 */
[----:B------:R-:W-:Y:S04]  /*50fa0*/  STL [R1+0x658c], R8 ;  /* 0x00658c0801007387 */ /* 0x000fe80000100800 */
[----:B------:R-:W-:-:S13]  /*50fb0*/  STL [R1+0x6588], R9 ;  /* 0x0065880901007387 */ /* 0x000fda0000100800 */
[----:B------:R-:W-:Y:S04]  /*50fc0*/  STL.64 [R1+0xfb0], R16 ;  /* 0x000fb01001007387 */ /* 0x000fe80000100a00 */
[----:B------:R-:W-:Y:S04]  /*50fd0*/  STL.64 [R1+0xfb8], R18 ;  /* 0x000fb81201007387 */ /* 0x000fe80000100a00 */
[----:B------:R0:W-:Y:S02]  /*50fe0*/  STL.64 [R1+0x6628], R10 ;  /* 0x0066280a01007387 */ /* 0x0001e40000100a00 */
[C---:B0-----:R-:W-:Y:S06]  /*50ff0*/  HMMA.16816.F32 R8, R4.reuse, R2, R20 ;  /* 0x000000020408723c */ /* 0x041fec0000001814 */
[----:B--2---:R-:W-:Y:S01]  /*51000*/  HMMA.16816.F32 R4, R4, R28, R24 ;  /* 0x0000001c0404723c */ /* 0x004fe20000001818 */
[----:B------:R-:W-:-:S15]  /*51010*/  STL.64 [R1+0x6640], R2 ;  /* 0x0066400201007387 */ /* 0x000fde0000100a00 */
[----:B------:R-:W-:-:S01]  /*51020*/  NOP ;  /* 0x0000000000007918 */ /* 0x000fc20000000000 */
        /* <DEDUP_REMOVED lines=48> */
[----:B------:R-:W3:Y:S01]  /*51330*/  LDL.LU R23, [R1+0x98c] ;  /* 0x00098c0001177983 */ /* 0x000ee20000300800 */
[----:B------:R-:W-:-:S02]  /*51340*/  F2FP.F16.E4M3.UNPACK_B R12, R12 ;  /* 0x0000000cff0c723e */ /* 0x000fc400020006ff */
[----:B------:R-:W-:Y:S02]  /*51350*/  F2FP.F16.E4M3.UNPACK_B R13, R13 ;  /* 0x0000000dff0d723e */ /* 0x000fe400020006ff */
[----:B------:R-:W-:Y:S02]  /*51360*/  F2FP.F16.E4M3.UNPACK_B R14, R14 ;  /* 0x0000000eff0e723e */ /* 0x000fe400020006ff */
[----:B------:R-:W-:Y:S01]  /*51370*/  F2FP.F16.E4M3.UNPACK_B R15, R15 ;  /* 0x0000000fff0f723e */ /* 0x000fe200020006ff */
        /* <DEDUP_REMOVED lines=793> */
[----:B------:R-:W-:-:S13]  /*54510*/  STL.64 [R1+0x6238], R10 ;  /* 0x0062380a01007387 */ /* 0x000fda0000100a00 */
[----:B------:R-:W-:Y:S04]  /*54520*/  STL.64 [R1+0xf30], R16 ;  /* 0x000f301001007387 */ /* 0x000fe80000100a00 */
[----:B------:R0:W-:Y:S02]  /*54530*/  STL.64 [R1+0xf38], R18 ;  /* 0x000f381201007387 */ /* 0x0001e40000100a00 */
[C---:B0-----:R-:W-:Y:S06]  /*54540*/  HMMA.16816.F32 R16, R4.reuse, R2, R20 ;  /* 0x000000020410723c */ /* 0x041fec0000001814 */
[----:B--2---:R-:W-:Y:S01]  /*54550*/  HMMA.16816.F32 R4, R4, R28, R24 ;  /* 0x0000001c0404723c */ /* 0x004fe20000001818 */
[----:B------:R0:W-:Y:S04]  /*54560*/  STL [R1+0x6230], R8 ;  /* 0x0062300801007387 */ /* 0x0001e80000100800 */
[----:B0-----:R-:W2:-:S12]  /*54570*/  LDL.LU R8, [R1+0x620] ;  /* 0x0006200001087983 */ /* 0x001e980000300800 */
[----:B------:R-:W-:Y:S04]  /*54580*/  STL.64 [R1+0xf20], R16 ;  /* 0x000f201001007387 */ /* 0x000fe80000100a00 */
[----:B------:R-:W-:Y:S04]  /*54590*/  STL.64 [R1+0xf28], R18 ;  /* 0x000f281201007387 */ /* 0x000fe80000100a00 */
[----:B------:R-:W-:Y:S04]  /*545a0*/  STL.64 [R1+0x690], R4 ;  /* 0x0006900401007387 */ /* 0x000fe80000100a00 */
[----:B------:R-:W-:Y:S04]  /*545b0*/  STL.64 [R1+0x698], R6 ;  /* 0x0006980601007387 */ /* 0x000fe80000100a00 */
[----:B------:R-:W2:Y:S04]  /*545c0*/  LDL.LU R9, [R1+0x624] ;  /* 0x0006240001097983 */ /* 0x000ea80000300800 */
[----:B------:R-:W3:Y:S04]  /*545d0*/  LDL.LU R10, [R1+0x628] ;  /* 0x00062800010a7983 */ /* 0x000ee80000300800 */
[----:B------:R-:W3:Y:S04]  /*545e0*/  LDL.LU R11, [R1+0x62c] ;  /* 0x00062c00010b7983 */ /* 0x000ee80000300800 */
[----:B---3--:R0:W-:Y:S04]  /*545f0*/  STL.64 [R1+0x6248], R10 ;  /* 0x0062480a01007387 */ /* 0x0081e80000100a00 */
[----:B0-----:R-:W3:Y:S01]  /*54600*/  LDL R10, [R1+0x8] ;  /* 0x00000800010a7983 */ /* 0x001ee20000100800 */
[----:B------:R-:W-:-:S03]  /*54610*/  IMAD.MOV.U32 R11, RZ, RZ, R0 ;  /* 0x000000ffff0b7224 */ /* 0x000fc600078e0000 */
[----:B------:R-:W4:Y:S04]  /*54620*/  LDL.LU R0, [R1+0x62a0] ;  /* 0x0062a00001007983 */ /* 0x000f280000300800 */
[----:B--2---:R0:W-:Y:S04]  /*54630*/  STL.64 [R1+0x6240], R8 ;  /* 0x0062400801007387 */ /* 0x0041e80000100a00 */
[----:B---3--:R1:W-:Y:S04]  /*54640*/  STL.64 [R1+0x6260], R10 ;  /* 0x0062600a01007387 */ /* 0x0083e80000100a00 */
[----:B------:R-:W2:Y:S04]  /*54650*/  LDL.64 R28, [R1] ;  /* 0x00000000011c7983 */ /* 0x000ea80000100a00 */
[----:B------:R-:W3:Y:S04]  /*54660*/  LDL.LU R20, [R1+0x5f0] ;  /* 0x0005f00001147983 */ /* 0x000ee80000300800 */
[----:B------:R-:W3:Y:S04]  /*54670*/  LDL.LU R21, [R1+0x5f4] ;  /* 0x0005f40001157983 */ /* 0x000ee80000300800 */
[----:B------:R-:W4:Y:S04]  /*54680*/  LDL.LU R22, [R1+0x5f8] ;  /* 0x0005f80001167983 */ /* 0x000f280000300800 */
[----:B------:R-:W4:Y:S04]  /*54690*/  LDL.LU R23, [R1+0x5fc] ;  /* 0x0005fc0001177983 */ /* 0x000f280000300800 */
[----:B0-----:R-:W2:Y:S04]  /*546a0*/  LDL R8, [R1+0x10] ;  /* 0x0000100001087983 */ /* 0x001ea80000100800 */
[----:B------:R-:W2:Y:S04]  /*546b0*/  LDL R9, [R1+0x14] ;  /* 0x0000140001097983 */ /* 0x000ea80000100800 */
[----:B--2---:R-:W-:Y:S04]  /*546c0*/  STL.64 [R1+0x6278], R8 ;  /* 0x0062780801007387 */ /* 0x004fe80000100a00 */
[----:B------:R-:W2:Y:S04]  /*546d0*/  LDL.LU R24, [R1+0x610] ;  /* 0x0006100001187983 */ /* 0x000ea80000300800 */
[----:B------:R-:W2:Y:S04]  /*546e0*/  LDL.LU R25, [R1+0x614] ;  /* 0x0006140001197983 */ /* 0x000ea80000300800 */
[----:B------:R-:W3:Y:S04]  /*546f0*/  LDL.LU R26, [R1+0x618] ;  /* 0x00061800011a7983 */ /* 0x000ee80000300800 */
[----:B------:R-:W3:Y:S04]  /*54700*/  LDL.LU R27, [R1+0x61c] ;  /* 0x00061c00011b7983 */ /* 0x000ee80000300800 */
[----:B-1----:R-:W4:Y:S04]  /*54710*/  LDL R10, [R1+0x18] ;  /* 0x00001800010a7983 */ /* 0x002f280000100800 */
[----:B---3--:R-:W-:Y:S04]  /*54720*/  STL.64 [R1+0x6258], R26 ;  /* 0x0062581a01007387 */ /* 0x008fe80000100a00 */
[----:B--2---:R0:W-:Y:S04]  /*54730*/  STL.64 [R1+0x6250], R24 ;  /* 0x0062501801007387 */ /* 0x0041e80000100a00 */
[----:B0-----:R-:W2:Y:S04]  /*54740*/  LDL.LU R24, [R1+0x630] ;  /* 0x0006300001187983 */ /* 0x001ea80000300800 */
[----:B------:R-:W2:Y:S04]  /*54750*/  LDL.LU R25, [R1+0x634] ;  /* 0x0006340001197983 */ /* 0x000ea80000300800 */
[----:B------:R-:W3:Y:S04]  /*54760*/  LDL.LU R26, [R1+0x638] ;  /* 0x00063800011a7983 */ /* 0x000ee80000300800 */
[----:B------:R-:W3:Y:S04]  /*54770*/  LDL.LU R27, [R1+0x63c] ;  /* 0x00063c00011b7983 */ /* 0x000ee80000300800 */
[----:B------:R-:W4:Y:S04]  /*54780*/  LDL.64 R8, [R1+0x28] ;  /* 0x0000280001087983 */ /* 0x000f280000100a00 */
        /* <DEDUP_REMOVED lines=12> */
[----:B------:R-:W-:-:S03]  /*54850*/  F2FP.F16.E4M3.UNPACK_B R12, R12 ;  /* 0x0000000cff0c723e */ /* 0x000fc600020006ff */
[----:B---3--:R-:W-:Y:S04]  /*54860*/  STL.64 [R1+0x6298], R26 ;  /* 0x0062981a01007387 */ /* 0x008fe80000100a00 */
[----:B--2---:R0:W-:Y:S04]  /*54870*/  STL.64 [R1+0x6290], R24 ;  /* 0x0062901801007387 */ /* 0x0041e80000100a00 */
[----:B0-----:R-:W2:Y:S04]  /*54880*/  LDL.LU R24, [R1+0x660] ;  /* 0x0006600001187983 */ /* 0x001ea80000300800 */
[----:B------:R-:W2:Y:S04]  /*54890*/  LDL.LU R25, [R1+0x664] ;  /* 0x0006640001197983 */ /* 0x000ea80000300800 */
[----:B------:R-:W2:Y:S04]  /*548a0*/  LDL.LU R26, [R1+0x668] ;  /* 0x00066800011a7983 */ /* 0x000ea80000300800 */
[----:B------:R-:W2:Y:S04]  /*548b0*/  LDL.LU R27, [R1+0x66c] ;  /* 0x00066c00011b7983 */ /* 0x000ea80000300800 */
[----:B----4-:R-:W-:Y:S04]  /*548c0*/  STL.64 [R1+0x6210], R22 ;  /* 0x0062101601007387 */ /* 0x010fe80000100a00 */
[----:B------:R0:W-:Y:S04]  /*548d0*/  STL.64 [R1+0x6208], R20 ;  /* 0x0062081401007387 */ /* 0x0001e80000100a00 */
[----:B0-----:R-:W3:Y:S04]  /*548e0*/  LDL.LU R20, [R1+0x600] ;  /* 0x0006000001147983 */ /* 0x001ee80000300800 */
[----:B------:R-:W3:Y:S04]  /*548f0*/  LDL.LU R21, [R1+0x604] ;  /* 0x0006040001157983 */ /* 0x000ee80000300800 */
[----:B------:R-:W3:Y:S04]  /*54900*/  LDL.LU R22, [R1+0x608] ;  /* 0x0006080001167983 */ /* 0x000ee80000300800 */
[----:B------:R-:W3:Y:S04]  /*54910*/  LDL.LU R23, [R1+0x60c] ;  /* 0x00060c0001177983 */ /* 0x000ee80000300800 */
[----:B------:R-:W4:Y:S04]  /*54920*/  LDL.LU R16, [R1+0x5d0] ;  /* 0x0005d00001107983 */ /* 0x000f280000300800 */
[----:B------:R-:W4:Y:S04]  /*54930*/  LDL.LU R17, [R1+0x5d4] ;  /* 0x0005d40001117983 */ /* 0x000f280000300800 */
[----:B------:R-:W3:Y:S04]  /*54940*/  LDL.LU R18, [R1+0x5d8] ;  /* 0x0005d80001127983 */ /* 0x000ee80000300800 */
[----:B------:R-:W3:Y:S01]  /*54950*/  LDL.LU R19, [R1+0x5dc] ;  /* 0x0005dc0001137983 */ /* 0x000ee20000300800 */
[----:B------:R-:W-:-:S02]  /*54960*/  F2FP.F16.E4M3.UNPACK_B R13, R13 ;  /* 0x0000000dff0d723e */ /* 0x000fc400020006ff */
[----:B------:R-:W-:Y:S02]  /*54970*/  F2FP.F16.E4M3.UNPACK_B R14, R14 ;  /* 0x0000000eff0e723e */ /* 0x000fe400020006ff */
[----:B------:R-:W-:-:S07]  /*54980*/  F2FP.F16.E4M3.UNPACK_B R15, R15 ;  /* 0x0000000fff0f723e */ /* 0x000fce00020006ff */
[----:B--2---:R-:W-:Y:S01]  /*54990*/  HMMA.16816.F32 R24, R12, R8, R24 ;  /* 0x000000080c18723c */ /* 0x004fe20000001818 */
[----:B---3--:R-:W-:Y:S04]  /*549a0*/  STL.64 [R1+0x61f0], R18 ;  /* 0x0061f01201007387 */ /* 0x008fe80000100a00 */
[----:B----4-:R0:W-:Y:S04]  /*549b0*/  STL.64 [R1+0x61e8], R16 ;  /* 0x0061e81001007387 */ /* 0x0101e80000100a00 */
[----:B0-----:R-:W2:Y:S04]  /*549c0*/  LDL.LU R16, [R1+0x5e0] ;  /* 0x0005e00001107983 */ /* 0x001ea80000300800 */
[----:B------:R-:W2:Y:S04]  /*549d0*/  LDL.LU R17, [R1+0x5e4] ;  /* 0x0005e40001117983 */ /* 0x000ea80000300800 */
[----:B------:R-:W2:Y:S04]  /*549e0*/  LDL.LU R18, [R1+0x5e8] ;  /* 0x0005e80001127983 */ /* 0x000ea80000300800 */
[----:B------:R-:W2:Y:S04]  /*549f0*/  LDL.LU R19, [R1+0x5ec] ;  /* 0x0005ec0001137983 */ /* 0x000ea80000300800 */
[----:B------:R-:W3:Y:S04]  /*54a00*/  LDL.LU R4, [R1+0x225c] ;  /* 0x00225c0001047983 */ /* 0x000ee80000300800 */
[----:B------:R-:W4:Y:S04]  /*54a10*/  LDL.LU R5, [R1+0x2264] ;  /* 0x0022640001057983 */ /* 0x000f280000300800 */
[----:B------:R-:W-:Y:S04]  /*54a20*/  STL.64 [R1+0x680], R24 ;  /* 0x0006801801007387 */ /* 0x000fe80000100a00 */
[----:B------:R0:W-:Y:S04]  /*54a30*/  STL.64 [R1+0x688], R26 ;  /* 0x0006881a01007387 */ /* 0x0001e80000100a00 */
[----:B0-----:R-:W2:Y:S04]  /*54a40*/  LDL.LU.64 R26, [R1+0x6298] ;  /* 0x00629800011a7983 */ /* 0x001ea80000300a00 */
[----:B------:R-:W2:Y:S01]  /*54a50*/  LDL.LU.64 R24, [R1+0x6290] ;  /* 0x0062900001187983 */ /* 0x000ea20000300a00 */
[----:B------:R-:W-:-:S02]  /*54a60*/  IMAD.MOV.U32 R11, RZ, RZ, R0 ;  /* 0x000000ffff0b7224 */ /* 0x000fc400078e0000 */
[----:B------:R-:W-:Y:S02]  /*54a70*/  IMAD.MOV.U32 R6, RZ, RZ, R8 ;  /* 0x000000ffff067224 */ /* 0x000fe400078e0008 */
[----:B------:R-:W-:-:S03]  /*54a80*/  IMAD.MOV.U32 R0, RZ, RZ, R9 ;  /* 0x000000ffff007224 */ /* 0x000fc600078e0009 */
[----:B--2---:R-:W-:Y:S01]  /*54a90*/  HMMA.16816.F32 R8, R12, R10, R24 ;  /* 0x0000000a0c08723c */ /* 0x004fe20000001818 */
[----:B------:R-:W2:Y:S04]  /*54aa0*/  LDL.LU.64 R26, [R1+0x6288] ;  /* 0x00628800011a7983 */ /* 0x000ea80000300a00 */
[----:B------:R-:W2:-:S15]  /*54ab0*/  LDL.LU.64 R24, [R1+0x6280] ;  /* 0x0062800001187983 */ /* 0x000e9e0000300a00 */
[----:B------:R-:W-:-:S03]  /*54ac0*/  NOP ;  /* 0x0000000000007918 */ /* 0x000fc60000000000 */
        /* <DEDUP_REMOVED lines=17> */
[----:B------:R-:W3:Y:S01]  /*54be0*/  LDL.LU.64 R8, [R1+0x6240] ;  /* 0x0062400001087983 */ /* 0x000ee20000300a00 */
[----:B------:R-:W-:Y:S01]  /*54bf0*/  IMAD.MOV.U32 R7, RZ, RZ, R29 ;  /* 0x000000ffff077224 */ /* 0x000fe200078e001d */
[----:B---3--:R-:W-:-:S15]  /*54c00*/  HMMA.16816.F32 R8, R12, R28, R8 ;  /* 0x0000001c0c08723c */ /* 0x008fde0000001808 */
[----:B------:R-:W-:-:S08]  /*54c10*/  NOP ;  /* 0x0000000000007918 */ /* 0x000fd00000000000 */
[----:B------:R0:W-:Y:S04]  /*54c20*/  STL.64 [R1+0x640], R8 ;  /* 0x0006400801007387 */ /* 0x0001e80000100a00 */
[----:B------:R1:W-:Y:S01]  /*54c30*/  STL.64 [R1+0x648], R10 ;  /* 0x0006480a01007387 */ /* 0x0003e20000100a00 */
[----:B0-----:R-:W-:-:S03]  /*54c40*/  IMAD.MOV.U32 R9, RZ, RZ, R28 ;  /* 0x000000ffff097224 */ /* 0x001fc600078e001c */
[----:B-1----:R-:W3:Y:S04]  /*54c50*/  LDL.LU.64 R10, [R1+0x6238] ;  /* 0x00623800010a7983 */ /* 0x002ee80000300a00 */
[----:B------:R-:W4:Y:S04]  /*54c60*/  LDL.LU R8, [R1+0x6230] ;  /* 0x0062300001087983 */ /* 0x000f280000300800 */
[----:B------:R-:W2:Y:S02]  /*54c70*/  LDL.LU.64 R28, [R1+0x6228] ;  /* 0x00622800011c7983 */ /* 0x000ea40000300a00 */
[C---:B--2---:R-:W-:Y:S02]  /*54c80*/  HMMA.16816.F32 R24, R12.reuse, R28, R24 ;  /* 0x0000001c0c18723c */ /* 0x044fe40000001818 */
[----:B---3--:R-:W-:Y:S04]  /*54c90*/  STL.64 [R1+0x61d0], R10 ;  /* 0x0061d00a01007387 */ /* 0x008fe80000100a00 */
[----:B----4-:R0:W-:Y:S04]  /*54ca0*/  STL.64 [R1+0x61c8], R8 ;  /* 0x0061c80801007387 */ /* 0x0101e80000100a00 */
[----:B0-----:R-:W2:Y:S04]  /*54cb0*/  LDL.LU R8, [R1+0x5c0] ;  /* 0x0005c00001087983 */ /* 0x001ea80000300800 */
[----:B------:R-:W2:Y:S04]  /*54cc0*/  LDL.LU R9, [R1+0x5c4] ;  /* 0x0005c40001097983 */ /* 0x000ea80000300800 */
[----:B------:R-:W2:Y:S04]  /*54cd0*/  LDL.LU R10, [R1+0x5c8] ;  /* 0x0005c800010a7983 */ /* 0x000ea80000300800 */
[----:B------:R-:W2:Y:S04]  /*54ce0*/  LDL.LU R11, [R1+0x5cc] ;  /* 0x0005cc00010b7983 */ /* 0x000ea80000300800 */
[----:B------:R-:W-:Y:S04]  /*54cf0*/  STL.64 [R1+0x630], R24 ;  /* 0x0006301801007387 */ /* 0x000fe80000100a00 */
[----:B------:R0:W-:Y:S04]  /*54d00*/  STL.64 [R1+0x638], R26 ;  /* 0x0006381a01007387 */ /* 0x0001e80000100a00 */
[----:B0-----:R-:W3:Y:S04]  /*54d10*/  LDL.LU.64 R26, [R1+0x6220] ;  /* 0x00622000011a7983 */ /* 0x001ee80000300a00 */
[----:B------:R-:W4:Y:S04]  /*54d20*/  LDL.LU.64 R24, [R1+0x6218] ;  /* 0x0062180001187983 */ /* 0x000f280000300a00 */
[----:B------:R0:W-:Y:S04]  /*54d30*/  STL.64 [R1+0x6148], R28 ;  /* 0x0061481c01007387 */ /* 0x0001e80000100a00 */
[----:B0-----:R-:W2:Y:S04]  /*54d40*/  LDL.LU R28, [R1+0x2260] ;  /* 0x00226000011c7983 */ /* 0x001ea80000300800 */
        /* <DEDUP_REMOVED lines=37> */
[----:B--2---:R-:W-:-:S15]  /*54fa0*/  HMMA.16816.F32 R8, R12, R18, R8 ;  /* 0x000000120c08723c */ /* 0x004fde0000001808 */
[----:B------:R-:W-:-:S08]  /*54fb0*/  NOP ;  /* 0x0000000000007918 */ /* 0x000fd00000000000 */
[----:B------:R-:W-:Y:S04]  /*54fc0*/  STL.64 [R1+0x5e0], R8 ;  /* 0x0005e00801007387 */ /* 0x000fe80000100a00 */
[----:B------:R0:W-:Y:S04]  /*54fd0*/  STL.64 [R1+0x5e8], R10 ;  /* 0x0005e80a01007387 */ /* 0x0001e80000100a00 */
[----:B0-----:R-:W2:Y:S01]  /*54fe0*/  LDL.LU.64 R10, [R1+0x61d0] ;  /* 0x0061d000010a7983 */ /* 0x001ea20000300a00 */
[----:B---3--:R-:W-:Y:S03]  /*54ff0*/  HMMA.16816.F32 R20, R12, R16, R20 ;  /* 0x000000100c14723c */ /* 0x008fe60000001814 */
[----:B------:R-:W3:Y:S04]  /*55000*/  LDL.LU.64 R8, [R1+0x61c8] ;  /* 0x0061c80001087983 */ /* 0x000ee80000300a00 */
[----:B------:R-:W-:Y:S04]  /*55010*/  STL.64 [R1+0x60e0], R18 ;  /* 0x0060e01201007387 */ /* 0x000fe80000100a00 */
[----:B------:R-:W-:-:S12]  /*55020*/  STL.64 [R1+0x60d8], R16 ;  /* 0x0060d81001007387 */ /* 0x000fd80000100a00 */
[----:B------:R0:W-:Y:S04]  /*55030*/  STL.64 [R1+0x5d0], R20 ;  /* 0x0005d01401007387 */ /* 0x0001e80000100a00 */
[----:B------:R1:W-:Y:S04]  /*55040*/  STL.64 [R1+0x5d8], R22 ;  /* 0x0005d81601007387 */ /* 0x0003e80000100a00 */
[----:B0-----:R-:W4:Y:S01]  /*55050*/  LDL.LU R20, [R1+0x510] ;  /* 0x0005100001147983 */ /* 0x001f220000300800 */
[----:B--2---:R-:W-:-:S15]  /*55060*/  HMMA.16816.F32 R16, R12, R10, R24 ;  /* 0x0000000a0c10723c */ /* 0x004fde0000001818 */
[----:B------:R-:W-:-:S08]  /*55070*/  NOP ;  /* 0x0000000000007918 */ /* 0x000fd00000000000 */
[----:B------:R-:W-:Y:S04]  /*55080*/  STL.64 [R1+0x5c0], R16 ;  /* 0x0005c01001007387 */ /* 0x000fe80000100a00 */
[----:B------:R-:W-:Y:S04]  /*55090*/  STL.64 [R1+0x5c8], R18 ;  /* 0x0005c81201007387 */ /* 0x000fe80000100a00 */
[----:B------:R-:W4:Y:S04]  /*550a0*/  LDL.LU R21, [R1+0x514] ;  /* 0x0005140001157983 */ /* 0x000f280000300800 */
[----:B-1----:R-:W2:Y:S04]  /*550b0*/  LDL.LU R22, [R1+0x518] ;  /* 0x0005180001167983 */ /* 0x002ea80000300800 */
[----:B------:R-:W2:Y:S04]  /*550c0*/  LDL.LU R23, [R1+0x51c] ;  /* 0x00051c0001177983 */ /* 0x000ea80000300800 */
[----:B------:R-:W4:Y:S04]  /*550d0*/  LDL.LU R24, [R1+0x530] ;  /* 0x0005300001187983 */ /* 0x000f280000300800 */
[----:B------:R-:W4:Y:S04]  /*550e0*/  LDL.LU R25, [R1+0x534] ;  /* 0x0005340001197983 */ /* 0x000f280000300800 */
[----:B------:R-:W3:Y:S04]  /*550f0*/  LDL.LU R26, [R1+0x538] ;  /* 0x00053800011a7983 */ /* 0x000ee80000300800 */
[----:B------:R-:W3:Y:S04]  /*55100*/  LDL.LU R27, [R1+0x53c] ;  /* 0x00053c00011b7983 */ /* 0x000ee80000300800 */
[----:B---3--:R0:W-:Y:S02]  /*55110*/  STL.64 [R1+0x6120], R26 ;  /* 0x0061201a01007387 */ /* 0x0081e40000100a00 */
[----:B0-----:R-:W-:-:S02]  /*55120*/  IMAD.MOV.U32 R26, RZ, RZ, R9 ;  /* 0x000000ffff1a7224 */ /* 0x001fc400078e0009 */
[----:B------:R-:W3:Y:S04]  /*55130*/  LDL.LU R9, [R1+0x61c0] ;  /* 0x0061c00001097983 */ /* 0x000ee80000300800 */
[----:B----4-:R-:W-:Y:S04]  /*55140*/  STL.64 [R1+0x6118], R24 ;  /* 0x0061181801007387 */ /* 0x010fe80000100a00 */
[----:B--2---:R-:W-:Y:S04]  /*55150*/  STL.64 [R1+0x6100], R22 ;  /* 0x0061001601007387 */ /* 0x004fe80000100a00 */
[----:B------:R0:W-:Y:S04]  /*55160*/  STL.64 [R1+0x60f8], R20 ;  /* 0x0060f81401007387 */ /* 0x0001e80000100a00 */
[----:B0-----:R-:W2:Y:S04]  /*55170*/  LDL.LU R20, [R1+0x520] ;  /* 0x0005200001147983 */ /* 0x001ea80000300800 */
[----:B------:R-:W2:Y:S04]  /*55180*/  LDL.LU R21, [R1+0x524] ;  /* 0x0005240001157983 */ /* 0x000ea80000300800 */
[----:B------:R-:W4:Y:S04]  /*55190*/  LDL.LU R22, [R1+0x528] ;  /* 0x0005280001167983 */ /* 0x000f280000300800 */
[----:B------:R-:W4:Y:S04]  /*551a0*/  LDL.LU R23, [R1+0x52c] ;  /* 0x00052c0001177983 */ /* 0x000f280000300800 */
[----:B------:R-:W3:Y:S01]  /*551b0*/  LDL.64 R24, [R1+0x8] ;  /* 0x0000080001187983 */ /* 0x000ee20000100a00 */
[----:B------:R-:W-:-:S02]  /*551c0*/  IMAD.MOV.U32 R27, RZ, RZ, R7 ;  /* 0x000000ffff1b7224 */ /* 0x000fc400078e0007 */
[----:B------:R-:W-:Y:S02]  /*551d0*/  IMAD R4, R4, 0x100, R28 ;  /* 0x0000010004047824 */ /* 0x000fe400078e021c */
[----:B------:R-:W-:Y:S02]  /*551e0*/  IMAD R5, R5, 0x100, R29 ;  /* 0x0000010005057824 */ /* 0x000fe400078e021d */
[----:B------:R-:W2:Y:S04]  /*551f0*/  LDL.64 R28, [R1+0x10] ;  /* 0x00001000011c7983 */ /* 0x000ea80000100a00 */
[----:B------:R-:W-:Y:S04]  /*55200*/  STL.64 [R1+0x6158], R26 ;  /* 0x0061581a01007387 */ /* 0x000fe80000100a00 */
        /* <DEDUP_REMOVED lines=13> */
[----:B0-----:R-:W3:Y:S01]  /*552e0*/  LDL.64 R24, [R1+0x20] ;  /* 0x0000200001187983 */ /* 0x001ee20000100a00 */
[----:B------:R-:W-:-:S02]  /*552f0*/  IMAD.MOV.U32 R26, RZ, RZ, R6 ;  /* 0x000000ffff1a7224 */ /* 0x000fc400078e0006 */
[----:B------:R-:W-:-:S05]  /*55300*/  IMAD.MOV.U32 R27, RZ, RZ, R0 ;  /* 0x000000ffff1b7224 */ /* 0x000fca00078e0000 */
[----:B------:R-:W-:Y:S04]  /*55310*/  STL.64 [R1+0x61a8], R26 ;  /* 0x0061a81a01007387 */ /* 0x000fe80000100a00 */
[----:B---3--:R-:W-:Y:S04]  /*55320*/  STL.64 [R1+0x61a0], R24 ;  /* 0x0061a01801007387 */ /* 0x008fe80000100a00 */
[----:B------:R-:W-:Y:S04]  /*55330*/  STL.64 [R1+0x6130], R22 ;  /* 0x0061301601007387 */ /* 0x000fe80000100a00 */
        /* <DEDUP_REMOVED lines=8> */
[----:B------:R-:W2:Y:S04]  /*553c0*/  LDL.LU R27, [R1+0xefc] ;  /* 0x000efc00011b7983 */ /* 0x000ea80000300800 */
[----:B------:R-:W3:Y:S04]  /*553d0*/  LDL.LU R6, [R1+0x226c] ;  /* 0x00226c0001067983 */ /* 0x000ee80000300800 */
[----:B------:R-:W3:Y:S04]  /*553e0*/  LDL.LU R7, [R1+0x2278] ;  /* 0x0022780001077983 */ /* 0x000ee80000300800 */
[----:B------:R-:W3:Y:S04]  /*553f0*/  LDL.LU R0, [R1+0x2274] ;  /* 0x0022740001007983 */ /* 0x000ee80000300800 */
[----:B--2---:R-:W-:Y:S04]  /*55400*/  STL.64 [R1+0x61b8], R26 ;  /* 0x0061b81a01007387 */ /* 0x004fe80000100a00 */
[----:B----4-:R0:W-:Y:S04]  /*55410*/  STL.64 [R1+0x61b0], R24 ;  /* 0x0061b01801007387 */ /* 0x0101e80000100a00 */
[----:B0-----:R-:W2:Y:S04]  /*55420*/  LDL.LU R24, [R1+0xf00] ;  /* 0x000f000001187983 */ /* 0x001ea80000300800 */
[----:B------:R-:W2:Y:S04]  /*55430*/  LDL.LU R25, [R1+0xf04] ;  /* 0x000f040001197983 */ /* 0x000ea80000300800 */
[----:B------:R-:W2:Y:S04]  /*55440*/  LDL.LU R26, [R1+0xf08] ;  /* 0x000f0800011a7983 */ /* 0x000ea80000300800 */
[----:B------:R-:W2:Y:S04]  /*55450*/  LDL.LU R27, [R1+0xf0c] ;  /* 0x000f0c00011b7983 */ /* 0x000ea80000300800 */
[----:B---3--:R-:W-:Y:S04]  /*55460*/  STL.64 [R1+0x6140], R22 ;  /* 0x0061401601007387 */ /* 0x008fe80000100a00 */
[----:B------:R0:W-:Y:S04]  /*55470*/  STL.64 [R1+0x6138], R20 ;  /* 0x0061381401007387 */ /* 0x0001e80000100a00 */
        /* <DEDUP_REMOVED lines=9> */
[----:B------:R-:W4:Y:S01]  /*55510*/  LDL.LU R23, [R1+0x58c] ;  /* 0x00058c0001177983 */ /* 0x000f220000300800 */
[C---:B--2---:R-:W-:Y:S03]  /*55520*/  HMMA.16816.F32 R24, R12.reuse, R8, R24 ;  /* 0x000000080c18723c */ /* 0x044fe60000001818 */
[----:B----4-:R-:W-:Y:S04]  /*55530*/  STL.64 [R1+0x6198], R22 ;  /* 0x0061981601007387 */ /* 0x010fe80000100a00 */
[----:B---3--:R0:W-:Y:S04]  /*55540*/  STL.64 [R1+0x6190], R20 ;  /* 0x0061901401007387 */ /* 0x0081e80000100a00 */
[----:B0-----:R-:W2:Y:S04]  /*55550*/  LDL.LU R20, [R1+0x590] ;  /* 0x0005900001147983 */ /* 0x001ea80000300800 */
[----:B------:R-:W2:Y:S04]  /*55560*/  LDL.LU R21, [R1+0x594] ;  /* 0x0005940001157983 */ /* 0x000ea80000300800 */
[----:B------:R-:W2:Y:S04]  /*55570*/  LDL.LU R22, [R1+0x598] ;  /* 0x0005980001167983 */ /* 0x000ea80000300800 */
[----:B------:R-:W2:Y:S04]  /*55580*/  LDL.LU R23, [R1+0x59c] ;  /* 0x00059c0001177983 */ /* 0x000ea80000300800 */
[----:B------:R-:W3:Y:S04]  /*55590*/  LDL.LU R16, [R1+0x500] ;  /* 0x0005000001107983 */ /* 0x000ee80000300800 */
[----:B------:R-:W3:Y:S04]  /*555a0*/  LDL.LU R17, [R1+0x504] ;  /* 0x0005040001117983 */ /* 0x000ee80000300800 */
[----:B------:R-:W3:Y:S04]  /*555b0*/  LDL.LU R18, [R1+0x508] ;  /* 0x0005080001127983 */ /* 0x000ee80000300800 */
[----:B------:R-:W3:Y:S04]  /*555c0*/  LDL.LU R19, [R1+0x50c] ;  /* 0x00050c0001137983 */ /* 0x000ee80000300800 */
[----:B------:R0:W-:Y:S04]  /*555d0*/  STL [R1+0x60b4], R10 ;  /* 0x0060b40a01007387 */ /* 0x0001e80000100800 */
[----:B0-----:R-:W4:Y:S04]  /*555e0*/  LDL.LU R10, [R1+0x2270] ;  /* 0x00227000010a7983 */ /* 0x001f280000300800 */
[----:B------:R-:W-:Y:S04]  /*555f0*/  STL [R1+0x60b0], R11 ;  /* 0x0060b00b01007387 */ /* 0x000fe80000100800 */
[----:B------:R-:W-:Y:S04]  /*55600*/  STL.64 [R1+0xf10], R24 ;  /* 0x000f101801007387 */ /* 0x000fe80000100a00 */
[----:B------:R0:W-:Y:S04]  /*55610*/  STL.64 [R1+0xf18], R26 ;  /* 0x000f181a01007387 */ /* 0x0001e80000100a00 */
[----:B0-----:R-:W2:Y:S04]  /*55620*/  LDL.LU.64 R26, [R1+0x61b8] ;  /* 0x0061b800011a7983 */ /* 0x001ea80000300a00 */
[----:B------:R-:W2:Y:S04]  /*55630*/  LDL.LU.64 R24, [R1+0x61b0] ;  /* 0x0061b00001187983 */ /* 0x000ea80000300a00 */
[----:B------:R-:W-:Y:S01]  /*55640*/  STL [R1+0x6098], R9 ;  /* 0x0060980901007387 */ /* 0x000fe20000100800 */
[----:B--2---:R-:W-:-:S15]  /*55650*/  HMMA.16816.F32 R24, R12, R2, R24 ;  /* 0x000000020c18723c */ /* 0x004fde0000001818 */
[----:B------:R-:W-:-:S08]  /*55660*/  NOP ;  /* 0x0000000000007918 */ /* 0x000fd00000000000 */
[----:B------:R-:W-:Y:S04]  /*55670*/  STL.64 [R1+0xf00], R24 ;  /* 0x000f001801007387 */ /* 0x000fe80000100a00 */
[----:B------:R0:W-:Y:S04]  /*55680*/  STL.64 [R1+0xf08], R26 ;  /* 0x000f081a01007387 */ /* 0x0001e80000100a00 */
[----:B0-----:R-:W2:Y:S04]  /*55690*/  LDL.LU.64 R26, [R1+0x61a8] ;  /* 0x0061a800011a7983 */ /* 0x001ea80000300a00 */
[----:B------:R-:W3:Y:S01]  /*556a0*/  LDL.LU.64 R24, [R1+0x61a0] ;  /* 0x0061a00001187983 */ /* 0x000ee20000300a00 */
[----:B----4-:R-:W-:-:S02]  /*556b0*/  IMAD R6, R6, 0x100, R10 ;  /* 0x0000010006067824 */ /* 0x010fc400078e020a */
[----:B------:R-:W-:Y:S01]  /*556c0*/  IMAD R7, R0, 0x100, R7 ;  /* 0x0000010000077824 */ /* 0x000fe200078e0207 */
[----:B------:R-:W-:Y:S01]  /*556d0*/  F2FP.F16.E4M3.UNPACK_B R4, R4 ;  /* 0x00000004ff04723e */ /* 0x000fe200020006ff */
[----:B---3--:R-:W-:Y:S01]  /*556e0*/  HMMA.16816.F32 R12, R12, R24, R20 ;  /* 0x000000180c0c723c */ /* 0x008fe20000001814 */
[----:B------:R-:W2:Y:S04]  /*556f0*/  LDL.LU.64 R22, [R1+0x6198] ;  /* 0x0061980001167983 */ /* 0x000ea80000300a00 */
[----:B------:R-:W2:Y:S01]  /*55700*/  LDL.LU.64 R20, [R1+0x6190] ;  /* 0x0061900001147983 */ /* 0x000ea20000300a00 */
[----:B------:R-:W-:Y:S02]  /*55710*/  F2FP.F16.E4M3.UNPACK_B R5, R5 ;  /* 0x00000005ff05723e */ /* 0x000fe400020006ff */
[----:B------:R-:W-:-:S02]  /*55720*/  F2FP.F16.E4M3.UNPACK_B R6, R6 ;  /* 0x00000006ff06723e */ /* 0x000fc400020006ff */
[----:B------:R-:W-:Y:S01]  /*55730*/  F2FP.F16.E4M3.UNPACK_B R7, R7 ;  /* 0x00000007ff07723e */ /* 0x000fe200020006ff */
[----:B------:R-:W-:Y:S02]  /*55740*/  IMAD.MOV.U32 R10, RZ, RZ, R24 ;  /* 0x000000ffff0a7224 */ /* 0x000fe400078e0018 */
[----:B------:R-:W-:-:S10]  /*55750*/  IMAD.MOV.U32 R9, RZ, RZ, R25 ;  /* 0x000000ffff097224 */ /* 0x000fd400078e0019 */
[----:B------:R-:W-:Y:S04]  /*55760*/  STL.64 [R1+0x5b0], R12 ;  /* 0x0005b00c01007387 */ /* 0x000fe80000100a00 */
[----:B------:R0:W-:Y:S04]  /*55770*/  STL.64 [R1+0x5b8], R14 ;  /* 0x0005b80e01007387 */ /* 0x0001e80000100a00 */
[----:B0-----:R-:W3:Y:S01]  /*55780*/  LDL.64 R14, [R1+0x18] ;  /* 0x00001800010e7983 */ /* 0x001ee20000100a00 */
[----:B--2---:R-:W-:Y:S03]  /*55790*/  HMMA.16816.F32 R24, R4, R26, R20 ;  /* 0x0000001a0418723c */ /* 0x004fe60000001814 */
[----:B------:R-:W2:Y:S04]  /*557a0*/  LDL.LU.64 R22, [R1+0x6188] ;  /* 0x0061880001167983 */ /* 0x000ea80000300a00 */
[----:B------:R-:W2:-:S15]  /*557b0*/  LDL.LU.64 R20, [R1+0x6180] ;  /* 0x0061800001147983 */ /* 0x000e9e0000300a00 */
[----:B------:R-:W-:-:S01]  /*557c0*/  NOP ;  /* 0x0000000000007918 */ /* 0x000fc20000000000 */
        /* <DEDUP_REMOVED lines=15> */
[----:B------:R-:W2:Y:S01]  /*558c0*/  LDL.LU.64 R24, [R1+0x6150] ;  /* 0x0061500001187983 */ /* 0x000ea20000300a00 */
[----:B------:R-:W-:-:S02]  /*558d0*/  IMAD.MOV.U32 R12, RZ, RZ, R14 ;  /* 0x000000ffff0c7224 */ /* 0x000fc400078e000e */
[----:B------:R-:W-:Y:S02]  /*558e0*/  IMAD.MOV.U32 R14, RZ, RZ, R28 ;  /* 0x000000ffff0e7224 */ /* 0x000fe400078e001c */
[----:B------:R-:W-:Y:S02]  /*558f0*/  IMAD.MOV.U32 R13, RZ, RZ, R29 ;  /* 0x000000ffff0d7224 */ /* 0x000fe400078e001d */
[----:B------:R-:W4:Y:S01]  /*55900*/  LDL.LU.64 R28, [R1+0x6148] ;  /* 0x00614800011c7983 */ /* 0x000f220000300a00 */
[----:B--2---:R-:W-:-:S15]  /*55910*/  HMMA.16816.F32 R20, R4, R24, R20 ;  /* 0x000000180414723c */ /* 0x004fde0000001814 */
[----:B------:R-:W-:-:S08]  /*55920*/  NOP ;  /* 0x0000000000007918 */ /* 0x000fd00000000000 */
[----:B------:R-:W-:Y:S04]  /*55930*/  STL.64 [R1+0x570], R20 ;  /* 0x0005701401007387 */ /* 0x000fe80000100a00 */
[----:B------:R0:W-:Y:S04]  /*55940*/  STL.64 [R1+0x578], R22 ;  /* 0x0005781601007387 */ /* 0x0001e80000100a00 */
[----:B0-----:R-:W3:Y:S04]  /*55950*/  LDL.LU.64 R22, [R1+0x6140] ;  /* 0x0061400001167983 */ /* 0x001ee80000300a00 */
[----:B------:R-:W3:Y:S01]  /*55960*/  LDL.LU.64 R20, [R1+0x6138] ;  /* 0x0061380001147983 */ /* 0x000ee20000300a00 */
[----:B------:R-:W-:-:S02]  /*55970*/  IMAD.MOV.U32 R0, RZ, RZ, R25 ;  /* 0x000000ffff007224 */ /* 0x000fc400078e0019 */
[----:B---3--:R-:W-:Y:S01]  /*55980*/  HMMA.16816.F32 R24, R4, R26, R20 ;  /* 0x0000001a0418723c */ /* 0x008fe20000001814 */
[----:B------:R-:W2:Y:S04]  /*55990*/  LDL.LU.64 R22, [R1+0x6130] ;  /* 0x0061300001167983 */ /* 0x000ea80000300a00 */
[----:B------:R-:W2:-:S15]  /*559a0*/  LDL.LU.64 R20, [R1+0x6128] ;  /* 0x0061280001147983 */ /* 0x000e9e0000300a00 */
[----:B------:R-:W-:-:S03]  /*559b0*/  NOP ;  /* 0x0000000000007918 */ /* 0x000fc60000000000 */
        /* <DEDUP_REMOVED lines=10> */
[----:B------:R-:W-:Y:S01]  /*55a60*/  STL.64 [R1+0x6060], R28 ;  /* 0x0060601c01007387 */ /* 0x000fe20000100a00 */
        /* <DEDUP_REMOVED lines=11> */
[----:B------:R-:W-:-:S03]  /*55b20*/  IMAD.MOV.U32 R11, RZ, RZ, R15 ;  /* 0x000000ffff0b7224 */ /* 0x000fc600078e000f */
[----:B------:R-:W3:Y:S04]  /*55b30*/  LDL.LU.64 R20, [R1+0x60e8] ;  /* 0x0060e80001147983 */ /* 0x000ee80000300a00 */
[----:B------:R0:W-:Y:S04]  /*55b40*/  STL.64 [R1+0x6010], R26 ;  /* 0x0060101a01007387 */ /* 0x0001e80000100a00 */
[----:B------:R1:W-:Y:S01]  /*55b50*/  STL.64 [R1+0x6008], R24 ;  /* 0x0060081801007387 */ /* 0x0003e20000100a00 */
[----:B0-----:R-:W-:Y:S02]  /*55b60*/  IMAD.MOV.U32 R26, RZ, RZ, R14 ;  /* 0x000000ffff1a7224 */ /* 0x001fe400078e000e */
[----:B------:R-:W-:-:S02]  /*55b70*/  IMAD.MOV.U32 R27, RZ, RZ, R13 ;  /* 0x000000ffff1b7224 */ /* 0x000fc400078e000d */
[----:B-1----:R-:W-:Y:S02]  /*55b80*/  IMAD.MOV.U32 R24, RZ, RZ, R12 ;  /* 0x000000ffff187224 */ /* 0x002fe400078e000c */
[----:B------:R-:W-:Y:S01]  /*55b90*/  IMAD.MOV.U32 R25, RZ, RZ, R11 ;  /* 0x000000ffff197224 */ /* 0x000fe200078e000b */
[----:B------:R-:W-:Y:S04]  /*55ba0*/  STL.64 [R1+0x6058], R26 ;  /* 0x0060581a01007387 */ /* 0x000fe80000100a00 */
[----:B------:R0:W-:Y:S01]  /*55bb0*/  STL.64 [R1+0x6050], R24 ;  /* 0x0060501801007387 */ /* 0x0001e20000100a00 */
[----:B--2---:R-:W-:-:S15]  /*55bc0*/  HMMA.16816.F32 R12, R4, R22, R16 ;  /* 0x00000016040c723c */ /* 0x004fde0000001810 */
[----:B------:R-:W-:-:S08]  /*55bd0*/  NOP ;  /* 0x0000000000007918 */ /* 0x000fd00000000000 */
[----:B------:R-:W-:Y:S04]  /*55be0*/  STL.64 [R1+0x520], R12 ;  /* 0x0005200c01007387 */ /* 0x000fe80000100a00 */
[----:B------:R-:W-:Y:S04]  /*55bf0*/  STL.64 [R1+0x528], R14 ;  /* 0x0005280e01007387 */ /* 0x000fe80000100a00 */
[----:B0-----:R-:W2:Y:S04]  /*55c00*/  LDL.LU R24, [R1+0x4a0] ;  /* 0x0004a00001187983 */ /* 0x001ea80000300800 */
[----:B------:R-:W2:Y:S04]  /*55c10*/  LDL.LU R25, [R1+0x4a4] ;  /* 0x0004a40001197983 */ /* 0x000ea80000300800 */
[----:B------:R-:W4:Y:S04]  /*55c20*/  LDL.LU R26, [R1+0x4a8] ;  /* 0x0004a800011a7983 */ /* 0x000f280000300800 */
[----:B------:R-:W4:Y:S01]  /*55c30*/  LDL.LU R27, [R1+0x4ac] ;  /* 0x0004ac00011b7983 */ /* 0x000f220000300800 */
[----:B------:R-:W-:-:S02]  /*55c40*/  IMAD.MOV.U32 R28, RZ, RZ, R10 ;  /* 0x000000ffff1c7224 */ /* 0x000fc400078e000a */
[----:B------:R-:W-:Y:S01]  /*55c50*/  IMAD.MOV.U32 R29, RZ, RZ, R9 ;  /* 0x000000ffff1d7224 */ /* 0x000fe200078e0009 */
[----:B----4-:R-:W-:Y:S04]  /*55c60*/  STL.64 [R1+0x6070], R26 ;  /* 0x0060701a01007387 */ /* 0x010fe80000100a00 */
[----:B--2---:R0:W-:Y:S04]  /*55c70*/  STL.64 [R1+0x6068], R24 ;  /* 0x0060681801007387 */ /* 0x0041e80000100a00 */
[----:B0-----:R-:W2:Y:S04]  /*55c80*/  LDL.LU R24, [R1+0x4b0] ;  /* 0x0004b00001187983 */ /* 0x001ea80000300800 */
[----:B------:R-:W2:Y:S04]  /*55c90*/  LDL.LU R25, [R1+0x4b4] ;  /* 0x0004b40001197983 */ /* 0x000ea80000300800 */
[----:B------:R-:W4:Y:S04]  /*55ca0*/  LDL.LU R26, [R1+0x4b8] ;  /* 0x0004b800011a7983 */ /* 0x000f280000300800 */
[----:B------:R-:W4:Y:S04]  /*55cb0*/  LDL.LU R27, [R1+0x4bc] ;  /* 0x0004bc00011b7983 */ /* 0x000f280000300800 */
[----:B------:R-:W3:Y:S04]  /*55cc0*/  LDL.LU R16, [R1+0x4f0] ;  /* 0x0004f00001107983 */ /* 0x000ee80000300800 */
[----:B------:R-:W3:Y:S04]  /*55cd0*/  LDL.LU R17, [R1+0x4f4] ;  /* 0x0004f40001117983 */ /* 0x000ee80000300800 */
[----:B------:R-:W3:Y:S04]  /*55ce0*/  LDL.LU R18, [R1+0x4f8] ;  /* 0x0004f80001127983 */ /* 0x000ee80000300800 */
[----:B------:R-:W3:Y:S04]  /*55cf0*/  LDL.LU R19, [R1+0x4fc] ;  /* 0x0004fc0001137983 */ /* 0x000ee80000300800 */
[----:B------:R-:W2:Y:S04]  /*55d00*/  LDL.LU R10, [R1+0x2280] ;  /* 0x00228000010a7983 */ /* 0x000ea80000300800 */
[----:B------:R-:W3:Y:S04]  /*55d10*/  LDL.LU R12, [R1+0x227c] ;  /* 0x00227c00010c7983 */ /* 0x000ee80000300800 */
[----:B------:R-:W2:Y:S04]  /*55d20*/  LDL.LU R11, [R1+0x2288] ;  /* 0x00228800010b7983 */ /* 0x000ea80000300800 */
[----:B------:R-:W3:Y:S04]  /*55d30*/  LDL.LU R13, [R1+0x2284] ;  /* 0x00228400010d7983 */ /* 0x000ee80000300800 */
[----:B------:R-:W4:Y:S04]  /*55d40*/  LDL.LU R9, [R1+0x2290] ;  /* 0x0022900001097983 */ /* 0x000f280000300800 */
[----:B--2---:R-:W-:Y:S04]  /*55d50*/  STL.64 [R1+0x60c0], R10 ;  /* 0x0060c00a01007387 */ /* 0x004fe80000100a00 */
[----:B----4-:R0:W-:Y:S04]  /*55d60*/  STL.64 [R1+0x60b8], R8 ;  /* 0x0060b80801007387 */ /* 0x0101e80000100a00 */
        /* <DEDUP_REMOVED lines=8> */
[----:B------:R-:W2:Y:S04]  /*55df0*/  LDL.LU R10, [R1+0x4e8] ;  /* 0x0004e800010a7983 */ /* 0x000ea80000300800 */
[----:B------:R-:W2:Y:S04]  /*55e00*/  LDL.LU R11, [R1+0x4ec] ;  /* 0x0004ec00010b7983 */ /* 0x000ea80000300800 */
[----:B------:R-:W4:Y:S04]  /*55e10*/  LDL.LU R14, [R1+0x228c] ;  /* 0x00228c00010e7983 */ /* 0x000f280000300800 */
[----:B------:R-:W4:Y:S04]  /*55e20*/  LDL.LU R15, [R1+0x2294] ;  /* 0x00229400010f7983 */ /* 0x000f280000300800 */
[----:B------:R-:W-:Y:S04]  /*55e30*/  STL.64 [R1+0x6080], R26 ;  /* 0x0060801a01007387 */ /* 0x000fe80000100a00 */
[----:B------:R0:W-:Y:S04]  /*55e40*/  STL.64 [R1+0x6078], R24 ;  /* 0x0060781801007387 */ /* 0x0001e80000100a00 */
[----:B0-----:R-:W2:Y:S04]  /*55e50*/  LDL.LU R24, [R1+0xed0] ;  /* 0x000ed00001187983 */ /* 0x001ea80000300800 */
[----:B------:R-:W2:Y:S04]  /*55e60*/  LDL.LU R25, [R1+0xed4] ;  /* 0x000ed40001197983 */ /* 0x000ea80000300800 */
[----:B------:R-:W4:Y:S04]  /*55e70*/  LDL.LU R26, [R1+0xed8] ;  /* 0x000ed800011a7983 */ /* 0x000f280000300800 */
[----:B------:R-:W4:Y:S01]  /*55e80*/  LDL.LU R27, [R1+0xedc] ;  /* 0x000edc00011b7983 */ /* 0x000f220000300800 */
[C---:B---3--:R-:W-:Y:S03]  /*55e90*/  HMMA.16816.F32 R16, R4.reuse, R20, R16 ;  /* 0x000000140410723c */ /* 0x048fe60000001810 */
[----:B----4-:R-:W-:Y:S04]  /*55ea0*/  STL.64 [R1+0x6090], R26 ;  /* 0x0060901a01007387 */ /* 0x010fe80000100a00 */
        /* <DEDUP_REMOVED lines=43> */
[----:B----4-:R-:W-:Y:S01]  /*56160*/  IMAD R14, R14, 0x100, R9 ;  /* 0x000001000e0e7824 */ /* 0x010fe200078e0209 */
[----:B--2---:R-:W-:-:S15]  /*56170*/  HMMA.16816.F32 R24, R4, R10, R24 ;  /* 0x0000000a0418723c */ /* 0x004fde0000001818 */
[----:B------:R-:W-:-:S08]  /*56180*/  NOP ;  /* 0x0000000000007918 */ /* 0x000fd00000000000 */
[----:B------:R-:W-:Y:S04]  /*56190*/  STL.64 [R1+0x4e0], R24 ;  /* 0x0004e01801007387 */ /* 0x000fe80000100a00 */
[----:B------:R0:W-:Y:S04]  /*561a0*/  STL.64 [R1+0x4e8], R26 ;  /* 0x0004e81a01007387 */ /* 0x0001e80000100a00 */
[----:B0-----:R-:W2:Y:S04]  /*561b0*/  LDL.LU.64 R26, [R1+0x60a8] ;  /* 0x0060a800011a7983 */ /* 0x001ea80000300a00 */
[----:B------:R-:W2:Y:S04]  /*561c0*/  LDL.LU.64 R24, [R1+0x60a0] ;  /* 0x0060a00001187983 */ /* 0x000ea80000300a00 */
[----:B------:R0:W-:Y:S04]  /*561d0*/  STL [R1+0x5fa0], R11 ;  /* 0x005fa00b01007387 */ /* 0x0001e80000100800 */
[----:B0-----:R-:W3:Y:S04]  /*561e0*/  LDL.LU R11, [R1+0x2298] ;  /* 0x00229800010b7983 */ /* 0x001ee80000300800 */
[----:B------:R-:W2:Y:S02]  /*561f0*/  LDL.LU R9, [R1+0x6098] ;  /* 0x0060980001097983 */ /* 0x000ea40000300800 */
        /* <DEDUP_REMOVED lines=14> */
[----:B------:R-:W2:Y:S04]  /*562e0*/  LDL.LU.64 R24, [R1+0x6068] ;  /* 0x0060680001187983 */ /* 0x000ea80000300a00 */
[----:B------:R-:W4:-:S13]  /*562f0*/  LDL.LU.64 R28, [R1+0x6060] ;  /* 0x00606000011c7983 */ /* 0x000f1a0000300a00 */
[----:B------:R-:W-:Y:S04]  /*56300*/  STL.64 [R1+0x4d0], R4 ;  /* 0x0004d00401007387 */ /* 0x000fe80000100a00 */
[----:B------:R0:W-:Y:S04]  /*56310*/  STL.64 [R1+0x4d8], R6 ;  /* 0x0004d80601007387 */ /* 0x0001e80000100a00 */
[----:B0-----:R-:W2:Y:S04]  /*56320*/  LDL R6, [R1+0x28] ;  /* 0x0000280001067983 */ /* 0x001ea80000100800 */
[----:B------:R-:W2:Y:S01]  /*56330*/  LDL R7, [R1+0x2c] ;  /* 0x00002c0001077983 */ /* 0x000ea20000100800 */
[----:B---3--:R-:W-:Y:S01]  /*56340*/  IMAD R15, R15, 0x100, R11 ;  /* 0x000001000f0f7824 */ /* 0x008fe200078e020b */
[----:B------:R-:W-:-:S02]  /*56350*/  F2FP.F16.E4M3.UNPACK_B R12, R12 ;  /* 0x0000000cff0c723e */ /* 0x000fc400020006ff */
[----:B------:R-:W-:Y:S02]  /*56360*/  F2FP.F16.E4M3.UNPACK_B R13, R13 ;  /* 0x0000000dff0d723e */ /* 0x000fe400020006ff */
[----:B------:R-:W-:Y:S02]  /*56370*/  F2FP.F16.E4M3.UNPACK_B R14, R14 ;  /* 0x0000000eff0e723e */ /* 0x000fe400020006ff */
[----:B------:R-:W-:-:S07]  /*56380*/  F2FP.F16.E4M3.UNPACK_B R15, R15 ;  /* 0x0000000fff0f723e */ /* 0x000fce00020006ff */
[----:B--2---:R-:W-:Y:S01]  /*56390*/  HMMA.16816.F32 R4, R12, R6, R24 ;  /* 0x000000060c04723c */ /* 0x004fe20000001818 */
[----:B------:R-:W2:Y:S04]  /*563a0*/  LDL.LU.64 R26, [R1+0x6058] ;  /* 0x00605800011a7983 */ /* 0x000ea80000300a00 */
[----:B------:R-:W3:-:S15]  /*563b0*/  LDL.LU.64 R24, [R1+0x6050] ;  /* 0x0060500001187983 */ /* 0x000ede0000300a00 */
[----:B------:R-:W-:-:S03]  /*563c0*/  NOP ;  /* 0x0000000000007918 */ /* 0x000fc60000000000 */
[----:B------:R-:W-:Y:S04]  /*563d0*/  STL.64 [R1+0x4c0], R4 ;  /* 0x0004c00401007387 */ /* 0x000fe80000100a00 */
[----:B------:R2:W-:Y:S02]  /*563e0*/  STL.64 [R1+0x4c8], R6 ;  /* 0x0004c80601007387 */ /* 0x0005e40000100a00 */
[C---:B--2---:R-:W-:Y:S06]  /*563f0*/  HMMA.16816.F32 R4, R12.reuse, R26, R20 ;  /* 0x0000001a0c04723c */ /* 0x044fec0000001814 */
[----:B---3--:R-:W-:-:S15]  /*56400*/  HMMA.16816.F32 R16, R12, R24, R16 ;  /* 0x000000180c10723c */ /* 0x008fde0000001810 */
[----:B------:R-:W-:-:S08]  /*56410*/  NOP ;  /* 0x0000000000007918 */ /* 0x000fd00000000000 */
[----:B------:R0:W-:Y:S04]  /*56420*/  STL.64 [R1+0x4b0], R16 ;  /* 0x0004b01001007387 */ /* 0x0001e80000100a00 */
[----:B------:R1:W-:Y:S04]  /*56430*/  STL.64 [R1+0x4b8], R18 ;  /* 0x0004b81201007387 */ /* 0x0003e80000100a00 */
[----:B0-----:R-:W2:Y:S04]  /*56440*/  LDL.LU R16, [R1+0x410] ;  /* 0x0004100001107983 */ /* 0x001ea80000300800 */
[----:B------:R-:W-:Y:S04]  /*56450*/  STL.64 [R1+0x4a0], R4 ;  /* 0x0004a00401007387 */ /* 0x000fe80000100a00 */
[----:B------:R-:W-:Y:S04]  /*56460*/  STL.64 [R1+0x4a8], R6 ;  /* 0x0004a80601007387 */ /* 0x000fe80000100a00 */
[----:B------:R-:W2:Y:S04]  /*56470*/  LDL.LU R17, [R1+0x414] ;  /* 0x0004140001117983 */ /* 0x000ea80000300800 */
[----:B-1----:R-:W3:Y:S04]  /*56480*/  LDL.LU R18, [R1+0x418] ;  /* 0x0004180001127983 */ /* 0x002ee80000300800 */
[----:B------:R-:W3:Y:S04]  /*56490*/  LDL.LU R19, [R1+0x41c] ;  /* 0x00041c0001137983 */ /* 0x000ee80000300800 */
[----:B------:R-:W4:Y:S04]  /*564a0*/  LDL.LU R20, [R1+0x430] ;  /* 0x0004300001147983 */ /* 0x000f280000300800 */
[----:B------:R-:W4:Y:S04]  /*564b0*/  LDL.LU R21, [R1+0x434] ;  /* 0x0004340001157983 */ /* 0x000f280000300800 */
[----:B------:R-:W2:Y:S04]  /*564c0*/  LDL.LU R22, [R1+0x438] ;  /* 0x0004380001167983 */ /* 0x000ea80000300800 */
[----:B------:R-:W2:Y:S04]  /*564d0*/  LDL.LU R23, [R1+0x43c] ;  /* 0x00043c0001177983 */ /* 0x000ea80000300800 */
[----:B------:R-:W3:Y:S04]  /*564e0*/  LDL.LU R24, [R1+0x450] ;  /* 0x0004500001187983 */ /* 0x000ee80000300800 */
[----:B------:R-:W3:Y:S04]  /*564f0*/  LDL.LU R25, [R1+0x454] ;  /* 0x0004540001197983 */ /* 0x000ee80000300800 */
[----:B------:R-:W4:Y:S04]  /*56500*/  LDL.LU R26, [R1+0x458] ;  /* 0x00045800011a7983 */ /* 0x000f280000300800 */
[----:B------:R-:W4:Y:S04]  /*56510*/  LDL.LU R27, [R1+0x45c] ;  /* 0x00045c00011b7983 */ /* 0x000f280000300800 */
[----:B----4-:R0:W-:Y:S04]  /*56520*/  STL.64 [R1+0x6020], R26 ;  /* 0x0060201a01007387 */ /* 0x0101e80000100a00 */
[----:B0-----:R-:W4:Y:S04]  /*56530*/  LDL R26, [R1] ;  /* 0x00000000011a7983 */ /* 0x001f280000100800 */
[----:B------:R-:W4:Y:S04]  /*56540*/  LDL R27, [R1+0x4] ;  /* 0x00000400011b7983 */ /* 0x000f280000100800 */
[----:B---3--:R-:W-:Y:S04]  /*56550*/  STL.64 [R1+0x6018], R24 ;  /* 0x0060181801007387 */ /* 0x008fe80000100a00 */
[----:B----4-:R-:W-:Y:S04]  /*56560*/  STL.64 [R1+0x6038], R26 ;  /* 0x0060381a01007387 */ /* 0x010fe80000100a00 */
[----:B--2---:R-:W-:Y:S04]  /*56570*/  STL.64 [R1+0x6000], R22 ;  /* 0x0060001601007387 */ /* 0x004fe80000100a00 */
[----:B------:R0:W-:Y:S04]  /*56580*/  STL.64 [R1+0x5ff8], R20 ;  /* 0x005ff81401007387 */ /* 0x0001e80000100a00 */
[----:B0-----:R-:W2:Y:S04]  /*56590*/  LDL.LU R20, [R1+0x440] ;  /* 0x0004400001147983 */ /* 0x001ea80000300800 */
[----:B------:R-:W2:Y:S04]  /*565a0*/  LDL.LU R21, [R1+0x444] ;  /* 0x0004440001157983 */ /* 0x000ea80000300800 */
[----:B------:R-:W3:Y:S04]  /*565b0*/  LDL.LU R22, [R1+0x448] ;  /* 0x0004480001167983 */ /* 0x000ee80000300800 */
[----:B------:R-:W3:Y:S04]  /*565c0*/  LDL.LU R23, [R1+0x44c] ;  /* 0x00044c0001177983 */ /* 0x000ee80000300800 */
[----:B------:R-:W4:Y:S04]  /*565d0*/  LDL R24, [R1+0x8] ;  /* 0x0000080001187983 */ /* 0x000f280000100800 */
        /* <DEDUP_REMOVED lines=8> */
[----:B0-----:R-:W4:Y:S04]  /*56660*/  LDL.LU R20, [R1+0x470] ;  /* 0x0004700001147983 */ /* 0x001f280000300800 */
[----:B------:R-:W4:Y:S04]  /*56670*/  LDL.LU R21, [R1+0x474] ;  /* 0x0004740001157983 */ /* 0x000f280000300800 */
[----:B------:R-:W4:Y:S04]  /*56680*/  LDL.LU R22, [R1+0x478] ;  /* 0x0004780001167983 */ /* 0x000f280000300800 */
[----:B------:R-:W4:Y:S04]  /*56690*/  LDL.LU R23, [R1+0x47c] ;  /* 0x00047c0001177983 */ /* 0x000f280000300800 */
[----:B------:R-:W-:Y:S04]  /*566a0*/  STL.64 [R1+0x5fe0], R18 ;  /* 0x005fe01201007387 */ /* 0x000fe80000100a00 */
[----:B------:R0:W-:Y:S04]  /*566b0*/  STL.64 [R1+0x5fd8], R16 ;  /* 0x005fd81001007387 */ /* 0x0001e80000100a00 */
[----:B0-----:R-:W2:Y:S04]  /*566c0*/  LDL.LU R16, [R1+0x420] ;  /* 0x0004200001107983 */ /* 0x001ea80000300800 */
[----:B------:R-:W2:Y:S04]  /*566d0*/  LDL.LU R17, [R1+0x424] ;  /* 0x0004240001117983 */ /* 0x000ea80000300800 */
[----:B------:R-:W2:Y:S04]  /*566e0*/  LDL.LU R18, [R1+0x428] ;  /* 0x0004280001127983 */ /* 0x000ea80000300800 */
[----:B------:R-:W2:Y:S04]  /*566f0*/  LDL.LU R19, [R1+0x42c] ;  /* 0x00042c0001137983 */ /* 0x000ea80000300800 */
[----:B------:R-:W3:Y:S01]  /*56700*/  LDL.LU R11, [R1+0x22a0] ;  /* 0x0022a000010b7983 */ /* 0x000ee20000300800 */
[----:B------:R-:W-:-:S03]  /*56710*/  IMAD.MOV.U32 R25, RZ, RZ, R0 ;  /* 0x000000ffff197224 */ /* 0x000fc600078e0000 */
[----:B---3--:R-:W-:Y:S04]  /*56720*/  STL.64 [R1+0x5fb0], R10 ;  /* 0x005fb00a01007387 */ /* 0x008fe80000100a00 */
        /* <DEDUP_REMOVED lines=14> */
[----:B------:R-:W4:Y:S04]  /*56810*/  LDL.LU R6, [R1+0x22ac] ;  /* 0x0022ac0001067983 */ /* 0x000f280000300800 */
[----:B------:R-:W4:Y:S04]  /*56820*/  LDL.LU R7, [R1+0x22b8] ;  /* 0x0022b80001077983 */ /* 0x000f280000300800 */
[----:B------:R-:W4:Y:S04]  /*56830*/  LDL.LU R0, [R1+0x22b4] ;  /* 0x0022b40001007983 */ /* 0x000f280000300800 */
[----:B------:R-:W2:Y:S04]  /*56840*/  LDL.LU.64 R22, [R1+0x6048] ;  /* 0x0060480001167983 */ /* 0x000ea80000300a00 */
[----:B------:R-:W2:Y:S04]  /*56850*/  LDL.LU.64 R20, [R1+0x6040] ;  /* 0x0060400001147983 */ /* 0x000ea80000300a00 */
        /* <DEDUP_REMOVED lines=74> */
[----:B--2---:R-:W-:-:S03]  /*56d00*/  IMAD R4, R4, 0x100, R11 ;  /* 0x0000010004047824 */ /* 0x004fc600078e020b */
[----:B------:R-:W3:Y:S01]  /*56d10*/  LDL.LU R11, [R1+0x5fa0] ;  /* 0x005fa000010b7983 */ /* 0x000ee20000300800 */
[----:B----4-:R-:W-:Y:S01]  /*56d20*/  IMAD R5, R5, 0x100, R28 ;  /* 0x0000010005057824 */ /* 0x010fe200078e021c */
[----:B------:R-:W-:Y:S02]  /*56d30*/  F2FP.F16.E4M3.UNPACK_B R4, R4 ;  /* 0x00000004ff04723e */ /* 0x000fe400020006ff */
[----:B------:R-:W-:Y:S02]  /*56d40*/  STL [R1+0x5ebc], R10 ;  /* 0x005ebc0a01007387 */ /* 0x000fe40000100800 */
[----:B------:R-:W-:Y:S01]  /*56d50*/  F2FP.F16.E4M3.UNPACK_B R5, R5 ;  /* 0x00000005ff05723e */ /* 0x000fe200020006ff */
[----:B---3--:R-:W-:Y:S06]  /*56d60*/  HMMA.16816.F32 R16, R12, R10, R16 ;  /* 0x0000000a0c10723c */ /* 0x008fec0000001810 */
[----:B------:R-:W-:-:S15]  /*56d70*/  STL [R1+0x5eb8], R11 ;  /* 0x005eb80b01007387 */ /* 0x000fde0000100800 */
[----:B------:R-:W-:-:S02]  /*56d80*/  NOP ;  /* 0x0000000000007918 */ /* 0x000fc40000000000 */
[----:B------:R-:W-:Y:S04]  /*56d90*/  STL.64 [R1+0x400], R16 ;  /* 0x0004001001007387 */ /* 0x000fe80000100a00 */
[----:B------:R0:W-:Y:S04]  /*56da0*/  STL.64 [R1+0x408], R18 ;  /* 0x0004081201007387 */ /* 0x0001e80000100a00 */
[----:B------:R-:W-:Y:S04]  /*56db0*/  STL.64 [R1+0x5f88], R4 ;  /* 0x005f880401007387 */ /* 0x000fe80000100a00 */
[----:B------:R-:W-:Y:S01]  /*56dc0*/  STL [R1+0x5ec4], R8 ;  /* 0x005ec40801007387 */ /* 0x000fe20000100800 */
[C---:B0-----:R-:W-:Y:S06]  /*56dd0*/  HMMA.16816.F32 R16, R12.reuse, R8, R20 ;  /* 0x000000080c10723c */ /* 0x041fec0000001814 */
[----:B------:R0:W-:Y:S02]  /*56de0*/  STL [R1+0x5ec0], R9 ;  /* 0x005ec00901007387 */ /* 0x0001e40000100800 */
[----:B0-----:R-:W-:-:S15]  /*56df0*/  HMMA.16816.F32 R8, R12, R2, R24 ;  /* 0x000000020c08723c */ /* 0x001fde0000001818 */
        /* <DEDUP_REMOVED lines=18> */
[----:B--2---:R0:W-:Y:S04]  /*56f20*/  STL.64 [R1+0x5f40], R20 ;  /* 0x005f401401007387 */ /* 0x0041e80000100a00 */
[----:B------:R-:W2:Y:S04]  /*56f30*/  LDL.LU R22, [R1+0x388] ;  /* 0x0003880001167983 */ /* 0x000ea80000300800 */
[----:B------:R-:W2:Y:S04]  /*56f40*/  LDL.LU R23, [R1+0x38c] ;  /* 0x00038c0001177983 */ /* 0x000ea80000300800 */
[----:B0-----:R-:W3:Y:S04]  /*56f50*/  LDL.64 R20, [R1+0x8] ;  /* 0x0000080001147983 */ /* 0x001ee80000100a00 */
        /* <DEDUP_REMOVED lines=18> */
[----:B------:R-:W3:Y:S01]  /*57080*/  LDL.LU R23, [R1+0x3cc] ;  /* 0x0003cc0001177983 */ /* 0x000ee20000300800 */
[----:B------:R-:W-:-:S03]  /*57090*/  IMAD R6, R6, 0x100, R29 ;  /* 0x0000010006067824 */ /* 0x000fc600078e021d */
[----:B---3--:R-:W-:Y:S04]  /*570a0*/  STL.64 [R1+0x5f98], R22 ;  /* 0x005f981601007387 */ /* 0x008fe80000100a00 */
[----:B--2---:R0:W-:Y:S04]  /*570b0*/  STL.64 [R1+0x5f90], R20 ;  /* 0x005f901401007387 */ /* 0x0041e80000100a00 */
[----:B0-----:R-:W4:Y:S04]  /*570c0*/  LDL.LU R20, [R1+0x3d0] ;  /* 0x0003d00001147983 */ /* 0x001f280000300800 */
[----:B------:R-:W4:Y:S04]  /*570d0*/  LDL.LU R21, [R1+0x3d4] ;  /* 0x0003d40001157983 */ /* 0x000f280000300800 */
[----:B------:R-:W4:Y:S04]  /*570e0*/  LDL.LU R22, [R1+0x3d8] ;  /* 0x0003d80001167983 */ /* 0x000f280000300800 */
[----:B------:R-:W4:Y:S04]  /*570f0*/  LDL.LU R23, [R1+0x3dc] ;  /* 0x0003dc0001177983 */ /* 0x000f280000300800 */
[----:B------:R-:W2:Y:S04]  /*57100*/  LDL.64 R8, [R1+0x18] ;  /* 0x0000180001087983 */ /* 0x000ea80000100a00 */
[----:B------:R-:W3:Y:S04]  /*57110*/  LDL.64 R28, [R1] ;  /* 0x00000000011c7983 */ /* 0x000ee80000100a00 */
        /* <DEDUP_REMOVED lines=10> */
[----:B------:R-:W4:Y:S04]  /*571c0*/  LDL.LU R16, [R1+0x330] ;  /* 0x0003300001107983 */ /* 0x000f280000300800 */
[----:B------:R-:W4:Y:S04]  /*571d0*/  LDL.LU R17, [R1+0x334] ;  /* 0x0003340001117983 */ /* 0x000f280000300800 */
[----:B------:R-:W3:Y:S04]  /*571e0*/  LDL.LU R18, [R1+0x338] ;  /* 0x0003380001127983 */ /* 0x000ee80000300800 */
[----:B------:R-:W3:Y:S01]  /*571f0*/  LDL.LU R19, [R1+0x33c] ;  /* 0x00033c0001137983 */ /* 0x000ee20000300800 */
[----:B------:R-:W-:Y:S01]  /*57200*/  HMMA.16816.F32 R12, R12, R4, R20 ;  /* 0x000000040c0c723c */ /* 0x000fe20000001814 */
[----:B------:R-:W-:-:S05]  /*57210*/  IMAD R7, R0, 0x100, R7 ;  /* 0x0000010000077824 */ /* 0x000fca00078e0207 */
[----:B------:R-:W-:Y:S02]  /*57220*/  IMAD.MOV.U32 R10, RZ, RZ, R4 ;  /* 0x000000ffff0a7224 */ /* 0x000fe400078e0004 */
[----:B------:R-:W-:Y:S01]  /*57230*/  IMAD.MOV.U32 R0, RZ, RZ, R5 ;  /* 0x000000ffff007224 */ /* 0x000fe200078e0005 */
[----:B---3--:R-:W-:Y:S04]  /*57240*/  STL.64 [R1+0x5ef0], R18 ;  /* 0x005ef01201007387 */ /* 0x008fe80000100a00 */
[----:B----4-:R0:W-:Y:S04]  /*57250*/  STL.64 [R1+0x5ee8], R16 ;  /* 0x005ee81001007387 */ /* 0x0101e80000100a00 */
[----:B0-----:R-:W3:Y:S04]  /*57260*/  LDL.LU R16, [R1+0x340] ;  /* 0x0003400001107983 */ /* 0x001ee80000300800 */
[----:B------:R-:W3:Y:S04]  /*57270*/  LDL.LU R17, [R1+0x344] ;  /* 0x0003440001117983 */ /* 0x000ee80000300800 */
[----:B------:R-:W3:Y:S04]  /*57280*/  LDL.LU R18, [R1+0x348] ;  /* 0x0003480001127983 */ /* 0x000ee80000300800 */
[----:B------:R-:W3:Y:S04]  /*57290*/  LDL.LU R19, [R1+0x34c] ;  /* 0x00034c0001137983 */ /* 0x000ee80000300800 */
[----:B------:R-:W-:Y:S04]  /*572a0*/  STL [R1+0x5ecc], R2 ;  /* 0x005ecc0201007387 */ /* 0x000fe80000100800 */
[----:B------:R0:W-:Y:S04]  /*572b0*/  STL [R1+0x5ec8], R3 ;  /* 0x005ec80301007387 */ /* 0x0001e80000100800 */
[----:B0-----:R-:W4:Y:S04]  /*572c0*/  LDL.64 R2, [R1+0x10] ;  /* 0x0000100001027983 */ /* 0x001f280000100a00 */
[----:B------:R-:W2:Y:S04]  /*572d0*/  LDL.LU.64 R22, [R1+0x5f98] ;  /* 0x005f980001167983 */ /* 0x000ea80000300a00 */
[----:B------:R-:W2:Y:S04]  /*572e0*/  LDL.LU.64 R20, [R1+0x5f90] ;  /* 0x005f900001147983 */ /* 0x000ea80000300a00 */
[----:B------:R-:W-:Y:S04]  /*572f0*/  STL.64 [R1+0x3f0], R12 ;  /* 0x0003f00c01007387 */ /* 0x000fe80000100a00 */
[----:B------:R0:W-:Y:S04]  /*57300*/  STL.64 [R1+0x3f8], R14 ;  /* 0x0003f80e01007387 */ /* 0x0001e80000100a00 */
[----:B------:R-:W2:Y:S04]  /*57310*/  LDL.LU.64 R4, [R1+0x5f88] ;  /* 0x005f880001047983 */ /* 0x000ea80000300a00 */
[----:B0-----:R-:W2:Y:S01]  /*57320*/  LDL.64 R14, [R1+0x28] ;  /* 0x00002800010e7983 */ /* 0x001ea20000100a00 */
[----:B------:R-:W-:-:S02]  /*57330*/  F2FP.F16.E4M3.UNPACK_B R6, R6 ;  /* 0x00000006ff06723e */ /* 0x000fc400020006ff */
[----:B------:R-:W-:Y:S01]  /*57340*/  F2FP.F16.E4M3.UNPACK_B R7, R7 ;  /* 0x00000007ff07723e */ /* 0x000fe200020006ff */
[----:B------:R-:W-:Y:S06]  /*57350*/  STL [R1+0x5ed0], R10 ;  /* 0x005ed00a01007387 */ /* 0x000fec0000100800 */
        /* <DEDUP_REMOVED lines=17> */
[----:B------:R-:W4:Y:S01]  /*57470*/  LDL.LU.64 R20, [R1+0x5f58] ;  /* 0x005f580001147983 */ /* 0x000f220000300a00 */
[----:B------:R-:W-:-:S02]  /*57480*/  IMAD.MOV.U32 R12, RZ, RZ, R14 ;  /* 0x000000ffff0c7224 */ /* 0x000fc400078e000e */
[----:B------:R-:W-:Y:S02]  /*57490*/  IMAD.MOV.U32 R11, RZ, RZ, R15 ;  /* 0x000000ffff0b7224 */ /* 0x000fe400078e000f */
[----:B------:R-:W-:Y:S02]  /*574a0*/  IMAD.MOV.U32 R14, RZ, RZ, R8 ;  /* 0x000000ffff0e7224 */ /* 0x000fe400078e0008 */
[----:B------:R-:W-:Y:S01]  /*574b0*/  IMAD.MOV.U32 R15, RZ, RZ, R3 ;  /* 0x000000ffff0f7224 */ /* 0x000fe200078e0003 */
[----:B----4-:R-:W-:Y:S06]  /*574c0*/  HMMA.16816.F32 R24, R4, R20, R24 ;  /* 0x000000140418723c */ /* 0x010fec0000001818 */
[----:B------:R-:W-:-:S02]  /*574d0*/  IMAD.MOV.U32 R3, RZ, RZ, R20 ;  /* 0x000000ffff037224 */ /* 0x000fc400078e0014 */
[----:B------:R-:W-:-:S15]  /*574e0*/  IMAD.MOV.U32 R8, RZ, RZ, R21 ;  /* 0x000000ffff087224 */ /* 0x000fde00078e0015 */
[----:B------:R-:W-:Y:S04]  /*574f0*/  STL.64 [R1+0x3b0], R24 ;  /* 0x0003b01801007387 */ /* 0x000fe80000100a00 */
[----:B------:R0:W-:Y:S04]  /*57500*/  STL.64 [R1+0x3b8], R26 ;  /* 0x0003b81a01007387 */ /* 0x0001e80000100a00 */
[----:B0-----:R-:W4:Y:S04]  /*57510*/  LDL.LU.64 R26, [R1+0x5f50] ;  /* 0x005f5000011a7983 */ /* 0x001f280000300a00 */
[----:B------:R-:W4:Y:S04]  /*57520*/  LDL.LU.64 R24, [R1+0x5f48] ;  /* 0x005f480001187983 */ /* 0x000f280000300a00 */
        /* <DEDUP_REMOVED lines=11> */
[----:B------:R-:W4:Y:S02]  /*575e0*/  LDL.LU.64 R28, [R1+0x5f28] ;  /* 0x005f2800011c7983 */ /* 0x000f240000300a00 */
[----:B----4-:R-:W-:-:S15]  /*575f0*/  HMMA.16816.F32 R24, R4, R28, R24 ;  /* 0x0000001c0418723c */ /* 0x010fde0000001818 */
[----:B------:R-:W-:-:S08]  /*57600*/  NOP ;  /* 0x0000000000007918 */ /* 0x000fd00000000000 */
[----:B------:R-:W-:Y:S04]  /*57610*/  STL.64 [R1+0x390], R24 ;  /* 0x0003901801007387 */ /* 0x000fe80000100a00 */
[----:B------:R0:W-:Y:S04]  /*57620*/  STL.64 [R1+0x398], R26 ;  /* 0x0003981a01007387 */ /* 0x0001e80000100a00 */
[----:B0-----:R-:W2:Y:S04]  /*57630*/  LDL.LU.64 R26, [R1+0x5f20] ;  /* 0x005f2000011a7983 */ /* 0x001ea80000300a00 */
[----:B------:R-:W4:Y:S01]  /*57640*/  LDL.LU.64 R24, [R1+0x5f18] ;  /* 0x005f180001187983 */ /* 0x000f220000300a00 */
        /* <DEDUP_REMOVED lines=11> */
[----:B------:R-:W2:Y:S04]  /*57700*/  LDL.LU.64 R20, [R1+0x5ef8] ;  /* 0x005ef80001147983 */ /* 0x000ea80000300a00 */
[----:B------:R-:W-:Y:S04]  /*57710*/  STL.64 [R1+0x5e00], R26 ;  /* 0x005e001a01007387 */ /* 0x000fe80000100a00 */
[----:B------:R0:W-:Y:S04]  /*57720*/  STL.64 [R1+0x5df8], R24 ;  /* 0x005df81801007387 */ /* 0x0001e80000100a00 */
[----:B0-----:R-:W4:Y:S04]  /*57730*/  LDL.LU R24, [R1+0x310] ;  /* 0x0003100001187983 */ /* 0x001f280000300800 */
[----:B------:R-:W4:Y:S04]  /*57740*/  LDL.LU R25, [R1+0x314] ;  /* 0x0003140001197983 */ /* 0x000f280000300800 */
[----:B------:R-:W4:Y:S04]  /*57750*/  LDL.LU R26, [R1+0x318] ;  /* 0x00031800011a7983 */ /* 0x000f280000300800 */
        /* <DEDUP_REMOVED lines=15> */
[----:B0-----:R-:W2:Y:S04]  /*57850*/  LDL.LU R20, [R1+0x320] ;  /* 0x0003200001147983 */ /* 0x001ea80000300800 */
[----:B------:R-:W2:Y:S04]  /*57860*/  LDL.LU R21, [R1+0x324] ;  /* 0x0003240001157983 */ /* 0x000ea80000300800 */
[----:B------:R-:W2:Y:S04]  /*57870*/  LDL.LU R22, [R1+0x328] ;  /* 0x0003280001167983 */ /* 0x000ea80000300800 */
[----:B------:R-:W2:Y:S02]  /*57880*/  LDL.LU R23, [R1+0x32c] ;  /* 0x00032c0001177983 */ /* 0x000ea40000300800 */
[----:B--2---:R-:W-:-:S15]  /*57890*/  HMMA.16816.F32 R20, R4, R18, R20 ;  /* 0x000000120414723c */ /* 0x004fde0000001814 */
[----:B------:R-:W-:-:S08]  /*578a0*/  NOP ;  /* 0x0000000000007918 */ /* 0x000fd00000000000 */
[----:B------:R-:W-:Y:S04]  /*578b0*/  STL.64 [R1+0x340], R20 ;  /* 0x0003401401007387 */ /* 0x000fe80000100a00 */
[----:B------:R4:W-:Y:S02]  /*578c0*/  STL.64 [R1+0x348], R22 ;  /* 0x0003481601007387 */ /* 0x0009e40000100a00 */
[----:B----4-:R-:W-:Y:S07]  /*578d0*/  HMMA.16816.F32 R20, R4, R16, R24 ;  /* 0x000000100414723c */ /* 0x010fee0000001818 */
[----:B------:R-:W-:-:S02]  /*578e0*/  IMAD.MOV.U32 R26, RZ, RZ, R10 ;  /* 0x000000ffff1a7224 */ /* 0x000fc400078e000a */
[----:B------:R-:W-:Y:S01]  /*578f0*/  IMAD.MOV.U32 R27, RZ, RZ, R2 ;  /* 0x000000ffff1b7224 */ /* 0x000fe200078e0002 */
[----:B------:R-:W2:-:S13]  /*57900*/  LDL.LU R10, [R1+0x5ed0] ;  /* 0x005ed000010a7983 */ /* 0x000e9a0000300800 */
[----:B------:R0:W-:Y:S04]  /*57910*/  STL.64 [R1+0x330], R20 ;  /* 0x0003301401007387 */ /* 0x0001e80000100a00 */
[----:B------:R1:W-:Y:S04]  /*57920*/  STL.64 [R1+0x338], R22 ;  /* 0x0003381601007387 */ /* 0x0003e80000100a00 */
[----:B------:R-:W3:Y:S04]  /*57930*/  LDL.LU R2, [R1+0x5ecc] ;  /* 0x005ecc0001027983 */ /* 0x000ee80000300800 */
[----:B------:R-:W-:Y:S04]  /*57940*/  STL.64 [R1+0x5e18], R26 ;  /* 0x005e181a01007387 */ /* 0x000fe80000100a00 */
[----:B0-----:R-:W4:Y:S04]  /*57950*/  LDL.LU R20, [R1+0x280] ;  /* 0x0002800001147983 */ /* 0x001f280000300800 */
[----:B------:R-:W4:Y:S04]  /*57960*/  LDL.LU R21, [R1+0x284] ;  /* 0x0002840001157983 */ /* 0x000f280000300800 */
[----:B-1----:R-:W2:Y:S04]  /*57970*/  LDL.LU R22, [R1+0x288] ;  /* 0x0002880001167983 */ /* 0x002ea80000300800 */
[----:B------:R-:W2:Y:S01]  /*57980*/  LDL.LU R23, [R1+0x28c] ;  /* 0x00028c0001177983 */ /* 0x000ea20000300800 */
[----:B------:R-:W-:-:S02]  /*57990*/  IMAD.MOV.U32 R24, RZ, RZ, R3 ;  /* 0x000000ffff187224 */ /* 0x000fc400078e0003 */
[----:B------:R-:W-:Y:S01]  /*579a0*/  IMAD.MOV.U32 R25, RZ, RZ, R8 ;  /* 0x000000ffff197224 */ /* 0x000fe200078e0008 */
[----:B------:R-:W3:Y:S04]  /*579b0*/  LDL.LU R3, [R1+0x5ec8] ;  /* 0x005ec80001037983 */ /* 0x000ee80000300800 */
[----:B------:R-:W3:Y:S04]  /*579c0*/  LDL.LU R8, [R1+0x5ec4] ;  /* 0x005ec40001087983 */ /* 0x000ee80000300800 */
[----:B------:R-:W-:Y:S04]  /*579d0*/  STL.64 [R1+0x5e30], R24 ;  /* 0x005e301801007387 */ /* 0x000fe80000100a00 */
[----:B--2---:R-:W-:Y:S04]  /*579e0*/  STL.64 [R1+0x5e10], R22 ;  /* 0x005e101601007387 */ /* 0x004fe80000100a00 */
[----:B----4-:R0:W-:Y:S04]  /*579f0*/  STL.64 [R1+0x5e08], R20 ;  /* 0x005e081401007387 */ /* 0x0101e80000100a00 */
[----:B0-----:R-:W2:Y:S04]  /*57a00*/  LDL.LU R20, [R1+0x2a0] ;  /* 0x0002a00001147983 */ /* 0x001ea80000300800 */
[----:B------:R-:W2:Y:S04]  /*57a10*/  LDL.LU R21, [R1+0x2a4] ;  /* 0x0002a40001157983 */ /* 0x000ea80000300800 */
[----:B------:R-:W4:Y:S04]  /*57a20*/  LDL.LU R22, [R1+0x2a8] ;  /* 0x0002a80001167983 */ /* 0x000f280000300800 */
[----:B------:R-:W4:Y:S01]  /*57a30*/  LDL.LU R23, [R1+0x2ac] ;  /* 0x0002ac0001177983 */ /* 0x000f220000300800 */
[----:B------:R-:W-:-:S02]  /*57a40*/  IMAD.MOV.U32 R26, RZ, RZ, R9 ;  /* 0x000000ffff1a7224 */ /* 0x000fc400078e0009 */
[----:B------:R-:W-:Y:S01]  /*57a50*/  IMAD.MOV.U32 R27, RZ, RZ, R15 ;  /* 0x000000ffff1b7224 */ /* 0x000fe200078e000f */
[----:B------:R-:W3:Y:S04]  /*57a60*/  LDL.LU R9, [R1+0x5ec0] ;  /* 0x005ec00001097983 */ /* 0x000ee80000300800 */
[----:B------:R-:W-:Y:S04]  /*57a70*/  STL.64 [R1+0x5e48], R26 ;  /* 0x005e481a01007387 */ /* 0x000fe80000100a00 */
[----:B----4-:R-:W-:Y:S04]  /*57a80*/  STL.64 [R1+0x5e28], R22 ;  /* 0x005e281601007387 */ /* 0x010fe80000100a00 */
[----:B--2---:R0:W-:Y:S04]  /*57a90*/  STL.64 [R1+0x5e20], R20 ;  /* 0x005e201401007387 */ /* 0x0041e80000100a00 */
[----:B0-----:R-:W2:Y:S04]  /*57aa0*/  LDL.LU R20, [R1+0x2b0] ;  /* 0x0002b00001147983 */ /* 0x001ea80000300800 */
[----:B------:R-:W2:Y:S04]  /*57ab0*/  LDL.LU R21, [R1+0x2b4] ;  /* 0x0002b40001157983 */ /* 0x000ea80000300800 */
[----:B------:R-:W4:Y:S04]  /*57ac0*/  LDL.LU R22, [R1+0x2b8] ;  /* 0x0002b80001167983 */ /* 0x000f280000300800 */
[----:B------:R-:W4:Y:S01]  /*57ad0*/  LDL.LU R23, [R1+0x2bc] ;  /* 0x0002bc0001177983 */ /* 0x000f220000300800 */
[----:B------:R-:W-:-:S02]  /*57ae0*/  IMAD.MOV.U32 R24, RZ, RZ, R14 ;  /* 0x000000ffff187224 */ /* 0x000fc400078e000e */
[----:B------:R-:W-:-:S05]  /*57af0*/  IMAD.MOV.U32 R25, RZ, RZ, R13 ;  /* 0x000000ffff197224 */ /* 0x000fca00078e000d */
        /* <DEDUP_REMOVED lines=8> */
[----:B------:R-:W-:Y:S02]  /*57b80*/  IMAD.MOV.U32 R27, RZ, RZ, R11 ;  /* 0x000000ffff1b7224 */ /* 0x000fe400078e000b */
[----:B------:R-:W-:Y:S02]  /*57b90*/  IMAD.MOV.U32 R24, RZ, RZ, R10 ;  /* 0x000000ffff187224 */ /* 0x000fe400078e000a */
[----:B------:R-:W-:Y:S01]  /*57ba0*/  IMAD.MOV.U32 R25, RZ, RZ, R0 ;  /* 0x000000ffff197224 */ /* 0x000fe200078e0000 */
[----:B------:R-:W-:Y:S04]  /*57bb0*/  STL.64 [R1+0x5e90], R26 ;  /* 0x005e901a01007387 */ /* 0x000fe80000100a00 */
[----:B------:R-:W-:Y:S04]  /*57bc0*/  STL.64 [R1+0x5e88], R24 ;  /* 0x005e881801007387 */ /* 0x000fe80000100a00 */
        /* <DEDUP_REMOVED lines=8> */
[----:B------:R-:W2:Y:S04]  /*57c50*/  LDL.LU R26, [R1+0xe98] ;  /* 0x000e9800011a7983 */ /* 0x000ea80000300800 */
[----:B------:R-:W2:Y:S04]  /*57c60*/  LDL.LU R27, [R1+0xe9c] ;  /* 0x000e9c00011b7983 */ /* 0x000ea80000300800 */
[----:B------:R-:W4:Y:S04]  /*57c70*/  LDL.LU R10, [R1+0x22c0] ;  /* 0x0022c000010a7983 */ /* 0x000f280000300800 */
[----:B------:R-:W4:Y:S04]  /*57c80*/  LDL.LU R12, [R1+0x22bc] ;  /* 0x0022bc00010c7983 */ /* 0x000f280000300800 */
[----:B------:R-:W4:Y:S04]  /*57c90*/  LDL.LU R11, [R1+0x22c8] ;  /* 0x0022c800010b7983 */ /* 0x000f280000300800 */
[----:B------:R-:W4:Y:S04]  /*57ca0*/  LDL.LU R13, [R1+0x22c4] ;  /* 0x0022c400010d7983 */ /* 0x000f280000300800 */
[----:B------:R-:W4:Y:S04]  /*57cb0*/  LDL.LU R14, [R1+0x22cc] ;  /* 0x0022cc00010e7983 */ /* 0x000f280000300800 */
[----:B------:R-:W4:Y:S04]  /*57cc0*/  LDL.LU R15, [R1+0x22d8] ;  /* 0x0022d800010f7983 */ /* 0x000f280000300800 */
[----:B------:R-:W4:Y:S04]  /*57cd0*/  LDL.LU R0, [R1+0x22d4] ;  /* 0x0022d40001007983 */ /* 0x000f280000300800 */
        /* <DEDUP_REMOVED lines=16> */
[----:B------:R-:W4:Y:S04]  /*57de0*/  LDL.LU R22, [R1+0x2e8] ;  /* 0x0002e80001167983 */ /* 0x000f280000300800 */
[----:B------:R-:W4:Y:S01]  /*57df0*/  LDL.LU R23, [R1+0x2ec] ;  /* 0x0002ec0001177983 */ /* 0x000f220000300800 */
[----:B------:R-:W-:-:S02]  /*57e00*/  IMAD R12, R12, 0x100, R10 ;  /* 0x000001000c0c7824 */ /* 0x000fc400078e020a */
[----:B------:R-:W-:Y:S01]  /*57e10*/  IMAD R13, R13, 0x100, R11 ;  /* 0x000001000d0d7824 */ /* 0x000fe200078e020b */
        /* <DEDUP_REMOVED lines=11> */
[----:B------:R-:W4:Y:S04]  /*57ed0*/  LDL.LU R19, [R1+0x27c] ;  /* 0x00027c0001137983 */ /* 0x000f280000300800 */
[----:B------:R-:W2:Y:S04]  /*57ee0*/  LDL.LU R10, [R1+0x5ebc] ;  /* 0x005ebc00010a7983 */ /* 0x000ea80000300800 */
[----:B------:R-:W2:Y:S02]  /*57ef0*/  LDL.LU R11, [R1+0x5eb8] ;  /* 0x005eb800010b7983 */ /* 0x000ea40000300800 */
        /* <DEDUP_REMOVED lines=8> */
[----:B------:R-:W-:Y:S01]  /*57f80*/  STL [R1+0x5da0], R11 ;  /* 0x005da00b01007387 */ /* 0x000fe20000100800 */
[----:B--2---:R-:W-:-:S15]  /*57f90*/  HMMA.16816.F32 R24, R4, R8, R24 ;  /* 0x000000080418723c */ /* 0x004fde0000001818 */
[----:B------:R-:W-:-:S08]  /*57fa0*/  NOP ;  /* 0x0000000000007918 */ /* 0x000fd00000000000 */
        /* <DEDUP_REMOVED lines=10> */
[----:B------:R-:W4:Y:S01]  /*58050*/  LDL.LU.64 R24, [R1+0x5e88] ;  /* 0x005e880001187983 */ /* 0x000f220000300a00 */
[----:B---3--:R-:W-:-:S02]  /*58060*/  IMAD R14, R14, 0x100, R10 ;  /* 0x000001000e0e7824 */ /* 0x008fc400078e020a */
[----:B------:R-:W-:Y:S01]  /*58070*/  IMAD R15, R0, 0x100, R15 ;  /* 0x00000100000f7824 */ /* 0x000fe200078e020f */
[----:B------:R-:W-:Y:S01]  /*58080*/  F2FP.F16.E4M3.UNPACK_B R12, R12 ;  /* 0x0000000cff0c723e */ /* 0x000fe200020006ff */
[----:B----4-:R-:W-:Y:S01]  /*58090*/  HMMA.16816.F32 R4, R4, R24, R20 ;  /* 0x000000180404723c */ /* 0x010fe20000001814 */
[----:B------:R-:W2:Y:S04]  /*580a0*/  LDL.LU.64 R22, [R1+0x5e80] ;  /* 0x005e800001167983 */ /* 0x000ea80000300a00 */
[----:B------:R-:W2:Y:S01]  /*580b0*/  LDL.LU.64 R20, [R1+0x5e78] ;  /* 0x005e780001147983 */ /* 0x000ea20000300a00 */
[----:B------:R-:W-:Y:S02]  /*580c0*/  F2FP.F16.E4M3.UNPACK_B R13, R13 ;  /* 0x0000000dff0d723e */ /* 0x000fe400020006ff */
[----:B------:R-:W-:-:S02]  /*580d0*/  F2FP.F16.E4M3.UNPACK_B R14, R14 ;  /* 0x0000000eff0e723e */ /* 0x000fc400020006ff */
[----:B------:R-:W-:-:S13]  /*580e0*/  F2FP.F16.E4M3.UNPACK_B R15, R15 ;  /* 0x0000000fff0f723e */ /* 0x000fda00020006ff */
        /* <DEDUP_REMOVED lines=40> */
[----:B0-----:R-:W2:Y:S04]  /*58370*/  LDL.LU.64 R26, [R1+0x5e00] ;  /* 0x005e0000011a7983 */ /* 0x001ea80000300a00 */
[----:B------:R-:W4:Y:S01]  /*58380*/  LDL.LU.64 R24, [R1+0x5df8] ;  /* 0x005df80001187983 */ /* 0x000f220000300a00 */
[----:B---3--:R-:W-:Y:S03]  /*58390*/  HMMA.16816.F32 R4, R12, R28, R4 ;  /* 0x0000001c0c04723c */ /* 0x008fe60000001804 */
[----:B------:R-:W3:-:S15]  /*583a0*/  LDL.LU R9, [R1+0x22f0] ;  /* 0x0022f00001097983 */ /* 0x000ede0000300800 */
[----:B------:R-:W-:-:S05]  /*583b0*/  NOP ;  /* 0x0000000000007918 */ /* 0x000fca0000000000 */
[----:B------:R-:W-:Y:S04]  /*583c0*/  STL.64 [R1+0x2b0], R4 ;  /* 0x0002b00401007387 */ /* 0x000fe80000100a00 */
[----:B------:R0:W-:Y:S04]  /*583d0*/  STL.64 [R1+0x2b8], R6 ;  /* 0x0002b80601007387 */ /* 0x0001e80000100a00 */
[----:B0-----:R-:W3:Y:S04]  /*583e0*/  LDL.LU R6, [R1+0x22ec] ;  /* 0x0022ec0001067983 */ /* 0x001ee80000300800 */
[----:B------:R-:W3:Y:S04]  /*583f0*/  LDL.LU R7, [R1+0x22f8] ;  /* 0x0022f80001077983 */ /* 0x000ee80000300800 */
[----:B------:R-:W3:Y:S01]  /*58400*/  LDL.LU R0, [R1+0x22f4] ;  /* 0x0022f40001007983 */ /* 0x000ee20000300800 */
[C---:B--2---:R-:W-:Y:S06]  /*58410*/  HMMA.16816.F32 R20, R12.reuse, R26, R20 ;  /* 0x0000001a0c14723c */ /* 0x044fec0000001814 */
[----:B----4-:R-:W-:-:S15]  /*58420*/  HMMA.16816.F32 R16, R12, R24, R16 ;  /* 0x000000180c10723c */ /* 0x010fde0000001810 */
[----:B------:R-:W-:-:S02]  /*58430*/  NOP ;  /* 0x0000000000007918 */ /* 0x000fc40000000000 */
[----:B------:R-:W-:Y:S04]  /*58440*/  STL.64 [R1+0x2a0], R20 ;  /* 0x0002a01401007387 */ /* 0x000fe80000100a00 */
[----:B------:R0:W-:Y:S04]  /*58450*/  STL.64 [R1+0x2a8], R22 ;  /* 0x0002a81601007387 */ /* 0x0001e80000100a00 */
[----:B0-----:R-:W2:Y:S04]  /*58460*/  LDL.LU.64 R22, [R1+0x5df0] ;  /* 0x005df00001167983 */ /* 0x001ea80000300a00 */
[----:B------:R-:W4:Y:S04]  /*58470*/  LDL.LU.64 R20, [R1+0x5de8] ;  /* 0x005de80001147983 */ /* 0x000f280000300a00 */
[----:B------:R0:W-:Y:S04]  /*58480*/  STL.64 [R1+0x290], R16 ;  /* 0x0002901001007387 */ /* 0x0001e80000100a00 */
[----:B------:R1:W-:Y:S04]  /*58490*/  STL.64 [R1+0x298], R18 ;  /* 0x0002981201007387 */ /* 0x0003e80000100a00 */
[----:B0-----:R-:W3:Y:S04]  /*584a0*/  LDL.LU R16, [R1+0x250] ;  /* 0x0002500001107983 */ /* 0x001ee80000300800 */
[----:B------:R-:W3:Y:S04]  /*584b0*/  LDL.LU R17, [R1+0x254] ;  /* 0x0002540001117983 */ /* 0x000ee80000300800 */
[----:B-1----:R-:W2:Y:S04]  /*584c0*/  LDL.LU R18, [R1+0x258] ;  /* 0x0002580001127983 */ /* 0x002ea80000300800 */
        /* <DEDUP_REMOVED lines=9> */
[----:B------:R-:W3:Y:S04]  /*58560*/  LDL.LU R11, [R1+0x22e8] ;  /* 0x0022e800010b7983 */ /* 0x000ee80000300800 */
        /* <DEDUP_REMOVED lines=13> */
[----:B------:R0:W-:Y:S04]  /*58640*/  STL.64 [R1+0x5cf8], R26 ;  /* 0x005cf81a01007387 */ /* 0x0001e80000100a00 */
[----:B0-----:R-:W4:Y:S04]  /*58650*/  LDL.64 R26, [R1+0x20] ;  /* 0x00002000011a7983 */ /* 0x001f280000100a00 */
[----:B------:R0:W-:Y:S01]  /*58660*/  STL.64 [R1+0x5cf0], R24 ;  /* 0x005cf01801007387 */ /* 0x0001e20000100a00 */
[C---:B------:R-:W-:Y:S03]  /*58670*/  HMMA.16816.F32 R16, R12.reuse, R22, R16 ;  /* 0x000000160c10723c */ /* 0x040fe60000001810 */
[----:B----4-:R1:W-:Y:S04]  /*58680*/  STL.64 [R1+0x5d80], R26 ;  /* 0x005d801a01007387 */ /* 0x0103e80000100a00 */
        /* <DEDUP_REMOVED lines=19> */
[----:B------:R-:W3:Y:S04]  /*587c0*/  LDL.LU.64 R16, [R1+0x5dc8] ;  /* 0x005dc80001107983 */ /* 0x000ee80000300a00 */
        /* <DEDUP_REMOVED lines=35> */
[----:B------:R-:W2:Y:S01]  /*58a00*/  LDL.LU R9, [R1+0x5d88] ;  /* 0x005d880001097983 */ /* 0x000ea20000300800 */
[----:B------:R-:W-:Y:S01]  /*58a10*/  IMAD R7, R0, 0x100, R7 ;  /* 0x0000010000077824 */ /* 0x000fe200078e0207 */
[----:B--2---:R-:W-:-:S15]  /*58a20*/  HMMA.16816.F32 R24, R12, R8, R24 ;  /* 0x000000080c18723c */ /* 0x004fde0000001818 */
[----:B------:R-:W-:-:S08]  /*58a30*/  NOP ;  /* 0x0000000000007918 */ /* 0x000fd00000000000 */
[----:B------:R-:W-:Y:S01]  /*58a40*/  STL.64 [R1+0xe90], R24 ;  /* 0x000e901801007387 */ /* 0x000fe20000100a00 */
[----:B------:R-:W-:-:S03]  /*58a50*/  IMAD.MOV.U32 R0, RZ, RZ, R27 ;  /* 0x000000ffff007224 */ /* 0x000fc600078e001b */
[----:B------:R0:W-:Y:S04]  /*58a60*/  STL [R1+0xe98], R26 ;  /* 0x000e981a01007387 */ /* 0x0001e80000100800 */
[----:B0-----:R-:W2:Y:S04]  /*58a70*/  LDL.LU.64 R26, [R1+0x5d80] ;  /* 0x005d8000011a7983 */ /* 0x001ea80000300a00 */
[----:B------:R-:W-:Y:S04]  /*58a80*/  STL.64 [R1+0x5c98], R10 ;  /* 0x005c980a01007387 */ /* 0x000fe80000100a00 */
[----:B------:R0:W-:Y:S02]  /*58a90*/  STL.64 [R1+0x5c90], R8 ;  /* 0x005c900801007387 */ /* 0x0001e40000100a00 */
[----:B0-----:R-:W-:Y:S02]  /*58aa0*/  HMMA.16816.F32 R8, R12, R2, R16 ;  /* 0x000000020c08723c */ /* 0x001fe40000001810 */
[----:B------:R-:W-:-:S15]  /*58ab0*/  STL [R1+0x4e90], R0 ;  /* 0x004e900001007387 */ /* 0x000fde0000100800 */
[----:B------:R-:W-:-:S06]  /*58ac0*/  NOP ;  /* 0x0000000000007918 */ /* 0x000fcc0000000000 */
[----:B------:R0:W-:Y:S04]  /*58ad0*/  STL.64 [R1+0xe80], R8 ;  /* 0x000e800801007387 */ /* 0x0001e80000100a00 */
[----:B------:R1:W-:Y:S04]  /*58ae0*/  STL.64 [R1+0xe88], R10 ;  /* 0x000e880a01007387 */ /* 0x0003e80000100a00 */
[----:B0-----:R-:W3:Y:S01]  /*58af0*/  LDL.LU R8, [R1+0x70] ;  /* 0x0000700001087983 */ /* 0x001ee20000300800 */
[----:B--2---:R-:W-:Y:S06]  /*58b00*/  HMMA.16816.F32 R12, R12, R26, R20 ;  /* 0x0000001a0c0c723c */ /* 0x004fec0000001814 */
[----:B------:R-:W-:-:S15]  /*58b10*/  IMAD.MOV.U32 R0, RZ, RZ, R27 ;  /* 0x000000ffff007224 */ /* 0x000fde00078e001b */
[----:B------:R-:W-:-:S02]  /*58b20*/  NOP ;  /* 0x0000000000007918 */ /* 0x000fc40000000000 */
[----:B------:R-:W-:Y:S04]  /*58b30*/  STL.64 [R1+0x230], R12 ;  /* 0x0002300c01007387 */ /* 0x000fe80000100a00 */
[----:B------:R-:W-:Y:S04]  /*58b40*/  STL.64 [R1+0x238], R14 ;  /* 0x0002380e01007387 */ /* 0x000fe80000100a00 */
[----:B------:R-:W3:Y:S04]  /*58b50*/  LDL.LU R9, [R1+0x74] ;  /* 0x0000740001097983 */ /* 0x000ee80000300800 */
[----:B-1----:R-:W2:Y:S04]  /*58b60*/  LDL.LU R10, [R1+0x78] ;  /* 0x00007800010a7983 */ /* 0x002ea80000300800 */
        /* <DEDUP_REMOVED lines=9> */
[----:B------:R-:W3:Y:S04]  /*58c00*/  LDL.LU R24, [R1+0x150] ;  /* 0x0001500001187983 */ /* 0x000ee80000300800 */
[----:B------:R-:W3:Y:S04]  /*58c10*/  LDL.LU R25, [R1+0x154] ;  /* 0x0001540001197983 */ /* 0x000ee80000300800 */
[----:B------:R-:W2:Y:S04]  /*58c20*/  LDL.LU R26, [R1+0x158] ;  /* 0x00015800011a7983 */ /* 0x000ea80000300800 */
[----:B------:R-:W2:Y:S04]  /*58c30*/  LDL.LU R27, [R1+0x15c] ;  /* 0x00015c00011b7983 */ /* 0x000ea80000300800 */
[----:B--2---:R0:W-:Y:S04]  /*58c40*/  STL.64 [R1+0x5d08], R26 ;  /* 0x005d081a01007387 */ /* 0x0041e80000100a00 */
[----:B0-----:R-:W2:Y:S04]  /*58c50*/  LDL.LU R26, [R1] ;  /* 0x00000000011a7983 */ /* 0x001ea80000300800 */
[----:B------:R-:W2:Y:S04]  /*58c60*/  LDL.LU R27, [R1+0x4] ;  /* 0x00000400011b7983 */ /* 0x000ea80000300800 */
[----:B---3--:R-:W-:Y:S04]  /*58c70*/  STL.64 [R1+0x5d00], R24 ;  /* 0x005d001801007387 */ /* 0x008fe80000100a00 */
[----:B--2---:R-:W-:Y:S04]  /*58c80*/  STL.64 [R1+0x5d20], R26 ;  /* 0x005d201a01007387 */ /* 0x004fe80000100a00 */
[----:B----4-:R-:W-:Y:S04]  /*58c90*/  STL.64 [R1+0x5ce8], R22 ;  /* 0x005ce81601007387 */ /* 0x010fe80000100a00 */
[----:B------:R0:W-:Y:S04]  /*58ca0*/  STL.64 [R1+0x5ce0], R20 ;  /* 0x005ce01401007387 */ /* 0x0001e80000100a00 */
        /* <DEDUP_REMOVED lines=17> */
[----:B----4-:R-:W-:Y:S04]  /*58dc0*/  STL.64 [R1+0x5d50], R26 ;  /* 0x005d501a01007387 */ /* 0x010fe80000100a00 */
[----:B--2---:R-:W-:Y:S04]  /*58dd0*/  STL.64 [R1+0x5d68], R24 ;  /* 0x005d681801007387 */ /* 0x004fe80000100a00 */
[----:B---3--:R-:W-:Y:S04]  /*58de0*/  STL.64 [R1+0x5d30], R22 ;  /* 0x005d301601007387 */ /* 0x008fe80000100a00 */
[----:B------:R0:W-:Y:S04]  /*58df0*/  STL.64 [R1+0x5d28], R20 ;  /* 0x005d281401007387 */ /* 0x0001e80000100a00 */
[----:B0-----:R-:W2:Y:S04]  /*58e00*/  LDL.LU R20, [R1+0x190] ;  /* 0x0001900001147983 */ /* 0x001ea80000300800 */
[----:B------:R-:W2:Y:S04]  /*58e10*/  LDL.LU R21, [R1+0x194] ;  /* 0x0001940001157983 */ /* 0x000ea80000300800 */
[----:B------:R-:W3:Y:S04]  /*58e20*/  LDL.LU R22, [R1+0x198] ;  /* 0x0001980001167983 */ /* 0x000ee80000300800 */
[----:B------:R-:W3:Y:S04]  /*58e30*/  LDL.LU R23, [R1+0x19c] ;  /* 0x00019c0001177983 */ /* 0x000ee80000300800 */
        /* <DEDUP_REMOVED lines=31> */
[----:B------:R-:W3:Y:S04]  /*59030*/  LDL.LU R10, [R1+0x88] ;  /* 0x00008800010a7983 */ /* 0x000ee80000300800 */
[----:B------:R-:W3:Y:S04]  /*59040*/  LDL.LU R11, [R1+0x8c] ;  /* 0x00008c00010b7983 */ /* 0x000ee80000300800 */
[----:B------:R-:W2:Y:S04]  /*59050*/  LDL.LU R12, [R1+0x22fc] ;  /* 0x0022fc00010c7983 */ /* 0x000ea80000300800 */
[----:B------:R-:W2:Y:S04]  /*59060*/  LDL.LU R13, [R1+0x2304] ;  /* 0x00230400010d7983 */ /* 0x000ea80000300800 */
[----:B------:R-:W3:Y:S04]  /*59070*/  LDL.LU R14, [R1+0x230c] ;  /* 0x00230c00010e7983 */ /* 0x000ee80000300800 */
[----:B------:R-:W3:Y:S01]  /*59080*/  LDL.LU R15, [R1+0x2314] ;  /* 0x00231400010f7983 */ /* 0x000ee20000300800 */
[----:B------:R-:W-:-:S02]  /*59090*/  F2FP.F16.E4M3.UNPACK_B R5, R5 ;  /* 0x00000005ff05723e */ /* 0x000fc400020006ff */
[----:B------:R-:W-:Y:S02]  /*590a0*/  F2FP.F16.E4M3.UNPACK_B R6, R6 ;  /* 0x00000006ff06723e */ /* 0x000fe400020006ff */
[----:B------:R-:W-:-:S07]  /*590b0*/  F2FP.F16.E4M3.UNPACK_B R7, R7 ;  /* 0x00000007ff07723e */ /* 0x000fce00020006ff */
[C---:B----4-:R-:W-:Y:S01]  /*590c0*/  HMMA.16816.F32 R24, R4.reuse, R26, R20 ;  /* 0x0000001a0418723c */ /* 0x050fe20000001814 */
[----:B---3--:R-:W-:Y:S04]  /*590d0*/  STL.64 [R1+0x5c88], R14 ;  /* 0x005c880e01007387 */ /* 0x008fe80000100a00 */
[----:B--2---:R0:W-:Y:S04]  /*590e0*/  STL.64 [R1+0x5c80], R12 ;  /* 0x005c800c01007387 */ /* 0x0041e80000100a00 */
[----:B0-----:R-:W2:Y:S04]  /*590f0*/  LDL.LU R12, [R1+0x60] ;  /* 0x00006000010c7983 */ /* 0x001ea80000300800 */
[----:B------:R-:W2:Y:S04]  /*59100*/  LDL.LU R13, [R1+0x64] ;  /* 0x00006400010d7983 */ /* 0x000ea80000300800 */
[----:B------:R-:W2:Y:S04]  /*59110*/  LDL.LU R14, [R1+0x68] ;  /* 0x00006800010e7983 */ /* 0x000ea80000300800 */
[----:B------:R-:W2:Y:S04]  /*59120*/  LDL.LU R15, [R1+0x6c] ;  /* 0x00006c00010f7983 */ /* 0x000ea80000300800 */
[----:B------:R-:W3:Y:S04]  /*59130*/  LDL.LU.64 R22, [R1+0x5d78] ;  /* 0x005d780001167983 */ /* 0x000ee80000300a00 */
[----:B------:R-:W3:Y:S04]  /*59140*/  LDL.LU.64 R20, [R1+0x5d70] ;  /* 0x005d700001147983 */ /* 0x000ee80000300a00 */
        /* <DEDUP_REMOVED lines=38> */
[----:B------:R-:W2:Y:S04]  /*593b0*/  LDL R28, [R1+0x1118] ;  /* 0x00111800011c7983 */ /* 0x000ea80000100800 */
[----:B------:R-:W2:Y:S01]  /*593c0*/  LDL R29, [R1+0x111c] ;  /* 0x00111c00011d7983 */ /* 0x000ea20000100800 */
[----:B---3--:R-:W-:-:S15]  /*593d0*/  HMMA.16816.F32 R20, R4, R26, R20 ;  /* 0x0000001a0414723c */ /* 0x008fde0000001814 */
[----:B------:R-:W-:-:S08]  /*593e0*/  NOP ;  /* 0x0000000000007918 */ /* 0x000fd00000000000 */
[----:B------:R-:W-:Y:S04]  /*593f0*/  STL.64 [R1+0x130], R20 ;  /* 0x0001301401007387 */ /* 0x000fe80000100a00 */
[----:B------:R0:W-:Y:S04]  /*59400*/  STL.64 [R1+0x138], R22 ;  /* 0x0001381601007387 */ /* 0x0001e80000100a00 */
[----:B0-----:R-:W4:Y:S04]  /*59410*/  LDL.LU.64 R22, [R1+0x5ce8] ;  /* 0x005ce80001167983 */ /* 0x001f280000300a00 */
[----:B------:R-:W4:Y:S02]  /*59420*/  LDL.LU.64 R20, [R1+0x5ce0] ;  /* 0x005ce00001147983 */ /* 0x000f240000300a00 */
[----:B----4-:R-:W-:Y:S02]  /*59430*/  HMMA.16816.F32 R24, R4, R24, R20 ;  /* 0x000000180418723c */ /* 0x010fe40000001814 */
[----:B------:R-:W3:Y:S04]  /*59440*/  LDL.LU.64 R22, [R1+0x5cd8] ;  /* 0x005cd80001167983 */ /* 0x000ee80000300a00 */
[----:B------:R-:W4:-:S15]  /*59450*/  LDL.LU.64 R20, [R1+0x5cd0] ;  /* 0x005cd00001147983 */ /* 0x000f1e0000300a00 */
[----:B------:R-:W-:-:S02]  /*59460*/  NOP ;  /* 0x0000000000007918 */ /* 0x000fc40000000000 */
[----:B------:R0:W-:Y:S04]  /*59470*/  STL.64 [R1+0x100], R24 ;  /* 0x0001001801007387 */ /* 0x0001e80000100a00 */
[----:B------:R1:W-:Y:S04]  /*59480*/  STL.64 [R1+0x108], R26 ;  /* 0x0001081a01007387 */ /* 0x0003e80000100a00 */
[----:B0-----:R-:W2:Y:S04]  /*59490*/  LDL.LU R24, [R1+0x40] ;  /* 0x0000400001187983 */ /* 0x001ea80000300800 */
[----:B------:R-:W2:Y:S04]  /*594a0*/  LDL.LU R25, [R1+0x44] ;  /* 0x0000440001197983 */ /* 0x000ea80000300800 */
[----:B-1----:R-:W2:Y:S04]  /*594b0*/  LDL.LU R26, [R1+0x48] ;  /* 0x00004800011a7983 */ /* 0x002ea80000300800 */
[----:B------:R-:W2:Y:S01]  /*594c0*/  LDL.LU R27, [R1+0x4c] ;  /* 0x00004c00011b7983 */ /* 0x000ea20000300800 */
[----:B---3--:R-:W-:-:S15]  /*594d0*/  HMMA.16816.F32 R16, R4, R22, R16 ;  /* 0x000000160410723c */ /* 0x008fde0000001810 */
[----:B------:R-:W-:-:S08]  /*594e0*/  NOP ;  /* 0x0000000000007918 */ /* 0x000fd00000000000 */
        /* <DEDUP_REMOVED lines=19> */
[----:B------:R-:W2:Y:S02]  /*59620*/  LDL.LU.64 R8, [R1+0x5ca0] ;  /* 0x005ca00001087983 */ /* 0x000ea40000300a00 */
[----:B--2---:R-:W-:Y:S02]  /*59630*/  HMMA.16816.F32 R16, R4, R16, R8 ;  /* 0x000000100410723c */ /* 0x004fe40000001808 */
[----:B------:R-:W2:Y:S04]  /*59640*/  LDL.LU.64 R10, [R1+0x5c98] ;  /* 0x005c9800010a7983 */ /* 0x000ea80000300a00 */
[----:B------:R-:W4:-:S15]  /*59650*/  LDL.LU.64 R8, [R1+0x5c90] ;  /* 0x005c900001087983 */ /* 0x000f1e0000300a00 */
[----:B------:R-:W-:-:S02]  /*59660*/  NOP ;  /* 0x0000000000007918 */ /* 0x000fc40000000000 */
[----:B------:R0:W-:Y:S04]  /*59670*/  STL.64 [R1+0x90], R16 ;  /* 0x0000901001007387 */ /* 0x0001e80000100a00 */
[----:B------:R1:W-:Y:S04]  /*59680*/  STL.64 [R1+0x98], R18 ;  /* 0x0000981201007387 */ /* 0x0003e80000100a00 */
[----:B0-----:R-:W4:Y:S04]  /*59690*/  LDL.LU R16, [R1+0x50] ;  /* 0x0000500001107983 */ /* 0x001f280000300800 */
[----:B------:R-:W4:Y:S04]  /*596a0*/  LDL.LU R17, [R1+0x54] ;  /* 0x0000540001117983 */ /* 0x000f280000300800 */
[----:B-1----:R-:W4:Y:S04]  /*596b0*/  LDL.LU R18, [R1+0x58] ;  /* 0x0000580001127983 */ /* 0x002f280000300800 */
[----:B------:R-:W4:Y:S01]  /*596c0*/  LDL.LU R19, [R1+0x5c] ;  /* 0x00005c0001137983 */ /* 0x000f220000300800 */
[----:B--2---:R-:W-:-:S15]  /*596d0*/  HMMA.16816.F32 R12, R4, R10, R12 ;  /* 0x0000000a040c723c */ /* 0x004fde000000180c */
[----:B------:R-:W-:-:S08]  /*596e0*/  NOP ;  /* 0x0000000000007918 */ /* 0x000fd00000000000 */
[----:B------:R-:W-:Y:S04]  /*596f0*/  STL.64 [R1+0x80], R12 ;  /* 0x0000800c01007387 */ /* 0x000fe80000100a00 */
[----:B------:R0:W-:Y:S04]  /*59700*/  STL.64 [R1+0x88], R14 ;  /* 0x0000880e01007387 */ /* 0x0001e80000100a00 */
[----:B0-----:R-:W3:Y:S04]  /*59710*/  LDL.LU.64 R14, [R1+0x5c88] ;  /* 0x005c8800010e7983 */ /* 0x001ee80000300a00 */
[----:B------:R-:W2:Y:S01]  /*59720*/  LDL.LU.64 R12, [R1+0x5c80] ;  /* 0x005c8000010c7983 */ /* 0x000ea20000300a00 */
[----:B----4-:R-:W-:-:S15]  /*59730*/  HMMA.16816.F32 R8, R4, R8, R16 ;  /* 0x000000080408723c */ /* 0x010fde0000001810 */
[----:B------:R-:W-:-:S08]  /*59740*/  NOP ;  /* 0x0000000000007918 */ /* 0x000fd00000000000 */
[----:B------:R-:W-:Y:S04]  /*59750*/  STL.64 [R1+0x60], R8 ;  /* 0x0000600801007387 */ /* 0x000fe80000100a00 */
[----:B------:R0:W-:Y:S02]  /*59760*/  STL.64 [R1+0x68], R10 ;  /* 0x0000680a01007387 */ /* 0x0001e40000100a00 */
[----:B0-----:R-:W-:-:S15]  /*59770*/  HMMA.16816.F32 R8, R4, R2, R24 ;  /* 0x000000020408723c */ /* 0x001fde0000001818 */
[----:B------:R-:W-:-:S08]  /*59780*/  NOP ;  /* 0x0000000000007918 */ /* 0x000fd00000000000 */
[----:B------:R0:W-:Y:S04]  /*59790*/  STL.64 [R1+0x50], R8 ;  /* 0x0000500801007387 */ /* 0x0001e80000100a00 */
[----:B------:R1:W-:Y:S01]  /*597a0*/  STL.64 [R1+0x58], R10 ;  /* 0x0000580a01007387 */ /* 0x0003e20000100a00 */
[----:B0-----:R-:W-:Y:S01]  /*597b0*/  IMAD.MOV.U32 R9, RZ, RZ, R0 ;  /* 0x000000ffff097224 */ /* 0x001fe200078e0000 */
[----:B-1----:R-:W-:Y:S02]  /*597c0*/  F2FP.F16.E4M3.UNPACK_B R10, R28 ;  /* 0x0000001cff0a723e */ /* 0x002fe400020006ff */
[----:B------:R-:W-:Y:S01]  /*597d0*/  F2FP.F16.E4M3.UNPACK_B R11, R29 ;  /* 0x0000001dff0b723e */ /* 0x000fe200020006ff */
[----:B---3--:R-:W-:Y:S02]  /*597e0*/  IMAD R14, R14, 0x100, R22 ;  /* 0x000001000e0e7824 */ /* 0x008fe400078e0216 */
[----:B------:R-:W-:-:S02]  /*597f0*/  IMAD R15, R15, 0x100, R23 ;  /* 0x000001000f0f7824 */ /* 0x000fc400078e0217 */
[----:B--2---:R-:W-:Y:S02]  /*59800*/  IMAD R12, R12, 0x100, R20 ;  /* 0x000001000c0c7824 */ /* 0x004fe400078e0214 */
[----:B------:R-:W-:Y:S01]  /*59810*/  IMAD R13, R13, 0x100, R21 ;  /* 0x000001000d0d7824 */ /* 0x000fe200078e0215 */
[----:B------:R-:W-:Y:S02]  /*59820*/  F2FP.F16.E4M3.UNPACK_B R14, R14 ;  /* 0x0000000eff0e723e */ /* 0x000fe400020006ff */
[----:B------:R-:W-:Y:S02]  /*59830*/  F2FP.F16.E4M3.UNPACK_B R15, R15 ;  /* 0x0000000fff0f723e */ /* 0x000fe400020006ff */
[----:B------:R-:W-:Y:S02]  /*59840*/  F2FP.F16.E4M3.UNPACK_B R12, R12 ;  /* 0x0000000cff0c723e */ /* 0x000fe400020006ff */
[----:B------:R-:W-:Y:S01]  /*59850*/  F2FP.F16.E4M3.UNPACK_B R13, R13 ;  /* 0x0000000dff0d723e */ /* 0x000fe200020006ff */
[----:B------:R-:W-:Y:S04]  /*59860*/  STL.64 [R1+0x5c78], R14 ;  /* 0x005c780e01007387 */ /* 0x000fe80000100a00 */
[----:B------:R0:W-:Y:S04]  /*59870*/  STL.64 [R1+0x5c70], R12 ;  /* 0x005c700c01007387 */ /* 0x0001e80000100a00 */
[----:B------:R-:W2:Y:S04]  /*59880*/  LDL.LU R8, [R1+0x20] ;  /* 0x0000200001087983 */ /* 0x000ea80000300800 */
[----:B0-----:R-:W2:Y:S04]  /*59890*/  LDL.LU R12, [R1+0x30] ;  /* 0x00003000010c7983 */ /* 0x001ea80000300800 */
[----:B------:R-:W2:Y:S04]  /*598a0*/  LDL.LU R13, [R1+0x34] ;  /* 0x00003400010d7983 */ /* 0x000ea80000300800 */
[----:B------:R-:W2:Y:S04]  /*598b0*/  LDL.LU R14, [R1+0x38] ;  /* 0x00003800010e7983 */ /* 0x000ea80000300800 */
[----:B------:R-:W2:Y:S04]  /*598c0*/  LDL.LU R15, [R1+0x3c] ;  /* 0x00003c00010f7983 */ /* 0x000ea80000300800 */
[----:B------:R-:W3:Y:S04]  /*598d0*/  LDL R29, [R1+0x1168] ;  /* 0x00116800011d7983 */ /* 0x000ee80000100800 */
[----:B------:R-:W4:Y:S04]  /*598e0*/  LDL R0, [R1+0x116c] ;  /* 0x00116c0001007983 */ /* 0x000f280000100800 */
[----:B------:R-:W-:Y:S04]  /*598f0*/  STL [R1+0x28], R10 ;  /* 0x0000280a01007387 */ /* 0x000fe80000100800 */
[----:B------:R-:W2:Y:S04]  /*59900*/  LDL.LU R20, [R1+0x1050] ;  /* 0x0010500001147983 */ /* 0x000ea80000300800 */
[----:B------:R-:W-:Y:S04]  /*59910*/  STL [R1+0x2c], R11 ;  /* 0x00002c0b01007387 */ /* 0x000fe80000100800 */
[----:B------:R-:W2:Y:S04]  /*59920*/  LDL.LU R21, [R1+0x1054] ;  /* 0x0010540001157983 */ /* 0x000ea80000300800 */
[----:B------:R-:W3:Y:S04]  /*59930*/  LDL.LU R22, [R1+0x1058] ;  /* 0x0010580001167983 */ /* 0x000ee80000300800 */
[----:B------:R-:W3:Y:S04]  /*59940*/  LDL.LU R23, [R1+0x105c] ;  /* 0x00105c0001177983 */ /* 0x000ee80000300800 */
[----:B------:R-:W4:Y:S04]  /*59950*/  LDL R18, [R1+0x113c] ;  /* 0x00113c0001127983 */ /* 0x000f280000100800 */
[----:B------:R-:W4:Y:S04]  /*59960*/  LDL R19, [R1+0x1148] ;  /* 0x0011480001137983 */ /* 0x000f280000100800 */
[----:B------:R-:W2:Y:S04]  /*59970*/  LDL R17, [R1+0x1138] ;  /* 0x0011380001117983 */ /* 0x000ea80000100800 */
[----:B------:R-:W3:Y:S04]  /*59980*/  LDL R26, [R1+0x1128] ;  /* 0x00112800011a7983 */ /* 0x000ee80000100800 */
[----:B------:R-:W3:Y:S04]  /*59990*/  LDL R27, [R1+0x112c] ;  /* 0x00112c00011b7983 */ /* 0x000ee80000100800 */
[----:B----4-:R-:W-:Y:S04]  /*599a0*/  STL.64 [R1+0x5c68], R18 ;  /* 0x005c681201007387 */ /* 0x010fe80000100a00 */
[----:B--2---:R0:W-:Y:S04]  /*599b0*/  STL [R1+0x5c60], R17 ;  /* 0x005c601101007387 */ /* 0x0041e80000100800 */
[----:B------:R-:W2:Y:S04]  /*599c0*/  LDL.LU R16, [R1+0xe0] ;  /* 0x0000e00001107983 */ /* 0x000ea80000300800 */
[----:B0-----:R-:W2:Y:S04]  /*599d0*/  LDL.LU R17, [R1+0xe4] ;  /* 0x0000e40001117983 */ /* 0x001ea80000300800 */
[----:B------:R-:W2:Y:S04]  /*599e0*/  LDL.LU R18, [R1+0xe8] ;  /* 0x0000e80001127983 */ /* 0x000ea80000300800 */
[----:B------:R-:W2:Y:S04]  /*599f0*/  LDL.LU R19, [R1+0xec] ;  /* 0x0000ec0001137983 */ /* 0x000ea80000300800 */
[----:B------:R-:W4:Y:S04]  /*59a00*/  LDL R24, [R1+0x114c] ;  /* 0x00114c0001187983 */ /* 0x000f280000100800 */
[----:B------:R-:W4:Y:S04]  /*59a10*/  LDL R25, [R1+0x1158] ;  /* 0x0011580001197983 */ /* 0x000f280000100800 */
[----:B------:R-:W4:Y:S04]  /*59a20*/  LDL R28, [R1+0x115c] ;  /* 0x00115c00011c7983 */ /* 0x000f280000100800 */
[----:B---3--:R-:W-:Y:S04]  /*59a30*/  STL.64 [R1+0x5c48], R22 ;  /* 0x005c481601007387 */ /* 0x008fe80000100a00 */
[----:B------:R0:W-:Y:S04]  /*59a40*/  STL.64 [R1+0x5c40], R20 ;  /* 0x005c401401007387 */ /* 0x0001e80000100a00 */
[----:B0-----:R-:W3:Y:S04]  /*59a50*/  LDL.LU R20, [R1+0xe60] ;  /* 0x000e600001147983 */ /* 0x001ee80000300800 */
[----:B------:R-:W3:Y:S04]  /*59a60*/  LDL.LU R21, [R1+0xe64] ;  /* 0x000e640001157983 */ /* 0x000ee80000300800 */
[----:B------:R-:W2:Y:S04]  /*59a70*/  LDL.LU R22, [R1+0xe68] ;  /* 0x000e680001167983 */ /* 0x000ea80000300800 */
[----:B------:R-:W2:Y:S01]  /*59a80*/  LDL.LU R23, [R1+0xe6c] ;  /* 0x000e6c0001177983 */ /* 0x000ea20000300800 */
[----:B------:R-:W-:Y:S03]  /*59a90*/  HMMA.16816.F32 R4, R4, R8, R12 ;  /* 0x000000080404723c */ /* 0x000fe6000000180c */
[----:B--2---:R-:W-:Y:S04]  /*59aa0*/  STL.64 [R1+0x5c58], R22 ;  /* 0x005c581601007387 */ /* 0x004fe80000100a00 */
[----:B---3--:R0:W-:Y:S04]  /*59ab0*/  STL.64 [R1+0x5c50], R20 ;  /* 0x005c501401007387 */ /* 0x0081e80000100a00 */
[----:B0-----:R-:W2:Y:S04]  /*59ac0*/  LDL.LU R20, [R1+0xc0] ;  /* 0x0000c00001147983 */ /* 0x001ea80000300800 */
[----:B------:R-:W2:Y:S04]  /*59ad0*/  LDL.LU R21, [R1+0xc4] ;  /* 0x0000c40001157983 */ /* 0x000ea80000300800 */
[----:B------:R-:W2:Y:S04]  /*59ae0*/  LDL.LU R22, [R1+0xc8] ;  /* 0x0000c80001167983 */ /* 0x000ea80000300800 */
[----:B------:R-:W2:Y:S04]  /*59af0*/  LDL.LU R23, [R1+0xcc] ;  /* 0x0000cc0001177983 */ /* 0x000ea80000300800 */
[----:B------:R-:W3:Y:S04]  /*59b00*/  LDL.LU.64 R14, [R1+0x5c78] ;  /* 0x005c7800010e7983 */ /* 0x000ee80000300a00 */
[----:B------:R-:W3:Y:S01]  /*59b10*/  LDL.LU.64 R12, [R1+0x5c70] ;  /* 0x005c7000010c7983 */ /* 0x000ee20000300a00 */
[----:B------:R-:W-:-:S03]  /*59b20*/  F2FP.F16.E4M3.UNPACK_B R8, R26 ;  /* 0x0000001aff08723e */ /* 0x000fc600020006ff */
[----:B------:R0:W-:Y:S04]  /*59b30*/  STL.64 [R1+0x30], R4 ;  /* 0x0000300401007387 */ /* 0x0001e80000100a00 */
[----:B------:R1:W-:Y:S01]  /*59b40*/  STL.64 [R1+0x38], R6 ;  /* 0x0000380601007387 */ /* 0x0003e20000100a00 */
[----:B------:R-:W-:-:S03]  /*59b50*/  F2FP.F16.E4M3.UNPACK_B R9, R27 ;  /* 0x0000001bff09723e */ /* 0x000fc600020006ff */
[----:B0-----:R-:W4:Y:S04]  /*59b60*/  LDL.LU R4, [R1+0x1b0] ;  /* 0x0001b00001047983 */ /* 0x001f280000300800 */
[----:B------:R-:W4:Y:S04]  /*59b70*/  LDL.LU R5, [R1+0x1b4] ;  /* 0x0001b40001057983 */ /* 0x000f280000300800 */
[----:B-1----:R-:W4:Y:S04]  /*59b80*/  LDL.LU R6, [R1+0x1b8] ;  /* 0x0001b80001067983 */ /* 0x002f280000300800 */
[----:B------:R-:W4:Y:S04]  /*59b90*/  LDL.LU R7, [R1+0x1bc] ;  /* 0x0001bc0001077983 */ /* 0x000f280000300800 */
[----:B------:R-:W2:Y:S04]  /*59ba0*/  LDL R26, [R1+0x1178] ;  /* 0x00117800011a7983 */ /* 0x000ea80000100800 */
[----:B------:R-:W2:Y:S04]  /*59bb0*/  LDL R27, [R1+0x117c] ;  /* 0x00117c00011b7983 */ /* 0x000ea80000100800 */
[----:B------:R-:W-:Y:S01]  /*59bc0*/  STL [R1+0x18], R8 ;  /* 0x0000180801007387 */ /* 0x000fe20000100800 */
[----:B---3--:R-:W-:-:S15]  /*59bd0*/  HMMA.16816.F32 R16, R12, R10, R16 ;  /* 0x0000000a0c10723c */ /* 0x008fde0000001810 */
[----:B------:R-:W-:-:S08]  /*59be0*/  NOP ;  /* 0x0000000000007918 */ /* 0x000fd00000000000 */
[----:B------:R-:W-:Y:S04]  /*59bf0*/  STL.64 [R1+0x40], R16 ;  /* 0x0000401001007387 */ /* 0x000fe80000100a00 */
[----:B------:R0:W-:Y:S04]  /*59c00*/  STL.64 [R1+0x48], R18 ;  /* 0x0000481201007387 */ /* 0x0001e80000100a00 */
[----:B0-----:R-:W3:Y:S04]  /*59c10*/  LDL.LU.64 R18, [R1+0x5c68] ;  /* 0x005c680001127983 */ /* 0x001ee80000300a00 */
[----:B------:R-:W2:Y:S01]  /*59c20*/  LDL.LU R17, [R1+0x5c60] ;  /* 0x005c600001117983 */ /* 0x000ea20000300800 */
[----:B------:R-:W-:Y:S01]  /*59c30*/  IMAD.MOV.U32 R3, RZ, RZ, R10 ;  /* 0x000000ffff037224 */ /* 0x000fe200078e000a */
[----:B----4-:R-:W-:Y:S01]  /*59c40*/  HMMA.16816.F32 R4, R12, R8, R4 ;  /* 0x000000080c04723c */ /* 0x010fe20000001804 */
[----:B------:R-:W-:-:S05]  /*59c50*/  IMAD.MOV.U32 R2, RZ, RZ, R11 ;  /* 0x000000ffff027224 */ /* 0x000fca00078e000b */
[----:B------:R-:W-:Y:S04]  /*59c60*/  STL [R1+0x1c], R9 ;  /* 0x00001c0901007387 */ /* 0x000fe80000100800 */
[----:B------:R-:W-:Y:S04]  /*59c70*/  STL [R1+0x5c0c], R2 ;  /* 0x005c0c0201007387 */ /* 0x000fe80000100800 */
[----:B------:R-:W-:Y:S09]  /*59c80*/  STL [R1+0x5c08], R3 ;  /* 0x005c080301007387 */ /* 0x000ff20000100800 */
[----:B------:R0:W-:Y:S04]  /*59c90*/  STL.64 [R1+0x70], R4 ;  /* 0x0000700401007387 */ /* 0x0001e80000100a00 */
[----:B------:R1:W-:Y:S04]  /*59ca0*/  STL.64 [R1+0x78], R6 ;  /* 0x0000780601007387 */ /* 0x0003e80000100a00 */
[----:B0-----:R-:W4:Y:S01]  /*59cb0*/  LDL.LU R4, [R1+0x1060] ;  /* 0x0010600001047983 */ /* 0x001f220000300800 */
[----:B---3--:R-:W-:-:S02]  /*59cc0*/  F2FP.F16.E4M3.UNPACK_B R11, R18 ;  /* 0x00000012ff0b723e */ /* 0x008fc400020006ff */
[----:B--2---:R-:W-:-:S07]  /*59cd0*/  F2FP.F16.E4M3.UNPACK_B R10, R17 ;  /* 0x00000011ff0a723e */ /* 0x004fce00020006ff */
[----:B------:R-:W-:Y:S06]  /*59ce0*/  HMMA.16816.F32 R20, R12, R10, R20 ;  /* 0x0000000a0c14723c */ /* 0x000fec0000001814 */
[----:B------:R-:W-:Y:S04]  /*59cf0*/  STL [R1+0x10], R10 ;  /* 0x0000100a01007387 */ /* 0x000fe80000100800 */
[----:B------:R-:W4:Y:S04]  /*59d00*/  LDL.LU R5, [R1+0x1064] ;  /* 0x0010640001057983 */ /* 0x000f280000300800 */
[----:B------:R-:W-:Y:S04]  /*59d10*/  STL [R1+0x14], R11 ;  /* 0x0000140b01007387 */ /* 0x000fe80000100800 */
[----:B-1----:R-:W4:Y:S04]  /*59d20*/  LDL.LU R6, [R1+0x1068] ;  /* 0x0010680001067983 */ /* 0x002f280000300800 */
[----:B------:R-:W4:Y:S04]  /*59d30*/  LDL.LU R7, [R1+0x106c] ;  /* 0x00106c0001077983 */ /* 0x000f280000300800 */
[----:B------:R-:W-:Y:S04]  /*59d40*/  STL.64 [R1+0xc0], R20 ;  /* 0x0000c01401007387 */ /* 0x000fe80000100a00 */
[----:B------:R0:W-:Y:S04]  /*59d50*/  STL.64 [R1+0xc8], R22 ;  /* 0x0000c81601007387 */ /* 0x0001e80000100a00 */
[----:B0-----:R-:W2:Y:S04]  /*59d60*/  LDL.LU.64 R22, [R1+0x5c58] ;  /* 0x005c580001167983 */ /* 0x001ea80000300a00 */
[----:B------:R-:W2:Y:S01]  /*59d70*/  LDL.LU.64 R20, [R1+0x5c50] ;  /* 0x005c500001147983 */ /* 0x000ea20000300a00 */
[----:B------:R-:W-:-:S02]  /*59d80*/  F2FP.F16.E4M3.UNPACK_B R16, R19 ;  /* 0x00000013ff10723e */ /* 0x000fc400020006ff */
[----:B------:R-:W-:-:S05]  /*59d90*/  F2FP.F16.E4M3.UNPACK_B R17, R24 ;  /* 0x00000018ff11723e */ /* 0x000fca00020006ff */
[----:B------:R-:W-:Y:S02]  /*59da0*/  STL.64 [R1+0x8], R16 ;  /* 0x0000081001007387 */ /* 0x000fe40000100a00 */
[----:B--2---:R-:W-:-:S15]  /*59db0*/  HMMA.16816.F32 R20, R12, R16, R20 ;  /* 0x000000100c14723c */ /* 0x004fde0000001814 */
[----:B------:R-:W-:-:S08]  /*59dc0*/  NOP ;  /* 0x0000000000007918 */ /* 0x000fd00000000000 */
[----:B------:R-:W-:Y:S04]  /*59dd0*/  STL.64 [R1+0xf0], R20 ;  /* 0x0000f01401007387 */ /* 0x000fe80000100a00 */
[----:B------:R0:W-:Y:S04]  /*59de0*/  STL.64 [R1+0xf8], R22 ;  /* 0x0000f81601007387 */ /* 0x0001e80000100a00 */
[----:B0-----:R-:W2:Y:S04]  /*59df0*/  LDL.LU.64 R22, [R1+0x5c48] ;  /* 0x005c480001167983 */ /* 0x001ea80000300a00 */
[----:B------:R-:W2:Y:S01]  /*59e00*/  LDL.LU.64 R20, [R1+0x5c40] ;  /* 0x005c400001147983 */ /* 0x000ea20000300a00 */
[----:B------:R-:W-:Y:S01]  /*59e10*/  IMAD.MOV.U32 R9, RZ, RZ, R10 ;  /* 0x000000ffff097224 */ /* 0x000fe200078e000a */
[----:B------:R-:W-:Y:S01]  /*59e20*/  F2FP.F16.E4M3.UNPACK_B R10, R25 ;  /* 0x00000019ff0a723e */ /* 0x000fe200020006ff */
[----:B------:R-:W-:Y:S01]  /*59e30*/  IMAD.MOV.U32 R8, RZ, RZ, R11 ;  /* 0x000000ffff087224 */ /* 0x000fe200078e000b */
[----:B------:R-:W-:Y:S01]  /*59e40*/  F2FP.F16.E4M3.UNPACK_B R11, R28 ;  /* 0x0000001cff0b723e */ /* 0x000fe200020006ff */
[----:B------:R-:W-:-:S02]  /*59e50*/  IMAD.MOV.U32 R2, RZ, RZ, R16 ;  /* 0x000000ffff027224 */ /* 0x000fc400078e0010 */
[----:B------:R-:W-:Y:S01]  /*59e60*/  IMAD.MOV.U32 R3, RZ, RZ, R17 ;  /* 0x000000ffff037224 */ /* 0x000fe200078e0011 */
[----:B------:R-:W-:Y:S01]  /*59e70*/  F2FP.F16.E4M3.UNPACK_B R28, R29 ;  /* 0x0000001dff1c723e */ /* 0x000fe200020006ff */
[----:B------:R-:W-:Y:S01]  /*59e80*/  STL.64 [R1], R10 ;  /* 0x0000000a01007387 */ /* 0x000fe20000100a00 */
[----:B------:R-:W-:Y:S01]  /*59e90*/  F2FP.F16.E4M3.UNPACK_B R29, R0 ;  /* 0x00000000ff1d723e */ /* 0x000fe200020006ff */
[----:B------:R-:W-:Y:S01]  /*59ea0*/  IMAD.MOV.U32 R0, RZ, RZ, R11 ;  /* 0x000000ffff007224 */ /* 0x000fe200078e000b */
[----:B--2---:R-:W-:Y:S01]  /*59eb0*/  HMMA.16816.F32 R16, R12, R10, R20 ;  /* 0x0000000a0c10723c */ /* 0x004fe20000001814 */
[----:B------:R-:W2:-:S15]  /*59ec0*/  LDL R22, [R1+0x1198] ;  /* 0x0011980001167983 */ /* 0x000e9e0000100800 */
[----:B------:R-:W-:-:S07]  /*59ed0*/  NOP ;  /* 0x0000000000007918 */ /* 0x000fce0000000000 */
[----:B------:R-:W-:Y:S04]  /*59ee0*/  STL.64 [R1+0x120], R16 ;  /* 0x0001201001007387 */ /* 0x000fe80000100a00 */
[----:B------:R0:W-:Y:S04]  /*59ef0*/  STL.64 [R1+0x128], R18 ;  /* 0x0001281201007387 */ /* 0x0001e80000100a00 */
[----:B------:R-:W2:Y:S04]  /*59f00*/  LDL R23, [R1+0x119c] ;  /* 0x00119c0001177983 */ /* 0x000ea80000100800 */
[----:B0-----:R-:W3:Y:S04]  /*59f10*/  LDL R18, [R1+0x11b8] ;  /* 0x0011b80001127983 */ /* 0x001ee80000100800 */
[----:B------:R-:W3:Y:S04]  /*59f20*/  LDL R19, [R1+0x11bc] ;  /* 0x0011bc0001137983 */ /* 0x000ee80000100800 */
[----:B------:R-:W-:Y:S04]  /*59f30*/  STL [R1+0x5be8], R0 ;  /* 0x005be80001007387 */ /* 0x000fe80000100800 */
[----:B------:R-:W3:Y:S04]  /*59f40*/  LDL R20, [R1+0x11a8] ;  /* 0x0011a80001147983 */ /* 0x000ee80000100800 */
[----:B------:R-:W3:Y:S01]  /*59f50*/  LDL R21, [R1+0x11ac] ;  /* 0x0011ac0001157983 */ /* 0x000ee20000100800 */
[----:B----4-:R-:W-:Y:S03]  /*59f60*/  HMMA.16816.F32 R4, R12, R28, R4 ;  /* 0x0000001c0c04723c */ /* 0x010fe60000001804 */
[----:B------:R-:W4:Y:S04]  /*59f70*/  LDL R24, [R1+0x1188] ;  /* 0x0011880001187983 */ /* 0x000f280000100800 */
[----:B------:R-:W4:Y:S04]  /*59f80*/  LDL R25, [R1+0x118c] ;  /* 0x00118c0001197983 */ /* 0x000f280000100800 */
[----:B--2---:R-:W-:Y:S04]  /*59f90*/  STL.64 [R1+0x5c38], R22 ;  /* 0x005c381601007387 */ /* 0x004fe80000100a00 */
[----:B---3--:R0:W-:Y:S04]  /*59fa0*/  STL.64 [R1+0x5c30], R20 ;  /* 0x005c301401007387 */ /* 0x0081e80000100a00 */
[----:B0-----:R-:W2:Y:S04]  /*59fb0*/  LDL.LU R20, [R1+0x1070] ;  /* 0x0010700001147983 */ /* 0x001ea80000300800 */
[----:B------:R-:W2:Y:S04]  /*59fc0*/  LDL.LU R21, [R1+0x1074] ;  /* 0x0010740001157983 */ /* 0x000ea80000300800 */
[----:B------:R-:W2:Y:S04]  /*59fd0*/  LDL.LU R22, [R1+0x1078] ;  /* 0x0010780001167983 */ /* 0x000ea80000300800 */
[----:B------:R-:W2:Y:S04]  /*59fe0*/  LDL.LU R23, [R1+0x107c] ;  /* 0x00107c0001177983 */ /* 0x000ea80000300800 */
[----:B------:R0:W-:Y:S04]  /*59ff0*/  STL.64 [R1+0x150], R4 ;  /* 0x0001500401007387 */ /* 0x0001e80000100a00 */
[----:B------:R1:W-:Y:S04]  /*5a000*/  STL.64 [R1+0x158], R6 ;  /* 0x0001580601007387 */ /* 0x0003e80000100a00 */
[----:B0-----:R-:W3:Y:S04]  /*5a010*/  LDL.LU R4, [R1+0x10b0] ;  /* 0x0010b00001047983 */ /* 0x001ee80000300800 */
[----:B------:R-:W3:Y:S04]  /*5a020*/  LDL.LU R5, [R1+0x10b4] ;  /* 0x0010b40001057983 */ /* 0x000ee80000300800 */
[----:B-1----:R-:W4:Y:S04]  /*5a030*/  LDL.LU R6, [R1+0x10b8] ;  /* 0x0010b80001067983 */ /* 0x002f280000300800 */
[----:B------:R-:W4:Y:S04]  /*5a040*/  LDL.LU R7, [R1+0x10bc] ;  /* 0x0010bc0001077983 */ /* 0x000f280000300800 */
[----:B----4-:R-:W-:Y:S04]  /*5a050*/  STL.64 [R1+0x5c18], R6 ;  /* 0x005c180601007387 */ /* 0x010fe80000100a00 */
[----:B---3--:R0:W-:Y:S04]  /*5a060*/  STL.64 [R1+0x5c10], R4 ;  /* 0x005c100401007387 */ /* 0x0081e80000100a00 */
[----:B0-----:R-:W3:Y:S04]  /*5a070*/  LDL.LU R4, [R1+0x1090] ;  /* 0x0010900001047983 */ /* 0x001ee80000300800 */
[----:B------:R-:W3:Y:S04]  /*5a080*/  LDL.LU R5, [R1+0x1094] ;  /* 0x0010940001057983 */ /* 0x000ee80000300800 */
[----:B------:R-:W4:Y:S04]  /*5a090*/  LDL.LU R6, [R1+0x1098] ;  /* 0x0010980001067983 */ /* 0x000f280000300800 */
[----:B------:R-:W4:Y:S01]  /*5a0a0*/  LDL.LU R7, [R1+0x109c] ;  /* 0x00109c0001077983 */ /* 0x000f220000300800 */
[----:B------:R-:W-:-:S02]  /*5a0b0*/  F2FP.F16.E4M3.UNPACK_B R26, R26 ;  /* 0x0000001aff1a723e */ /* 0x000fc400020006ff */
[----:B------:R-:W-:Y:S01]  /*5a0c0*/  F2FP.F16.E4M3.UNPACK_B R27, R27 ;  /* 0x0000001bff1b723e */ /* 0x000fe200020006ff */
[----:B----4-:R-:W-:Y:S04]  /*5a0d0*/  STL.64 [R1+0x5c28], R6 ;  /* 0x005c280601007387 */ /* 0x010fe80000100a00 */
[----:B---3--:R0:W-:Y:S04]  /*5a0e0*/  STL.64 [R1+0x5c20], R4 ;  /* 0x005c200401007387 */ /* 0x0081e80000100a00 */
[----:B0-----:R-:W3:Y:S04]  /*5a0f0*/  LDL.LU R4, [R1+0x1080] ;  /* 0x0010800001047983 */ /* 0x001ee80000300800 */
[----:B------:R-:W3:Y:S04]  /*5a100*/  LDL.LU R5, [R1+0x1084] ;  /* 0x0010840001057983 */ /* 0x000ee80000300800 */
[----:B------:R-:W3:Y:S04]  /*5a110*/  LDL.LU R6, [R1+0x1088] ;  /* 0x0010880001067983 */ /* 0x000ee80000300800 */
[----:B------:R-:W3:Y:S01]  /*5a120*/  LDL.LU R7, [R1+0x108c] ;  /* 0x00108c0001077983 */ /* 0x000ee20000300800 */
[----:B------:R-:W-:Y:S01]  /*5a130*/  F2FP.F16.E4M3.UNPACK_B R24, R24 ;  /* 0x00000018ff18723e */ /* 0x000fe200020006ff */
[C---:B--2---:R-:W-:Y:S01]  /*5a140*/  HMMA.16816.F32 R20, R12.reuse, R26, R20 ;  /* 0x0000001a0c14723c */ /* 0x044fe20000001814 */
[----:B------:R-:W-:Y:S01]  /*5a150*/  F2FP.F16.E4M3.UNPACK_B R25, R25 ;  /* 0x00000019ff19723e */ /* 0x000fe200020006ff */
[----:B------:R-:W2:Y:S04]  /*5a160*/  LDL R16, [R1+0x11c8] ;  /* 0x0011c80001107983 */ /* 0x000ea80000100800 */
[----:B------:R-:W4:Y:S04]  /*5a170*/  LDL R17, [R1+0x11cc] ;  /* 0x0011cc0001117983 */ /* 0x000f280000100800 */
[----:B------:R-:W2:Y:S04]  /*5a180*/  LDL.LU R10, [R1+0x2320] ;  /* 0x00232000010a7983 */ /* 0x000ea80000300800 */
[----:B------:R-:W2:Y:S04]  /*5a190*/  LDL.LU R11, [R1+0x231c] ;  /* 0x00231c00010b7983 */ /* 0x000ea80000300800 */
[----:B------:R-:W-:Y:S04]  /*5a1a0*/  STL [R1+0x5c04], R28 ;  /* 0x005c041c01007387 */ /* 0x000fe80000100800 */
[----:B------:R-:W-:Y:S04]  /*5a1b0*/  STL [R1+0x5c00], R29 ;  /* 0x005c001d01007387 */ /* 0x000fe80000100800 */
[----:B------:R-:W-:Y:S04]  /*5a1c0*/  STL.64 [R1+0x160], R20 ;  /* 0x0001601401007387 */ /* 0x000fe80000100a00 */
[----:B------:R0:W-:Y:S04]  /*5a1d0*/  STL.64 [R1+0x168], R22 ;  /* 0x0001681601007387 */ /* 0x0001e80000100a00 */
[----:B0-----:R-:W4:Y:S04]  /*5a1e0*/  LDL.LU.64 R22, [R1+0x5c38] ;  /* 0x005c380001167983 */ /* 0x001f280000300a00 */
[----:B------:R-:W2:Y:S01]  /*5a1f0*/  LDL.LU.64 R20, [R1+0x5c30] ;  /* 0x005c300001147983 */ /* 0x000ea20000300a00 */
[----:B---3--:R-:W-:-:S15]  /*5a200*/  HMMA.16816.F32 R4, R12, R24, R4 ;  /* 0x000000180c04723c */ /* 0x008fde0000001804 */
[----:B------:R-:W-:-:S08]  /*5a210*/  NOP ;  /* 0x0000000000007918 */ /* 0x000fd00000000000 */
[----:B------:R-:W-:Y:S04]  /*5a220*/  STL.64 [R1+0x180], R4 ;  /* 0x0001800401007387 */ /* 0x000fe80000100a00 */
[----:B------:R0:W-:Y:S04]  /*5a230*/  STL.64 [R1+0x188], R6 ;  /* 0x0001880601007387 */ /* 0x0001e80000100a00 */
[----:B0-----:R-:W3:Y:S04]  /*5a240*/  LDL.LU.64 R6, [R1+0x5c28] ;  /* 0x005c280001067983 */ /* 0x001ee80000300a00 */
[----:B------:R-:W3:Y:S04]  /*5a250*/  LDL.LU.64 R4, [R1+0x5c20] ;  /* 0x005c200001047983 */ /* 0x000ee80000300a00 */
[----:B------:R-:W-:Y:S04]  /*5a260*/  STL.64 [R1+0x5b50], R26 ;  /* 0x005b501a01007387 */ /* 0x000fe80000100a00 */
[----:B------:R0:W-:Y:S04]  /*5a270*/  STL.64 [R1+0x5b48], R24 ;  /* 0x005b481801007387 */ /* 0x0001e80000100a00 */
[----:B0-----:R-:W3:Y:S04]  /*5a280*/  LDL.LU R24, [R1+0x10a0] ;  /* 0x0010a00001187983 */ /* 0x001ee80000300800 */
[----:B------:R-:W3:Y:S04]  /*5a290*/  LDL.LU R25, [R1+0x10a4] ;  /* 0x0010a40001197983 */ /* 0x000ee80000300800 */
[----:B------:R-:W3:Y:S04]  /*5a2a0*/  LDL.LU R26, [R1+0x10a8] ;  /* 0x0010a800011a7983 */ /* 0x000ee80000300800 */
[----:B------:R-:W3:Y:S01]  /*5a2b0*/  LDL.LU R27, [R1+0x10ac] ;  /* 0x0010ac00011b7983 */ /* 0x000ee20000300800 */
[----:B----4-:R-:W-:-:S02]  /*5a2c0*/  F2FP.F16.E4M3.UNPACK_B R22, R22 ;  /* 0x00000016ff16723e */ /* 0x010fc400020006ff */
[----:B------:R-:W-:Y:S02]  /*5a2d0*/  F2FP.F16.E4M3.UNPACK_B R23, R23 ;  /* 0x00000017ff17723e */ /* 0x000fe400020006ff */
[----:B--2---:R-:W-:Y:S02]  /*5a2e0*/  F2FP.F16.E4M3.UNPACK_B R20, R20 ;  /* 0x00000014ff14723e */ /* 0x004fe400020006ff */
[----:B------:R-:W-:-:S03]  /*5a2f0*/  F2FP.F16.E4M3.UNPACK_B R21, R21 ;  /* 0x00000015ff15723e */ /* 0x000fc600020006ff */
[C---:B---3--:R-:W-:Y:S06]  /*5a300*/  HMMA.16816.F32 R4, R12.reuse, R22, R4 ;  /* 0x000000160c04723c */ /* 0x048fec0000001804 */
[----:B------:R-:W-:-:S15]  /*5a310*/  HMMA.16816.F32 R24, R12, R20, R24 ;  /* 0x000000140c18723c */ /* 0x000fde0000001818 */
[----:B------:R-:W-:-:S02]  /*5a320*/  NOP ;  /* 0x0000000000007918 */ /* 0x000fc40000000000 */
[----:B------:R-:W-:Y:S04]  /*5a330*/  STL.64 [R1+0x1a0], R4 ;  /* 0x0001a00401007387 */ /* 0x000fe80000100a00 */
[----:B------:R0:W-:Y:S04]  /*5a340*/  STL.64 [R1+0x1a8], R6 ;  /* 0x0001a80601007387 */ /* 0x0001e80000100a00 */
[----:B0-----:R-:W2:Y:S04]  /*5a350*/  LDL.LU.64 R6, [R1+0x5c18] ;  /* 0x005c180001067983 */ /* 0x001ea80000300a00 */
[----:B------:R-:W2:Y:S04]  /*5a360*/  LDL.LU.64 R4, [R1+0x5c10] ;  /* 0x005c100001047983 */ /* 0x000ea80000300a00 */
[----:B------:R0:W-:Y:S04]  /*5a370*/  STL.64 [R1+0x1c0], R24 ;  /* 0x0001c01801007387 */ /* 0x0001e80000100a00 */
[----:B------:R1:W-:Y:S01]  /*5a380*/  STL.64 [R1+0x1c8], R26 ;  /* 0x0001c81a01007387 */ /* 0x0003e20000100a00 */
[----:B0-----:R-:W-:-:S02]  /*5a390*/  IMAD.MOV.U32 R24, RZ, RZ, R9 ;  /* 0x000000ffff187224 */ /* 0x001fc400078e0009 */
[----:B------:R-:W-:Y:S02]  /*5a3a0*/  IMAD.MOV.U32 R25, RZ, RZ, R8 ;  /* 0x000000ffff197224 */ /* 0x000fe400078e0008 */
[----:B-1----:R-:W-:Y:S02]  /*5a3b0*/  IMAD.MOV.U32 R26, RZ, RZ, R2 ;  /* 0x000000ffff1a7224 */ /* 0x002fe400078e0002 */
[----:B------:R-:W-:Y:S01]  /*5a3c0*/  IMAD.MOV.U32 R27, RZ, RZ, R3 ;  /* 0x000000ffff1b7224 */ /* 0x000fe200078e0003 */
[----:B------:R-:W3:Y:S04]  /*5a3d0*/  LDL.LU R2, [R1+0x5c0c] ;  /* 0x005c0c0001027983 */ /* 0x000ee80000300800 */
[----:B------:R-:W4:Y:S04]  /*5a3e0*/  LDL.LU R3, [R1+0x5c08] ;  /* 0x005c080001037983 */ /* 0x000f280000300800 */
[----:B------:R-:W-:Y:S04]  /*5a3f0*/  STL.64 [R1+0x5b80], R26 ;  /* 0x005b801a01007387 */ /* 0x000fe80000100a00 */
[----:B------:R-:W-:Y:S04]  /*5a400*/  STL.64 [R1+0x5b78], R24 ;  /* 0x005b781801007387 */ /* 0x000fe80000100a00 */
[----:B------:R-:W-:Y:S04]  /*5a410*/  STL.64 [R1+0x5b30], R22 ;  /* 0x005b301601007387 */ /* 0x000fe80000100a00 */
[----:B------:R0:W-:Y:S04]  /*5a420*/  STL.64 [R1+0x5b28], R20 ;  /* 0x005b281401007387 */ /* 0x0001e80000100a00 */
[----:B0-----:R-:W3:Y:S04]  /*5a430*/  LDL.LU R20, [R1+0xe30] ;  /* 0x000e300001147983 */ /* 0x001ee80000300800 */
[----:B------:R-:W3:Y:S04]  /*5a440*/  LDL.LU R21, [R1+0xe34] ;  /* 0x000e340001157983 */ /* 0x000ee80000300800 */
[----:B------:R-:W4:Y:S04]  /*5a450*/  LDL.LU R22, [R1+0xe38] ;  /* 0x000e380001167983 */ /* 0x000f280000300800 */
[----:B------:R-:W4:Y:S01]  /*5a460*/  LDL.LU R23, [R1+0xe3c] ;  /* 0x000e3c0001177983 */ /* 0x000f220000300800 */
[----:B------:R-:W-:-:S02]  /*5a470*/  F2FP.F16.E4M3.UNPACK_B R18, R18 ;  /* 0x00000012ff12723e */ /* 0x000fc400020006ff */
[----:B------:R-:W-:-:S07]  /*5a480*/  F2FP.F16.E4M3.UNPACK_B R19, R19 ;  /* 0x00000013ff13723e */ /* 0x000fce00020006ff */
[----:B--2---:R-:W-:Y:S01]  /*5a490*/  HMMA.16816.F32 R24, R12, R18, R4 ;  /* 0x000000120c18723c */ /* 0x004fe20000001804 */
[----:B----4-:R-:W-:Y:S04]  /*5a4a0*/  STL.64 [R1+0x5b90], R22 ;  /* 0x005b901601007387 */ /* 0x010fe80000100a00 */
[----:B---3--:R-:W-:-:S15]  /*5a4b0*/  STL.64 [R1+0x5b88], R20 ;  /* 0x005b881401007387 */ /* 0x008fde0000100a00 */
[----:B------:R-:W-:-:S03]  /*5a4c0*/  NOP ;  /* 0x0000000000007918 */ /* 0x000fc60000000000 */
[----:B------:R0:W-:Y:S04]  /*5a4d0*/  STL.64 [R1+0x1d0], R24 ;  /* 0x0001d01801007387 */ /* 0x0001e80000100a00 */
[----:B------:R1:W-:Y:S04]  /*5a4e0*/  STL.64 [R1+0x1d8], R26 ;  /* 0x0001d81a01007387 */ /* 0x0003e80000100a00 */
[----:B0-----:R-:W2:Y:S04]  /*5a4f0*/  LDL.LU R24, [R1+0xe50] ;  /* 0x000e500001187983 */ /* 0x001ea80000300800 */
[----:B------:R-:W2:Y:S04]  /*5a500*/  LDL.LU R25, [R1+0xe54] ;  /* 0x000e540001197983 */ /* 0x000ea80000300800 */
[----:B-1----:R-:W3:Y:S04]  /*5a510*/  LDL.LU R26, [R1+0xe58] ;  /* 0x000e5800011a7983 */ /* 0x002ee80000300800 */
[----:B------:R-:W3:Y:S04]  /*5a520*/  LDL.LU R27, [R1+0xe5c] ;  /* 0x000e5c00011b7983 */ /* 0x000ee80000300800 */
        /* <DEDUP_REMOVED lines=15> */
[----:B------:R-:W4:Y:S04]  /*5a620*/  LDL.LU R29, [R1+0x2330] ;  /* 0x00233000011d7983 */ /* 0x000f280000300800 */
[----:B------:R-:W4:Y:S04]  /*5a630*/  LDL.LU R6, [R1+0x232c] ;  /* 0x00232c0001067983 */ /* 0x000f280000300800 */
[----:B------:R-:W4:Y:S04]  /*5a640*/  LDL R10, [R1+0x11d8] ;  /* 0x0011d800010a7983 */ /* 0x000f280000100800 */
[----:B------:R-:W4:Y:S04]  /*5a650*/  LDL R11, [R1+0x11dc] ;  /* 0x0011dc00010b7983 */ /* 0x000f280000100800 */
[----:B------:R-:W4:Y:S04]  /*5a660*/  LDL.LU R0, [R1+0x2338] ;  /* 0x0023380001007983 */ /* 0x000f280000300800 */
[----:B------:R-:W4:Y:S04]  /*5a670*/  LDL.LU R7, [R1+0x2334] ;  /* 0x0023340001077983 */ /* 0x000f280000300800 */
[----:B------:R-:W2:Y:S04]  /*5a680*/  LDL R20, [R1+0x1208] ;  /* 0x0012080001147983 */ /* 0x000ea80000100800 */
[----:B------:R-:W2:Y:S01]  /*5a690*/  LDL R21, [R1+0x120c] ;  /* 0x00120c0001157983 */ /* 0x000ea20000100800 */
[----:B------:R-:W-:-:S02]  /*5a6a0*/  IMAD.MOV.U32 R22, RZ, RZ, R3 ;  /* 0x000000ffff167224 */ /* 0x000fc400078e0003 */
[----:B------:R-:W-:Y:S01]  /*5a6b0*/  IMAD.MOV.U32 R23, RZ, RZ, R2 ;  /* 0x000000ffff177224 */ /* 0x000fe200078e0002 */
[----:B------:R-:W4:Y:S04]  /*5a6c0*/  LDL R8, [R1+0x11e8] ;  /* 0x0011e80001087983 */ /* 0x000f280000100800 */
[----:B------:R-:W4:Y:S04]  /*5a6d0*/  LDL R9, [R1+0x11ec] ;  /* 0x0011ec0001097983 */ /* 0x000f280000100800 */
[----:B------:R-:W4:Y:S04]  /*5a6e0*/  LDL R2, [R1+0x11f8] ;  /* 0x0011f80001027983 */ /* 0x000f280000100800 */
[----:B------:R-:W4:Y:S04]  /*5a6f0*/  LDL R3, [R1+0x11fc] ;  /* 0x0011fc0001037983 */ /* 0x000f280000100800 */
[----:B------:R-:W-:Y:S04]  /*5a700*/  STL.64 [R1+0x5be0], R22 ;  /* 0x005be01601007387 */ /* 0x000fe80000100a00 */
[----:B--2---:R0:W-:Y:S04]  /*5a710*/  STL.64 [R1+0x5bd8], R20 ;  /* 0x005bd81401007387 */ /* 0x0041e80000100a00 */
[----:B0-----:R-:W2:Y:S04]  /*5a720*/  LDL.LU R20, [R1+0x10d0] ;  /* 0x0010d00001147983 */ /* 0x001ea80000300800 */
[----:B------:R-:W2:Y:S04]  /*5a730*/  LDL.LU R21, [R1+0x10d4] ;  /* 0x0010d40001157983 */ /* 0x000ea80000300800 */
[----:B------:R-:W3:Y:S04]  /*5a740*/  LDL.LU R22, [R1+0x10d8] ;  /* 0x0010d80001167983 */ /* 0x000ee80000300800 */
[----:B------:R-:W3:Y:S01]  /*5a750*/  LDL.LU R23, [R1+0x10dc] ;  /* 0x0010dc0001177983 */ /* 0x000ee20000300800 */
[----:B------:R-:W-:-:S02]  /*5a760*/  F2FP.F16.E4M3.UNPACK_B R16, R16 ;  /* 0x00000010ff10723e */ /* 0x000fc400020006ff */
[----:B------:R-:W-:Y:S01]  /*5a770*/  F2FP.F16.E4M3.UNPACK_B R17, R17 ;  /* 0x00000011ff11723e */ /* 0x000fe200020006ff */
        /* <DEDUP_REMOVED lines=11> */
[----:B------:R-:W3:Y:S01]  /*5a830*/  LDL.LU R27, [R1+0x104c] ;  /* 0x00104c00011b7983 */ /* 0x000ee20000300800 */
[----:B----4-:R-:W-:-:S02]  /*5a840*/  IMAD R5, R5, 0x100, R28 ;  /* 0x0000010005057824 */ /* 0x010fc400078e021c */
[----:B------:R-:W-:Y:S01]  /*5a850*/  IMAD R6, R6, 0x100, R29 ;  /* 0x0000010006067824 */ /* 0x000fe200078e021d */
[----:B--2---:R-:W-:Y:S01]  /*5a860*/  HMMA.16816.F32 R20, R12, R16, R20 ;  /* 0x000000100c14723c */ /* 0x004fe20000001814 */
[----:B---3--:R-:W-:Y:S04]  /*5a870*/  STL.64 [R1+0x5bd0], R26 ;  /* 0x005bd01a01007387 */ /* 0x008fe80000100a00 */
[----:B------:R0:W-:Y:S04]  /*5a880*/  STL.64 [R1+0x5bc8], R24 ;  /* 0x005bc81801007387 */ /* 0x0001e80000100a00 */
[----:B0-----:R-:W2:Y:S04]  /*5a890*/  LDL.LU R24, [R1+0x1100] ;  /* 0x0011000001187983 */ /* 0x001ea80000300800 */
[----:B------:R-:W2:Y:S04]  /*5a8a0*/  LDL.LU R25, [R1+0x1104] ;  /* 0x0011040001197983 */ /* 0x000ea80000300800 */
[----:B------:R-:W2:Y:S04]  /*5a8b0*/  LDL.LU R26, [R1+0x1108] ;  /* 0x00110800011a7983 */ /* 0x000ea80000300800 */
[----:B------:R-:W2:Y:S04]  /*5a8c0*/  LDL.LU R27, [R1+0x110c] ;  /* 0x00110c00011b7983 */ /* 0x000ea80000300800 */
[----:B------:R-:W3:Y:S04]  /*5a8d0*/  LDL.LU R28, [R1+0x5c04] ;  /* 0x005c0400011c7983 */ /* 0x000ee80000300800 */
[----:B------:R-:W3:Y:S04]  /*5a8e0*/  LDL.LU R29, [R1+0x5c00] ;  /* 0x005c0000011d7983 */ /* 0x000ee80000300800 */
[----:B------:R-:W-:Y:S04]  /*5a8f0*/  STL.64 [R1+0x1f0], R20 ;  /* 0x0001f01401007387 */ /* 0x000fe80000100a00 */
[----:B------:R0:W-:Y:S04]  /*5a900*/  STL.64 [R1+0x1f8], R22 ;  /* 0x0001f81601007387 */ /* 0x0001e80000100a00 */
[----:B0-----:R-:W4:Y:S04]  /*5a910*/  LDL.LU.64 R22, [R1+0x5bf8] ;  /* 0x005bf80001167983 */ /* 0x001f280000300a00 */
[----:B------:R-:W4:Y:S01]  /*5a920*/  LDL.LU.64 R20, [R1+0x5bf0] ;  /* 0x005bf00001147983 */ /* 0x000f220000300a00 */
[----:B------:R-:W-:-:S02]  /*5a930*/  F2FP.F16.E4M3.UNPACK_B R10, R10 ;  /* 0x0000000aff0a723e */ /* 0x000fc400020006ff */
[----:B------:R-:W-:Y:S02]  /*5a940*/  F2FP.F16.E4M3.UNPACK_B R11, R11 ;  /* 0x0000000bff0b723e */ /* 0x000fe400020006ff */
[----:B------:R-:W-:Y:S02]  /*5a950*/  F2FP.F16.E4M3.UNPACK_B R8, R8 ;  /* 0x00000008ff08723e */ /* 0x000fe400020006ff */
[----:B------:R-:W-:Y:S01]  /*5a960*/  F2FP.F16.E4M3.UNPACK_B R9, R9 ;  /* 0x00000009ff09723e */ /* 0x000fe200020006ff */
[----:B------:R-:W-:Y:S04]  /*5a970*/  STL.64 [R1+0x5b10], R18 ;  /* 0x005b101201007387 */ /* 0x000fe80000100a00 */
[----:B------:R0:W-:Y:S01]  /*5a980*/  STL.64 [R1+0x5b08], R16 ;  /* 0x005b081001007387 */ /* 0x0001e20000100a00 */
[----:B------:R-:W-:-:S03]  /*5a990*/  IMAD R7, R7, 0x100, R0 ;  /* 0x0000010007077824 */ /* 0x000fc600078e0200 */
[----:B0-----:R-:W3:Y:S04]  /*5a9a0*/  LDL.LU R16, [R1+0xe40] ;  /* 0x000e400001107983 */ /* 0x001ee80000300800 */
[----:B------:R-:W3:Y:S04]  /*5a9b0*/  LDL.LU R17, [R1+0xe44] ;  /* 0x000e440001117983 */ /* 0x000ee80000300800 */
[----:B------:R-:W3:Y:S04]  /*5a9c0*/  LDL.LU R18, [R1+0xe48] ;  /* 0x000e480001127983 */ /* 0x000ee80000300800 */
[----:B------:R-:W3:Y:S04]  /*5a9d0*/  LDL.LU R19, [R1+0xe4c] ;  /* 0x000e4c0001137983 */ /* 0x000ee80000300800 */
[----:B------:R-:W3:Y:S01]  /*5a9e0*/  LDL.LU R0, [R1+0x5be8] ;  /* 0x005be80001007983 */ /* 0x000ee20000300800 */
[C---:B--2---:R-:W-:Y:S06]  /*5a9f0*/  HMMA.16816.F32 R24, R12.reuse, R8, R24 ;  /* 0x000000080c18723c */ /* 0x044fec0000001818 */
[----:B----4-:R-:W-:-:S15]  /*5aa00*/  HMMA.16816.F32 R20, R12, R10, R20 ;  /* 0x0000000a0c14723c */ /* 0x010fde0000001814 */
[----:B------:R-:W-:-:S08]  /*5aa10*/  NOP ;  /* 0x0000000000007918 */ /* 0x000fd00000000000 */
[----:B------:R-:W-:Y:S04]  /*5aa20*/  STL.64 [R1+0x220], R20 ;  /* 0x0002201401007387 */ /* 0x000fe80000100a00 */
[----:B------:R0:W-:Y:S04]  /*5aa30*/  STL.64 [R1+0x228], R22 ;  /* 0x0002281601007387 */ /* 0x0001e80000100a00 */
[----:B0-----:R-:W2:Y:S04]  /*5aa40*/  LDL.LU.64 R22, [R1+0x5be0] ;  /* 0x005be00001167983 */ /* 0x001ea80000300a00 */
[----:B------:R-:W4:Y:S04]  /*5aa50*/  LDL.LU.64 R20, [R1+0x5bd8] ;  /* 0x005bd80001147983 */ /* 0x000f280000300a00 */
[----:B------:R-:W-:Y:S04]  /*5aa60*/  STL [R1+0x5ae0], R11 ;  /* 0x005ae00b01007387 */ /* 0x000fe80000100800 */
[----:B------:R-:W-:Y:S04]  /*5aa70*/  STL.64 [R1+0x1050], R24 ;  /* 0x0010501801007387 */ /* 0x000fe80000100a00 */
[----:B------:R0:W-:Y:S04]  /*5aa80*/  STL.64 [R1+0x1058], R26 ;  /* 0x0010581a01007387 */ /* 0x0001e80000100a00 */
[----:B0-----:R-:W3:Y:S04]  /*5aa90*/  LDL.LU.64 R26, [R1+0x5bd0] ;  /* 0x005bd000011a7983 */ /* 0x001ee80000300a00 */
[----:B------:R-:W3:Y:S01]  /*5aaa0*/  LDL.LU.64 R24, [R1+0x5bc8] ;  /* 0x005bc80001187983 */ /* 0x000ee20000300a00 */
[----:B------:R-:W-:-:S02]  /*5aab0*/  F2FP.F16.E4M3.UNPACK_B R2, R2 ;  /* 0x00000002ff02723e */ /* 0x000fc400020006ff */
[----:B------:R-:W-:-:S07]  /*5aac0*/  F2FP.F16.E4M3.UNPACK_B R3, R3 ;  /* 0x00000003ff03723e */ /* 0x000fce00020006ff */
[----:B---3--:R-:W-:Y:S01]  /*5aad0*/  HMMA.16816.F32 R24, R12, R2, R24 ;  /* 0x000000020c18723c */ /* 0x008fe20000001818 */
[----:B----4-:R-:W-:-:S05]  /*5aae0*/  F2FP.F16.E4M3.UNPACK_B R20, R20 ;  /* 0x00000014ff14723e */ /* 0x010fca00020006ff */
[----:B------:R-:W-:-:S15]  /*5aaf0*/  STL [R1+0x20], R20 ;  /* 0x0000201401007387 */ /* 0x000fde0000100800 */
[----:B------:R-:W-:-:S02]  /*5ab00*/  NOP ;  /* 0x0000000000007918 */ /* 0x000fc40000000000 */
[----:B------:R-:W-:Y:S04]  /*5ab10*/  STL.64 [R1+0x1040], R24 ;  /* 0x0010401801007387 */ /* 0x000fe80000100a00 */
[----:B------:R0:W-:Y:S04]  /*5ab20*/  STL.64 [R1+0x1048], R26 ;  /* 0x0010481a01007387 */ /* 0x0001e80000100a00 */
[----:B0-----:R-:W3:Y:S04]  /*5ab30*/  LDL.LU.64 R26, [R1+0x5bc0] ;  /* 0x005bc000011a7983 */ /* 0x001ee80000300a00 */
[----:B------:R-:W3:Y:S01]  /*5ab40*/  LDL.LU.64 R24, [R1+0x5bb8] ;  /* 0x005bb80001187983 */ /* 0x000ee20000300a00 */
[----:B------:R-:W-:-:S05]  /*5ab50*/  F2FP.F16.E4M3.UNPACK_B R21, R21 ;  /* 0x00000015ff15723e */ /* 0x000fca00020006ff */
[----:B------:R-:W-:Y:S02]  /*5ab60*/  STL [R1+0x24], R21 ;  /* 0x0000241501007387 */ /* 0x000fe40000100800 */
[----:B---3--:R-:W-:Y:S02]  /*5ab70*/  HMMA.16816.F32 R12, R12, R20, R24 ;  /* 0x000000140c0c723c */ /* 0x008fe40000001818 */
[----:B------:R-:W2:Y:S04]  /*5ab80*/  LDL.LU.64 R26, [R1+0x5bb0] ;  /* 0x005bb000011a7983 */ /* 0x000ea80000300a00 */
[----:B------:R-:W2:Y:S01]  /*5ab90*/  LDL.LU.64 R24, [R1+0x5ba8] ;  /* 0x005ba80001187983 */ /* 0x000ea20000300a00 */
[----:B------:R-:W-:Y:S02]  /*5aba0*/  F2FP.F16.E4M3.UNPACK_B R4, R4 ;  /* 0x00000004ff04723e */ /* 0x000fe400020006ff */
[----:B------:R-:W-:-:S02]  /*5abb0*/  F2FP.F16.E4M3.UNPACK_B R5, R5 ;  /* 0x00000005ff05723e */ /* 0x000fc400020006ff */
[----:B------:R-:W-:Y:S02]  /*5abc0*/  F2FP.F16.E4M3.UNPACK_B R6, R6 ;  /* 0x00000006ff06723e */ /* 0x000fe400020006ff */
[----:B------:R-:W-:-:S10]  /*5abd0*/  F2FP.F16.E4M3.UNPACK_B R7, R7 ;  /* 0x00000007ff07723e */ /* 0x000fd400020006ff */
[----:B------:R-:W-:Y:S04]  /*5abe0*/  STL.64 [R1+0xe70], R12 ;  /* 0x000e700c01007387 */ /* 0x000fe80000100a00 */
[----:B------:R0:W-:Y:S04]  /*5abf0*/  STL.64 [R1+0xe78], R14 ;  /* 0x000e780e01007387 */ /* 0x0001e80000100a00 */
[----:B0-----:R-:W3:Y:S04]  /*5ac00*/  LDL R14, [R1+0x18] ;  /* 0x00001800010e7983 */ /* 0x001ee80000100800 */
[----:B------:R-:W3:Y:S01]  /*5ac10*/  LDL R15, [R1+0x1c] ;  /* 0x00001c00010f7983 */ /* 0x000ee20000100800 */
[----:B--2---:R-:W-:Y:S03]  /*5ac20*/  HMMA.16816.F32 R20, R4, R22, R24 ;  /* 0x000000160414723c */ /* 0x004fe60000001818 */
[----:B------:R-:W3:Y:S04]  /*5ac30*/  LDL.LU.64 R26, [R1+0x5ba0] ;  /* 0x005ba000011a7983 */ /* 0x000ee80000300a00 */
[----:B------:R-:W3:-:S15]  /*5ac40*/  LDL.LU.64 R24, [R1+0x5b98] ;  /* 0x005b980001187983 */ /* 0x000ede0000300a00 */
[----:B------:R-:W-:-:S01]  /*5ac50*/  NOP ;  /* 0x0000000000007918 */ /* 0x000fc20000000000 */
[----:B------:R-:W-:Y:S04]  /*5ac60*/  STL.64 [R1+0xe60], R20 ;  /* 0x000e601401007387 */ /* 0x000fe80000100a00 */
[----:B------:R0:W-:Y:S04]  /*5ac70*/  STL.64 [R1+0xe68], R22 ;  /* 0x000e681601007387 */ /* 0x0001e80000100a00 */
[----:B0-----:R-:W2:Y:S04]  /*5ac80*/  LDL.LU.64 R22, [R1+0x5b90] ;  /* 0x005b900001167983 */ /* 0x001ea80000300a00 */
[----:B------:R-:W2:Y:S01]  /*5ac90*/  LDL.LU.64 R20, [R1+0x5b88] ;  /* 0x005b880001147983 */ /* 0x000ea20000300a00 */
[----:B---3--:R-:W-:Y:S03]  /*5aca0*/  HMMA.16816.F32 R12, R4, R14, R24 ;  /* 0x0000000e040c723c */ /* 0x008fe60000001818 */
[----:B------:R-:W2:Y:S04]  /*5acb0*/  LDL.LU.64 R26, [R1+0x5b80] ;  /* 0x005b8000011a7983 */ /* 0x000ea80000300a00 */
[----:B------:R-:W3:-:S15]  /*5acc0*/  LDL.LU.64 R24, [R1+0x5b78] ;  /* 0x005b780001187983 */ /* 0x000ede0000300a00 */
[----:B------:R-:W-:-:S01]  /*5acd0*/  NOP ;  /* 0x0000000000007918 */ /* 0x000fc20000000000 */
[----:B------:R-:W-:Y:S04]  /*5ace0*/  STL.64 [R1+0xe50], R12 ;  /* 0x000e500c01007387 */ /* 0x000fe80000100a00 */
[----:B------:R2:W-:Y:S01]  /*5acf0*/  STL.64 [R1+0xe58], R14 ;  /* 0x000e580e01007387 */ /* 0x0005e20000100a00 */
[C---:B---3--:R-:W-:Y:S06]  /*5ad00*/  HMMA.16816.F32 R16, R4.reuse, R24, R16 ;  /* 0x000000180410723c */ /* 0x048fec0000001810 */
[----:B--2---:R-:W-:-:S15]  /*5ad10*/  HMMA.16816.F32 R12, R4, R26, R20 ;  /* 0x0000001a040c723c */ /* 0x004fde0000001814 */
[----:B------:R-:W-:-:S02]  /*5ad20*/  NOP ;  /* 0x0000000000007918 */ /* 0x000fc40000000000 */
        /* <DEDUP_REMOVED lines=18> */
[----:B---3--:R-:W-:Y:S04]  /*5ae50*/  STL.64 [R1+0x5b58], R24 ;  /* 0x005b581801007387 */ /* 0x008fe80000100a00 */
[----:B--2---:R-:W-:Y:S04]  /*5ae60*/  STL.64 [R1+0x5b40], R22 ;  /* 0x005b401601007387 */ /* 0x004fe80000100a00 */
[----:B------:R0:W-:Y:S04]  /*5ae70*/  STL.64 [R1+0x5b38], R20 ;  /* 0x005b381401007387 */ /* 0x0001e80000100a00 */
        /* <DEDUP_REMOVED lines=99> */
[----:B------:R0:W-:Y:S04]  /*5b4b0*/  STL [R1+0x5a1c], R16 ;  /* 0x005a1c1001007387 */ /* 0x0001e80000100800 */
[----:B------:R1:W-:Y:S04]  /*5b4c0*/  STL [R1+0x5a18], R17 ;  /* 0x005a181101007387 */ /* 0x0003e80000100800 */
[----:B------:R4:W-:Y:S04]  /*5b4d0*/  STL.64 [R1+0x5a88], R18 ;  /* 0x005a881201007387 */ /* 0x0009e80000100a00 */
[----:B0-----:R-:W3:Y:S04]  /*5b4e0*/  LDL.LU R16, [R1+0xda0] ;  /* 0x000da00001107983 */ /* 0x001ee80000300800 */
[----:B-1----:R-:W3:Y:S04]  /*5b4f0*/  LDL.LU R17, [R1+0xda4] ;  /* 0x000da40001117983 */ /* 0x002ee80000300800 */
[----:B----4-:R-:W3:Y:S04]  /*5b500*/  LDL.LU R18, [R1+0xda8] ;  /* 0x000da80001127983 */ /* 0x010ee80000300800 */
[----:B------:R-:W3:Y:S01]  /*5b510*/  LDL.LU R19, [R1+0xdac] ;  /* 0x000dac0001137983 */ /* 0x000ee20000300800 */
[----:B--2---:R-:W-:-:S03]  /*5b520*/  IMAD R12, R12, 0x100, R11 ;  /* 0x000001000c0c7824 */ /* 0x004fc600078e020b */
[----:B------:R-:W3:Y:S04]  /*5b530*/  LDL.LU R11, [R1+0x5ae0] ;  /* 0x005ae000010b7983 */ /* 0x000ee80000300800 */
[----:B------:R-:W-:Y:S01]  /*5b540*/  STL [R1+0x5a04], R10 ;  /* 0x005a040a01007387 */ /* 0x000fe20000100800 */
[----:B------:R-:W-:Y:S01]  /*5b550*/  IMAD R13, R13, 0x100, R28 ;  /* 0x000001000d0d7824 */ /* 0x000fe200078e021c */
[----:B------:R-:W-:-:S04]  /*5b560*/  F2FP.F16.E4M3.UNPACK_B R12, R12 ;  /* 0x0000000cff0c723e */ /* 0x000fc800020006ff */
[----:B------:R-:W-:Y:S01]  /*5b570*/  F2FP.F16.E4M3.UNPACK_B R13, R13 ;  /* 0x0000000dff0d723e */ /* 0x000fe200020006ff */
[----:B---3--:R-:W-:Y:S06]  /*5b580*/  HMMA.16816.F32 R16, R4, R10, R16 ;  /* 0x0000000a0410723c */ /* 0x008fec0000001810 */
[----:B------:R-:W-:-:S15]  /*5b590*/  STL [R1+0x5a00], R11 ;  /* 0x005a000b01007387 */ /* 0x000fde0000100800 */
[----:B------:R-:W-:-:S02]  /*5b5a0*/  NOP ;  /* 0x0000000000007918 */ /* 0x000fc40000000000 */
[----:B------:R-:W-:Y:S04]  /*5b5b0*/  STL.64 [R1+0xda0], R16 ;  /* 0x000da01001007387 */ /* 0x000fe80000100a00 */
[----:B------:R0:W-:Y:S02]  /*5b5c0*/  STL.64 [R1+0xda8], R18 ;  /* 0x000da81201007387 */ /* 0x0001e40000100a00 */
[----:B0-----:R-:W-:Y:S02]  /*5b5d0*/  HMMA.16816.F32 R16, R4, R8, R20 ;  /* 0x000000080410723c */ /* 0x001fe40000001814 */
[----:B------:R-:W-:Y:S04]  /*5b5e0*/  STL.64 [R1+0x5ac8], R12 ;  /* 0x005ac80c01007387 */ /* 0x000fe80000100a00 */
[----:B------:R-:W-:-:S15]  /*5b5f0*/  STL [R1+0x59e0], R9 ;  /* 0x0059e00901007387 */ /* 0x000fde0000100800 */
[----:B------:R-:W-:-:S02]  /*5b600*/  NOP ;  /* 0x0000000000007918 */ /* 0x000fc40000000000 */
[----:B------:R-:W-:Y:S04]  /*5b610*/  STL.64 [R1+0x1030], R16 ;  /* 0x0010301001007387 */ /* 0x000fe80000100a00 */
[----:B------:R0:W-:Y:S04]  /*5b620*/  STL.64 [R1+0x1038], R18 ;  /* 0x0010381201007387 */ /* 0x0001e80000100a00 */
[----:B------:R-:W2:Y:S01]  /*5b630*/  LDL.LU R20, [R1+0xd10] ;  /* 0x000d100001147983 */ /* 0x000ea20000300800 */
[----:B0-----:R-:W-:-:S15]  /*5b640*/  HMMA.16816.F32 R16, R4, R2, R24 ;  /* 0x000000020410723c */ /* 0x001fde0000001818 */
[----:B------:R-:W-:-:S08]  /*5b650*/  NOP ;  /* 0x0000000000007918 */ /* 0x000fd00000000000 */
        /* <DEDUP_REMOVED lines=12> */
[----:B----4-:R-:W-:Y:S04]  /*5b720*/  STL.64 [R1+0x5ad8], R10 ;  /* 0x005ad80a01007387 */ /* 0x010fe80000100a00 */
[----:B------:R-:W-:Y:S04]  /*5b730*/  STL [R1+0x5ad0], R8 ;  /* 0x005ad00801007387 */ /* 0x000fe80000100800 */
[----:B---3--:R-:W-:Y:S04]  /*5b740*/  STL.64 [R1+0x5a80], R22 ;  /* 0x005a801601007387 */ /* 0x008fe80000100a00 */
[----:B--2---:R0:W-:Y:S04]  /*5b750*/  STL.64 [R1+0x5a78], R20 ;  /* 0x005a781401007387 */ /* 0x0041e80000100a00 */
[----:B0-----:R-:W2:Y:S04]  /*5b760*/  LDL.LU R20, [R1+0xd40] ;  /* 0x000d400001147983 */ /* 0x001ea80000300800 */
[----:B------:R-:W2:Y:S04]  /*5b770*/  LDL.LU R21, [R1+0xd44] ;  /* 0x000d440001157983 */ /* 0x000ea80000300800 */
[----:B--2---:R0:W-:Y:S04]  /*5b780*/  STL.64 [R1+0x5a90], R20 ;  /* 0x005a901401007387 */ /* 0x0041e80000100a00 */
[----:B------:R-:W2:Y:S04]  /*5b790*/  LDL.LU R22, [R1+0xd48] ;  /* 0x000d480001167983 */ /* 0x000ea80000300800 */
[----:B------:R-:W2:Y:S04]  /*5b7a0*/  LDL.LU R23, [R1+0xd4c] ;  /* 0x000d4c0001177983 */ /* 0x000ea80000300800 */
[----:B------:R-:W3:Y:S04]  /*5b7b0*/  LDL.LU R8, [R1+0xd90] ;  /* 0x000d900001087983 */ /* 0x000ee80000300800 */
[----:B------:R-:W3:Y:S04]  /*5b7c0*/  LDL.LU R9, [R1+0xd94] ;  /* 0x000d940001097983 */ /* 0x000ee80000300800 */
[----:B------:R-:W3:Y:S04]  /*5b7d0*/  LDL.LU R10, [R1+0xd98] ;  /* 0x000d9800010a7983 */ /* 0x000ee80000300800 */
[----:B------:R-:W3:Y:S04]  /*5b7e0*/  LDL.LU R11, [R1+0xd9c] ;  /* 0x000d9c00010b7983 */ /* 0x000ee80000300800 */
[----:B------:R-:W3:Y:S04]  /*5b7f0*/  LDL.64 R12, [R1+0x20] ;  /* 0x00002000010c7983 */ /* 0x000ee80000100a00 */
[----:B0-----:R-:W4:Y:S04]  /*5b800*/  LDL.64 R20, [R1+0x10] ;  /* 0x0000100001147983 */ /* 0x001f280000100a00 */
        /* <DEDUP_REMOVED lines=14> */
[----:B------:R-:W2:Y:S04]  /*5b8f0*/  LDL.LU R18, [R1+0xd58] ;  /* 0x000d580001127983 */ /* 0x000ea80000300800 */
[----:B------:R-:W2:Y:S01]  /*5b900*/  LDL.LU R19, [R1+0xd5c] ;  /* 0x000d5c0001137983 */ /* 0x000ea20000300800 */
[----:B---3--:R-:W-:Y:S01]  /*5b910*/  HMMA.16816.F32 R4, R4, R12, R8 ;  /* 0x0000000c0404723c */ /* 0x008fe20000001808 */
[----:B------:R-:W-:-:S02]  /*5b920*/  IMAD R14, R14, 0x100, R29 ;  /* 0x000001000e0e7824 */ /* 0x000fc400078e021d */
[----:B------:R-:W-:-:S03]  /*5b930*/  IMAD R15, R0, 0x100, R15 ;  /* 0x00000100000f7824 */ /* 0x000fc600078e020f */
[----:B------:R-:W-:Y:S02]  /*5b940*/  IMAD.MOV.U32 R0, RZ, RZ, R13 ;  /* 0x000000ffff007224 */ /* 0x000fe400078e000d */
[----:B------:R-:W-:Y:S01]  /*5b950*/  IMAD.MOV.U32 R9, RZ, RZ, R12 ;  /* 0x000000ffff097224 */ /* 0x000fe200078e000c */
[----:B--2---:R-:W-:Y:S04]  /*5b960*/  STL.64 [R1+0x5aa0], R18 ;  /* 0x005aa01201007387 */ /* 0x004fe80000100a00 */
[----:B----4-:R0:W-:Y:S04]  /*5b970*/  STL.64 [R1+0x5a98], R16 ;  /* 0x005a981001007387 */ /* 0x0101e80000100a00 */
[----:B0-----:R-:W2:Y:S04]  /*5b980*/  LDL.LU R16, [R1+0xd60] ;  /* 0x000d600001107983 */ /* 0x001ea80000300800 */
[----:B------:R-:W2:Y:S04]  /*5b990*/  LDL.LU R17, [R1+0xd64] ;  /* 0x000d640001117983 */ /* 0x000ea80000300800 */
[----:B------:R-:W2:Y:S04]  /*5b9a0*/  LDL.LU R18, [R1+0xd68] ;  /* 0x000d680001127983 */ /* 0x000ea80000300800 */
[----:B------:R-:W2:Y:S04]  /*5b9b0*/  LDL.LU R19, [R1+0xd6c] ;  /* 0x000d6c0001137983 */ /* 0x000ea80000300800 */
[----:B------:R-:W3:Y:S04]  /*5b9c0*/  LDL.64 R28, [R1] ;  /* 0x00000000011c7983 */ /* 0x000ee80000100a00 */
[----:B------:R-:W4:Y:S04]  /*5b9d0*/  LDL.LU R24, [R1+0xd30] ;  /* 0x000d300001187983 */ /* 0x000f280000300800 */
[----:B------:R-:W4:Y:S04]  /*5b9e0*/  LDL.LU R25, [R1+0xd34] ;  /* 0x000d340001197983 */ /* 0x000f280000300800 */
[----:B------:R-:W4:Y:S04]  /*5b9f0*/  LDL.LU R26, [R1+0xd38] ;  /* 0x000d3800011a7983 */ /* 0x000f280000300800 */
[----:B------:R-:W4:Y:S04]  /*5ba00*/  LDL.LU R27, [R1+0xd3c] ;  /* 0x000d3c00011b7983 */ /* 0x000f280000300800 */
[----:B------:R-:W-:Y:S04]  /*5ba10*/  STL [R1+0x59e8], R2 ;  /* 0x0059e80201007387 */ /* 0x000fe80000100800 */
[----:B------:R0:W-:Y:S04]  /*5ba20*/  STL [R1+0x59e4], R3 ;  /* 0x0059e40301007387 */ /* 0x0001e80000100800 */
[----:B0-----:R-:W3:Y:S04]  /*5ba30*/  LDL.64 R2, [R1+0x8] ;  /* 0x0000080001027983 */ /* 0x001ee80000100a00 */
[----:B------:R-:W2:Y:S04]  /*5ba40*/  LDL.LU.64 R10, [R1+0x5ad8] ;  /* 0x005ad800010a7983 */ /* 0x000ea80000300a00 */
[----:B------:R-:W4:Y:S04]  /*5ba50*/  LDL.LU R8, [R1+0x5ad0] ;  /* 0x005ad00001087983 */ /* 0x000f280000300800 */
[----:B------:R-:W-:Y:S04]  /*5ba60*/  STL.64 [R1+0xd90], R4 ;  /* 0x000d900401007387 */ /* 0x000fe80000100a00 */
[----:B------:R0:W-:Y:S04]  /*5ba70*/  STL.64 [R1+0xd98], R6 ;  /* 0x000d980601007387 */ /* 0x0001e80000100a00 */
[----:B------:R-:W3:Y:S04]  /*5ba80*/  LDL.LU.64 R12, [R1+0x5ac8] ;  /* 0x005ac800010c7983 */ /* 0x000ee80000300a00 */
[----:B0-----:R-:W3:Y:S01]  /*5ba90*/  LDL.64 R6, [R1+0x28] ;  /* 0x0000280001067983 */ /* 0x001ee20000100a00 */
[----:B------:R-:W-:-:S02]  /*5baa0*/  F2FP.F16.E4M3.UNPACK_B R14, R14 ;  /* 0x0000000eff0e723e */ /* 0x000fc400020006ff */
[----:B------:R-:W-:-:S07]  /*5bab0*/  F2FP.F16.E4M3.UNPACK_B R15, R15 ;  /* 0x0000000fff0f723e */ /* 0x000fce00020006ff */
        /* <DEDUP_REMOVED lines=8> */
[----:B--2---:R-:W-:Y:S02]  /*5bb40*/  IMAD.MOV.U32 R7, RZ, RZ, R10 ;  /* 0x000000ffff077224 */ /* 0x004fe400078e000a */
[----:B------:R-:W-:Y:S01]  /*5bb50*/  IMAD.MOV.U32 R6, RZ, RZ, R11 ;  /* 0x000000ffff067224 */ /* 0x000fe200078e000b */
        /* <DEDUP_REMOVED lines=11> */
[----:B------:R-:W2:Y:S01]  /*5bc10*/  LDL.LU R7, [R1+0xcfc] ;  /* 0x000cfc0001077983 */ /* 0x000ea20000300800 */
[----:B---3--:R-:W-:Y:S06]  /*5bc20*/  HMMA.16816.F32 R16, R12, R20, R16 ;  /* 0x000000140c10723c */ /* 0x008fec0000001810 */
[----:B------:R-:W-:-:S02]  /*5bc30*/  IMAD.MOV.U32 R11, RZ, RZ, R20 ;  /* 0x000000ffff0b7224 */ /* 0x000fc400078e0014 */
[----:B------:R-:W-:Y:S01]  /*5bc40*/  IMAD.MOV.U32 R10, RZ, RZ, R21 ;  /* 0x000000ffff0a7224 */ /* 0x000fe200078e0015 */
        /* <DEDUP_REMOVED lines=9> */
[----:B------:R-:W3:Y:S04]  /*5bce0*/  LDL.LU.64 R16, [R1+0x5a98] ;  /* 0x005a980001107983 */ /* 0x000ee80000300a00 */
[----:B------:R-:W4:Y:S01]  /*5bcf0*/  LDL.LU.64 R20, [R1+0x5a90] ;  /* 0x005a900001147983 */ /* 0x000f220000300a00 */
[C---:B---3--:R-:W-:Y:S06]  /*5bd00*/  HMMA.16816.F32 R16, R12.reuse, R2, R16 ;  /* 0x000000020c10723c */ /* 0x048fec0000001810 */
[----:B----4-:R-:W-:-:S15]  /*5bd10*/  HMMA.16816.F32 R20, R12, R28, R20 ;  /* 0x0000001c0c14723c */ /* 0x010fde0000001814 */
[----:B------:R-:W-:-:S02]  /*5bd20*/  NOP ;  /* 0x0000000000007918 */ /* 0x000fc40000000000 */
[----:B------:R-:W-:Y:S04]  /*5bd30*/  STL.64 [R1+0xd50], R16 ;  /* 0x000d501001007387 */ /* 0x000fe80000100a00 */
[----:B------:R0:W-:Y:S04]  /*5bd40*/  STL.64 [R1+0xd58], R18 ;  /* 0x000d581201007387 */ /* 0x0001e80000100a00 */
[----:B0-----:R-:W3:Y:S04]  /*5bd50*/  LDL.LU.64 R18, [R1+0x5a88] ;  /* 0x005a880001127983 */ /* 0x001ee80000300a00 */
[----:B------:R-:W-:Y:S04]  /*5bd60*/  STL.64 [R1+0xd40], R20 ;  /* 0x000d401401007387 */ /* 0x000fe80000100a00 */
[----:B------:R0:W-:Y:S01]  /*5bd70*/  STL.64 [R1+0xd48], R22 ;  /* 0x000d481601007387 */ /* 0x0001e20000100a00 */
[----:B------:R-:W-:-:S02]  /*5bd80*/  IMAD.MOV.U32 R16, RZ, RZ, R2 ;  /* 0x000000ffff107224 */ /* 0x000fc400078e0002 */
[----:B------:R-:W-:Y:S02]  /*5bd90*/  IMAD.MOV.U32 R17, RZ, RZ, R3 ;  /* 0x000000ffff117224 */ /* 0x000fe400078e0003 */
[----:B------:R-:W-:Y:S02]  /*5bda0*/  IMAD.MOV.U32 R2, RZ, RZ, R28 ;  /* 0x000000ffff027224 */ /* 0x000fe400078e001c */
[----:B------:R-:W-:Y:S01]  /*5bdb0*/  IMAD.MOV.U32 R3, RZ, RZ, R29 ;  /* 0x000000ffff037224 */ /* 0x000fe200078e001d */
[----:B0-----:R-:W4:Y:S04]  /*5bdc0*/  LDL.LU.64 R22, [R1+0x5a80] ;  /* 0x005a800001167983 */ /* 0x001f280000300a00 */
[----:B------:R-:W4:Y:S04]  /*5bdd0*/  LDL.LU.64 R20, [R1+0x5a78] ;  /* 0x005a780001147983 */ /* 0x000f280000300a00 */
[----:B------:R-:W2:Y:S02]  /*5bde0*/  LDL.LU.64 R28, [R1+0x5a70] ;  /* 0x005a7000011c7983 */ /* 0x000ea40000300a00 */
[----:B--2---:R-:W-:-:S15]  /*5bdf0*/  HMMA.16816.F32 R24, R12, R28, R24 ;  /* 0x0000001c0c18723c */ /* 0x004fde0000001818 */
[----:B------:R-:W-:-:S08]  /*5be00*/  NOP ;  /* 0x0000000000007918 */ /* 0x000fd00000000000 */
[----:B------:R-:W-:Y:S04]  /*5be10*/  STL.64 [R1+0xd30], R24 ;  /* 0x000d301801007387 */ /* 0x000fe80000100a00 */
[----:B------:R0:W-:Y:S04]  /*5be20*/  STL.64 [R1+0xd38], R26 ;  /* 0x000d381a01007387 */ /* 0x0001e80000100a00 */
[----:B0-----:R-:W4:Y:S04]  /*5be30*/  LDL.LU.64 R26, [R1+0x5a68] ;  /* 0x005a6800011a7983 */ /* 0x001f280000300a00 */
[----:B------:R-:W2:Y:S01]  /*5be40*/  LDL.LU.64 R24, [R1+0x5a60] ;  /* 0x005a600001187983 */ /* 0x000ea20000300a00 */
[----:B----4-:R-:W-:-:S15]  /*5be50*/  HMMA.16816.F32 R20, R12, R26, R20 ;  /* 0x0000001a0c14723c */ /* 0x010fde0000001814 */
        /* <DEDUP_REMOVED lines=33> */
[----:B------:R-:W2:Y:S04]  /*5c070*/  LDL.LU R22, [R1+0xc58] ;  /* 0x000c580001167983 */ /* 0x000ea80000300800 */
[----:B------:R-:W2:Y:S04]  /*5c080*/  LDL.LU R23, [R1+0xc5c] ;  /* 0x000c5c0001177983 */ /* 0x000ea80000300800 */
[----:B--2---:R-:W-:Y:S04]  /*5c090*/  STL.64 [R1+0x5960], R22 ;  /* 0x0059601601007387 */ /* 0x004fe80000100a00 */
[----:B---3--:R0:W-:Y:S02]  /*5c0a0*/  STL.64 [R1+0x5958], R20 ;  /* 0x0059581401007387 */ /* 0x0081e40000100a00 */
[----:B0-----:R-:W-:Y:S07]  /*5c0b0*/  HMMA.16816.F32 R20, R12, R18, R24 ;  /* 0x000000120c14723c */ /* 0x001fee0000001818 */
[----:B------:R-:W-:-:S02]  /*5c0c0*/  IMAD.MOV.U32 R26, RZ, RZ, R16 ;  /* 0x000000ffff1a7224 */ /* 0x000fc400078e0010 */
[----:B------:R-:W-:Y:S01]  /*5c0d0*/  IMAD.MOV.U32 R27, RZ, RZ, R17 ;  /* 0x000000ffff1b7224 */ /* 0x000fe200078e0011 */
[----:B------:R-:W2:Y:S01]  /*5c0e0*/  LDL.LU R16, [R1+0x5a1c] ;  /* 0x005a1c0001107983 */ /* 0x000ea20000300800 */
[----:B------:R-:W-:Y:S02]  /*5c0f0*/  IMAD.MOV.U32 R24, RZ, RZ, R11 ;  /* 0x000000ffff187224 */ /* 0x000fe400078e000b */
[----:B------:R-:W-:-:S10]  /*5c100*/  IMAD.MOV.U32 R25, RZ, RZ, R10 ;  /* 0x000000ffff197224 */ /* 0x000fd400078e000a */
[----:B------:R0:W-:Y:S04]  /*5c110*/  STL.64 [R1+0xce0], R20 ;  /* 0x000ce01401007387 */ /* 0x0001e80000100a00 */
[----:B------:R1:W-:Y:S04]  /*5c120*/  STL.64 [R1+0xce8], R22 ;  /* 0x000ce81601007387 */ /* 0x0003e80000100a00 */
[----:B------:R-:W2:Y:S04]  /*5c130*/  LDL.LU R17, [R1+0x5a18] ;  /* 0x005a180001117983 */ /* 0x000ea80000300800 */
[----:B------:R3:W-:Y:S04]  /*5c140*/  STL.64 [R1+0x5968], R26 ;  /* 0x0059681a01007387 */ /* 0x0007e80000100a00 */
[----:B------:R-:W-:Y:S04]  /*5c150*/  STL.64 [R1+0x5980], R24 ;  /* 0x0059801801007387 */ /* 0x000fe80000100a00 */
[----:B0-----:R-:W4:Y:S04]  /*5c160*/  LDL.LU R20, [R1+0xc70] ;  /* 0x000c700001147983 */ /* 0x001f280000300800 */
[----:B------:R-:W4:Y:S04]  /*5c170*/  LDL.LU R21, [R1+0xc74] ;  /* 0x000c740001157983 */ /* 0x000f280000300800 */
[----:B-1----:R-:W2:Y:S04]  /*5c180*/  LDL.LU R22, [R1+0xc78] ;  /* 0x000c780001167983 */ /* 0x002ea80000300800 */
[----:B------:R-:W2:Y:S01]  /*5c190*/  LDL.LU R23, [R1+0xc7c] ;  /* 0x000c7c0001177983 */ /* 0x000ea20000300800 */
[----:B---3--:R-:W-:-:S02]  /*5c1a0*/  IMAD.MOV.U32 R26, RZ, RZ, R7 ;  /* 0x000000ffff1a7224 */ /* 0x008fc400078e0007 */
[----:B------:R-:W-:-:S05]  /*5c1b0*/  IMAD.MOV.U32 R27, RZ, RZ, R6 ;  /* 0x000000ffff1b7224 */ /* 0x000fca00078e0006 */
[----:B------:R-:W-:Y:S04]  /*5c1c0*/  STL.64 [R1+0x5998], R26 ;  /* 0x0059981a01007387 */ /* 0x000fe80000100a00 */
[----:B--2---:R-:W-:Y:S04]  /*5c1d0*/  STL.64 [R1+0x5978], R22 ;  /* 0x0059781601007387 */ /* 0x004fe80000100a00 */
[----:B----4-:R0:W-:Y:S04]  /*5c1e0*/  STL.64 [R1+0x5970], R20 ;  /* 0x0059701401007387 */ /* 0x0101e80000100a00 */
[----:B0-----:R-:W2:Y:S04]  /*5c1f0*/  LDL.LU R20, [R1+0xc80] ;  /* 0x000c800001147983 */ /* 0x001ea80000300800 */
[----:B------:R-:W2:Y:S04]  /*5c200*/  LDL.LU R21, [R1+0xc84] ;  /* 0x000c840001157983 */ /* 0x000ea80000300800 */
[----:B------:R-:W3:Y:S04]  /*5c210*/  LDL.LU R22, [R1+0xc88] ;  /* 0x000c880001167983 */ /* 0x000ee80000300800 */
[----:B------:R-:W3:Y:S01]  /*5c220*/  LDL.LU R23, [R1+0xc8c] ;  /* 0x000c8c0001177983 */ /* 0x000ee20000300800 */
[----:B------:R-:W-:-:S02]  /*5c230*/  IMAD.MOV.U32 R26, RZ, RZ, R9 ;  /* 0x000000ffff1a7224 */ /* 0x000fc400078e0009 */
[----:B------:R-:W-:Y:S02]  /*5c240*/  IMAD.MOV.U32 R27, RZ, RZ, R0 ;  /* 0x000000ffff1b7224 */ /* 0x000fe400078e0000 */
[----:B------:R-:W-:Y:S02]  /*5c250*/  IMAD.MOV.U32 R24, RZ, RZ, R5 ;  /* 0x000000ffff187224 */ /* 0x000fe400078e0005 */
[----:B------:R-:W-:Y:S01]  /*5c260*/  IMAD.MOV.U32 R25, RZ, RZ, R4 ;  /* 0x000000ffff197224 */ /* 0x000fe200078e0004 */
[----:B------:R-:W-:Y:S04]  /*5c270*/  STL.64 [R1+0x59c8], R26 ;  /* 0x0059c81a01007387 */ /* 0x000fe80000100a00 */
[----:B------:R-:W-:Y:S04]  /*5c280*/  STL.64 [R1+0x59c0], R24 ;  /* 0x0059c01801007387 */ /* 0x000fe80000100a00 */
        /* <DEDUP_REMOVED lines=11> */
[----:B------:R-:W4:Y:S04]  /*5c340*/  LDL.LU R4, [R1+0x371c] ;  /* 0x00371c0001047983 */ /* 0x000f280000300800 */
[----:B------:R-:W3:Y:S04]  /*5c350*/  LDL.LU R11, [R1+0x3728] ;  /* 0x00372800010b7983 */ /* 0x000ee80000300800 */
[----:B------:R-:W4:Y:S04]  /*5c360*/  LDL.LU R5, [R1+0x3724] ;  /* 0x0037240001057983 */ /* 0x000f280000300800 */
[----:B------:R-:W2:Y:S04]  /*5c370*/  LDL.LU R9, [R1+0x3730] ;  /* 0x0037300001097983 */ /* 0x000ea80000300800 */
        /* <DEDUP_REMOVED lines=8> */
[----:B------:R-:W3:Y:S04]  /*5c400*/  LDL.LU R0, [R1+0x3734] ;  /* 0x0037340001007983 */ /* 0x000ee80000300800 */
[----:B------:R-:W-:Y:S04]  /*5c410*/  STL.64 [R1+0x59d8], R26 ;  /* 0x0059d81a01007387 */ /* 0x000fe80000100a00 */
[----:B----4-:R0:W-:Y:S04]  /*5c420*/  STL.64 [R1+0x59d0], R24 ;  /* 0x0059d01801007387 */ /* 0x0101e80000100a00 */
        /* <DEDUP_REMOVED lines=14> */
[----:B------:R-:W3:Y:S04]  /*5c510*/  LDL.LU R22, [R1+0xca8] ;  /* 0x000ca80001167983 */ /* 0x000ee80000300800 */
[----:B------:R-:W3:Y:S01]  /*5c520*/  LDL.LU R23, [R1+0xcac] ;  /* 0x000cac0001177983 */ /* 0x000ee20000300800 */
[----:B------:R-:W-:Y:S03]  /*5c530*/  HMMA.16816.F32 R8, R12, R16, R8 ;  /* 0x000000100c08723c */ /* 0x000fe60000001808 */
[----:B---3--:R-:W-:Y:S04]  /*5c540*/  STL.64 [R1+0x59b8], R22 ;  /* 0x0059b81601007387 */ /* 0x008fe80000100a00 */
[----:B----4-:R0:W-:Y:S04]  /*5c550*/  STL.64 [R1+0x59b0], R20 ;  /* 0x0059b01401007387 */ /* 0x0101e80000100a00 */
[----:B0-----:R-:W3:Y:S04]  /*5c560*/  LDL.LU R20, [R1+0xcb0] ;  /* 0x000cb00001147983 */ /* 0x001ee80000300800 */
[----:B------:R-:W3:Y:S04]  /*5c570*/  LDL.LU R21, [R1+0xcb4] ;  /* 0x000cb40001157983 */ /* 0x000ee80000300800 */
[----:B------:R-:W3:Y:S04]  /*5c580*/  LDL.LU R22, [R1+0xcb8] ;  /* 0x000cb80001167983 */ /* 0x000ee80000300800 */
        /* <DEDUP_REMOVED lines=22> */
[----:B------:R0:W-:Y:S04]  /*5c6f0*/  STL [R1+0x58f4], R10 ;  /* 0x0058f40a01007387 */ /* 0x0001e80000100800 */
[----:B------:R1:W-:Y:S01]  /*5c700*/  STL [R1+0x58f0], R11 ;  /* 0x0058f00b01007387 */ /* 0x0003e20000100800 */
[----:B0-----:R-:W-:-:S02]  /*5c710*/  IMAD.MOV.U32 R10, RZ, RZ, R2 ;  /* 0x000000ffff0a7224 */ /* 0x001fc400078e0002 */
[----:B-1----:R-:W-:Y:S01]  /*5c720*/  IMAD.MOV.U32 R11, RZ, RZ, R3 ;  /* 0x000000ffff0b7224 */ /* 0x002fe200078e0003 */
[----:B------:R-:W4:Y:S04]  /*5c730*/  LDL.LU R2, [R1+0x59e8] ;  /* 0x0059e80001027983 */ /* 0x000f280000300800 */
[----:B------:R-:W4:Y:S04]  /*5c740*/  LDL.LU R3, [R1+0x59e4] ;  /* 0x0059e40001037983 */ /* 0x000f280000300800 */
[----:B------:R-:W2:Y:S02]  /*5c750*/  LDL.LU R9, [R1+0x59e0] ;  /* 0x0059e00001097983 */ /* 0x000ea40000300800 */
        /* <DEDUP_REMOVED lines=11> */
[----:B------:R-:W2:Y:S01]  /*5c810*/  LDL.LU.64 R24, [R1+0x59c0] ;  /* 0x0059c00001187983 */ /* 0x000ea20000300a00 */
[----:B------:R-:W-:Y:S01]  /*5c820*/  IMAD R7, R0, 0x100, R7 ;  /* 0x0000010000077824 */ /* 0x000fe200078e0207 */
[----:B------:R-:W-:-:S02]  /*5c830*/  F2FP.F16.E4M3.UNPACK_B R4, R4 ;  /* 0x00000004ff04723e */ /* 0x000fc400020006ff */
[----:B------:R-:W-:Y:S02]  /*5c840*/  F2FP.F16.E4M3.UNPACK_B R5, R5 ;  /* 0x00000005ff05723e */ /* 0x000fe400020006ff */
[----:B------:R-:W-:Y:S01]  /*5c850*/  F2FP.F16.E4M3.UNPACK_B R6, R6 ;  /* 0x00000006ff06723e */ /* 0x000fe200020006ff */
[----:B---3--:R-:W-:Y:S01]  /*5c860*/  HMMA.16816.F32 R12, R12, R26, R20 ;  /* 0x0000001a0c0c723c */ /* 0x008fe20000001814 */
[----:B------:R-:W2:Y:S04]  /*5c870*/  LDL.LU.64 R22, [R1+0x59b8] ;  /* 0x0059b80001167983 */ /* 0x000ea80000300a00 */
[----:B------:R-:W2:Y:S01]  /*5c880*/  LDL.LU.64 R20, [R1+0x59b0] ;  /* 0x0059b00001147983 */ /* 0x000ea20000300a00 */
[----:B------:R-:W-:-:S15]  /*5c890*/  F2FP.F16.E4M3.UNPACK_B R7, R7 ;  /* 0x00000007ff07723e */ /* 0x000fde00020006ff */
[----:B------:R-:W-:-:S02]  /*5c8a0*/  NOP ;  /* 0x0000000000007918 */ /* 0x000fc40000000000 */
        /* <DEDUP_REMOVED lines=29> */
[----:B------:R-:W2:Y:S04]  /*5ca80*/  LDL.LU.64 R22, [R1+0x5960] ;  /* 0x0059600001167983 */ /* 0x000ea80000300a00 */
[----:B------:R-:W2:-:S15]  /*5ca90*/  LDL.LU.64 R20, [R1+0x5958] ;  /* 0x0059580001147983 */ /* 0x000e9e0000300a00 */
[----:B------:R-:W-:-:S03]  /*5caa0*/  NOP ;  /* 0x0000000000007918 */ /* 0x000fc60000000000 */
[----:B------:R-:W-:Y:S04]  /*5cab0*/  STL.64 [R1+0xc70], R24 ;  /* 0x000c701801007387 */ /* 0x000fe80000100a00 */
[----:B------:R0:W-:Y:S04]  /*5cac0*/  STL.64 [R1+0xc78], R26 ;  /* 0x000c781a01007387 */ /* 0x0001e80000100a00 */
[----:B0-----:R-:W3:Y:S04]  /*5cad0*/  LDL.LU.64 R26, [R1+0x5950] ;  /* 0x00595000011a7983 */ /* 0x001ee80000300a00 */
[----:B------:R-:W4:Y:S04]  /*5cae0*/  LDL.LU.64 R24, [R1+0x5948] ;  /* 0x0059480001187983 */ /* 0x000f280000300a00 */
[----:B------:R-:W-:Y:S04]  /*5caf0*/  STL.64 [R1+0xc60], R12 ;  /* 0x000c600c01007387 */ /* 0x000fe80000100a00 */
[----:B------:R2:W-:Y:S02]  /*5cb00*/  STL.64 [R1+0xc68], R14 ;  /* 0x000c680e01007387 */ /* 0x0005e40000100a00 */
[C---:B--2---:R-:W-:Y:S02]  /*5cb10*/  HMMA.16816.F32 R12, R4.reuse, R28, R20 ;  /* 0x0000001c040c723c */ /* 0x044fe40000001814 */
[----:B------:R-:W4:Y:S04]  /*5cb20*/  LDL.LU R20, [R1+0xc30] ;  /* 0x000c300001147983 */ /* 0x000f280000300800 */
[----:B---3--:R-:W-:-:S15]  /*5cb30*/  HMMA.16816.F32 R16, R4, R26, R16 ;  /* 0x0000001a0410723c */ /* 0x008fde0000001810 */
[----:B------:R-:W-:-:S02]  /*5cb40*/  NOP ;  /* 0x0000000000007918 */ /* 0x000fc40000000000 */
[----:B------:R-:W-:Y:S04]  /*5cb50*/  STL.64 [R1+0xc50], R12 ;  /* 0x000c500c01007387 */ /* 0x000fe80000100a00 */
[----:B------:R0:W-:Y:S04]  /*5cb60*/  STL.64 [R1+0xc58], R14 ;  /* 0x000c580e01007387 */ /* 0x0001e80000100a00 */
[----:B------:R-:W4:Y:S04]  /*5cb70*/  LDL.LU R21, [R1+0xc34] ;  /* 0x000c340001157983 */ /* 0x000f280000300800 */
[----:B------:R-:W4:Y:S04]  /*5cb80*/  LDL.LU R22, [R1+0xc38] ;  /* 0x000c380001167983 */ /* 0x000f280000300800 */
[----:B------:R-:W4:Y:S04]  /*5cb90*/  LDL.LU R23, [R1+0xc3c] ;  /* 0x000c3c0001177983 */ /* 0x000f280000300800 */
[----:B0-----:R-:W2:Y:S04]  /*5cba0*/  LDL.LU R14, [R1+0x374c] ;  /* 0x00374c00010e7983 */ /* 0x001ea80000300800 */
[----:B------:R-:W3:Y:S04]  /*5cbb0*/  LDL.LU R15, [R1+0x3758] ;  /* 0x00375800010f7983 */ /* 0x000ee80000300800 */
[----:B------:R-:W3:Y:S04]  /*5cbc0*/  LDL.LU R0, [R1+0x3754] ;  /* 0x0037540001007983 */ /* 0x000ee80000300800 */
[----:B------:R0:W-:Y:S04]  /*5cbd0*/  STL.64 [R1+0x5880], R28 ;  /* 0x0058801c01007387 */ /* 0x0001e80000100a00 */
[----:B0-----:R-:W3:Y:S04]  /*5cbe0*/  LDL.64 R28, [R1+0x20] ;  /* 0x00002000011c7983 */ /* 0x001ee80000100a00 */
        /* <DEDUP_REMOVED lines=13> */
[----:B------:R-:W3:Y:S04]  /*5ccc0*/  LDL.LU R12, [R1+0x373c] ;  /* 0x00373c00010c7983 */ /* 0x000ee80000300800 */
[----:B------:R-:W4:Y:S01]  /*5ccd0*/  LDL.LU R11, [R1+0x3748] ;  /* 0x00374800010b7983 */ /* 0x000f220000300800 */
[C---:B------:R-:W-:Y:S03]  /*5cce0*/  HMMA.16816.F32 R20, R4.reuse, R24, R20 ;  /* 0x000000180414723c */ /* 0x040fe60000001814 */
[----:B----4-:R-:W-:Y:S04]  /*5ccf0*/  STL.64 [R1+0x5900], R10 ;  /* 0x0059000a01007387 */ /* 0x010fe80000100a00 */
        /* <DEDUP_REMOVED lines=20> */
[----:B------:R-:W2:Y:S04]  /*5ce40*/  LDL.LU R26, [R1+0xbd8] ;  /* 0x000bd800011a7983 */ /* 0x000ea80000300800 */
[----:B------:R-:W2:Y:S01]  /*5ce50*/  LDL.LU R27, [R1+0xbdc] ;  /* 0x000bdc00011b7983 */ /* 0x000ea20000300800 */
[C---:B---3--:R-:W-:Y:S03]  /*5ce60*/  HMMA.16816.F32 R16, R4.reuse, R22, R16 ;  /* 0x000000160410723c */ /* 0x048fe60000001810 */
        /* <DEDUP_REMOVED lines=36> */
[----:B0-----:R-:W4:Y:S04]  /*5d0b0*/  LDL.LU R16, [R1+0xff0] ;  /* 0x000ff00001107983 */ /* 0x001f280000300800 */
[----:B------:R-:W4:Y:S04]  /*5d0c0*/  LDL.LU R17, [R1+0xff4] ;  /* 0x000ff40001117983 */ /* 0x000f280000300800 */
[----:B------:R-:W4:Y:S04]  /*5d0d0*/  LDL.LU R18, [R1+0xff8] ;  /* 0x000ff80001127983 */ /* 0x000f280000300800 */
[----:B------:R-:W4:Y:S01]  /*5d0e0*/  LDL.LU R19, [R1+0xffc] ;  /* 0x000ffc0001137983 */ /* 0x000f220000300800 */
[----:B---3--:R-:W-:-:S02]  /*5d0f0*/  IMAD R12, R12, 0x100, R10 ;  /* 0x000001000c0c7824 */ /* 0x008fc400078e020a */
[----:B------:R-:W-:Y:S01]  /*5d100*/  IMAD R13, R13, 0x100, R11 ;  /* 0x000001000d0d7824 */ /* 0x000fe200078e020b */
        /* <DEDUP_REMOVED lines=9> */
[----:B0-----:R-:W3:Y:S01]  /*5d1a0*/  LDL.LU R10, [R1+0x3750] ;  /* 0x00375000010a7983 */ /* 0x001ee20000300800 */
[----:B----4-:R-:W-:Y:S03]  /*5d1b0*/  HMMA.16816.F32 R16, R4, R8, R16 ;  /* 0x000000080410723c */ /* 0x010fe60000001810 */
[----:B------:R-:W-:Y:S04]  /*5d1c0*/  STL [R1+0x5800], R11 ;  /* 0x0058000b01007387 */ /* 0x000fe80000100800 */
[----:B------:R-:W-:Y:S04]  /*5d1d0*/  STL [R1+0x580c], R8 ;  /* 0x00580c0801007387 */ /* 0x000fe80000100800 */
[----:B------:R0:W-:-:S12]  /*5d1e0*/  STL [R1+0x5808], R9 ;  /* 0x0058080901007387 */ /* 0x0001d80000100800 */
[----:B------:R1:W-:Y:S04]  /*5d1f0*/  STL.64 [R1+0xff0], R16 ;  /* 0x000ff01001007387 */ /* 0x0003e80000100a00 */
[----:B------:R4:W-:Y:S04]  /*5d200*/  STL.64 [R1+0xff8], R18 ;  /* 0x000ff81201007387 */ /* 0x0009e80000100a00 */
[----:B------:R-:W-:Y:S04]  /*5d210*/  STL [R1+0x5814], R2 ;  /* 0x0058140201007387 */ /* 0x000fe80000100800 */
[----:B------:R-:W-:Y:S01]  /*5d220*/  STL [R1+0x5810], R3 ;  /* 0x0058100301007387 */ /* 0x000fe20000100800 */
[----:B---3--:R-:W-:-:S02]  /*5d230*/  IMAD R14, R14, 0x100, R10 ;  /* 0x000001000e0e7824 */ /* 0x008fc400078e020a */
[C---:B0-----:R-:W-:Y:S06]  /*5d240*/  HMMA.16816.F32 R8, R4.reuse, R2, R20 ;  /* 0x000000020408723c */ /* 0x041fec0000001814 */
[----:B--2---:R-:W-:-:S15]  /*5d250*/  HMMA.16816.F32 R4, R4, R28, R24 ;  /* 0x0000001c0404723c */ /* 0x004fde0000001818 */
[----:B------:R-:W-:-:S02]  /*5d260*/  NOP ;  /* 0x0000000000007918 */ /* 0x000fc40000000000 */
[----:B------:R-:W-:Y:S04]  /*5d270*/  STL.64 [R1+0xfe0], R8 ;  /* 0x000fe00801007387 */ /* 0x000fe80000100a00 */
[----:B------:R-:W-:Y:S04]  /*5d280*/  STL.64 [R1+0xfe8], R10 ;  /* 0x000fe80a01007387 */ /* 0x000fe80000100a00 */
[----:B------:R-:W-:Y:S04]  /*5d290*/  STL.64 [R1+0xbd0], R4 ;  /* 0x000bd00401007387 */ /* 0x000fe80000100a00 */
[----:B------:R-:W-:Y:S04]  /*5d2a0*/  STL.64 [R1+0xbd8], R6 ;  /* 0x000bd80601007387 */ /* 0x000fe80000100a00 */
[----:B-1----:R-:W2:Y:S04]  /*5d2b0*/  LDL.LU R16, [R1+0xb30] ;  /* 0x000b300001107983 */ /* 0x002ea80000300800 */
[----:B------:R-:W2:Y:S04]  /*5d2c0*/  LDL.LU R17, [R1+0xb34] ;  /* 0x000b340001117983 */ /* 0x000ea80000300800 */
[----:B----4-:R-:W3:Y:S04]  /*5d2d0*/  LDL.LU R18, [R1+0xb38] ;  /* 0x000b380001127983 */ /* 0x010ee80000300800 */
        /* <DEDUP_REMOVED lines=13> */
[----:B---3--:R0:W-:Y:S04]  /*5d3b0*/  STL.64 [R1+0x5898], R24 ;  /* 0x0058981801007387 */ /* 0x0081e80000100a00 */
[----:B0-----:R-:W3:Y:S04]  /*5d3c0*/  LDL.64 R24, [R1+0x8] ;  /* 0x0000080001187983 */ /* 0x001ee80000100a00 */
[----:B------:R-:W4:Y:S04]  /*5d3d0*/  LDL.LU R26, [R1+0xb88] ;  /* 0x000b8800011a7983 */ /* 0x000f280000300800 */
[----:B------:R-:W4:Y:S01]  /*5d3e0*/  LDL.LU R27, [R1+0xb8c] ;  /* 0x000b8c00011b7983 */ /* 0x000f220000300800 */
[----:B------:R-:W-:-:S02]  /*5d3f0*/  IMAD R15, R0, 0x100, R15 ;  /* 0x00000100000f7824 */ /* 0x000fc400078e020f */
[----:B------:R-:W-:Y:S02]  /*5d400*/  IMAD.MOV.U32 R11, RZ, RZ, R28 ;  /* 0x000000ffff0b7224 */ /* 0x000fe400078e001c */
[----:B------:R-:W-:Y:S01]  /*5d410*/  IMAD.MOV.U32 R0, RZ, RZ, R29 ;  /* 0x000000ffff007224 */ /* 0x000fe200078e001d */
[----:B----4-:R0:W-:Y:S04]  /*5d420*/  STL.64 [R1+0x58b8], R26 ;  /* 0x0058b81a01007387 */ /* 0x0101e80000100a00 */
[----:B0-----:R-:W4:Y:S04]  /*5d430*/  LDL R26, [R1+0x18] ;  /* 0x00001800011a7983 */ /* 0x001f280000100800 */
[----:B------:R-:W4:Y:S04]  /*5d440*/  LDL R27, [R1+0x1c] ;  /* 0x00001c00011b7983 */ /* 0x000f280000100800 */
[----:B---3--:R0:W-:Y:S04]  /*5d450*/  STL.64 [R1+0x58b0], R24 ;  /* 0x0058b01801007387 */ /* 0x0081e80000100a00 */
[----:B------:R-:W3:Y:S04]  /*5d460*/  LDL.64 R2, [R1+0x10] ;  /* 0x0000100001027983 */ /* 0x000ee80000100a00 */
[----:B------:R-:W3:Y:S04]  /*5d470*/  LDL.64 R28, [R1] ;  /* 0x00000000011c7983 */ /* 0x000ee80000100a00 */
[----:B0-----:R-:W4:Y:S04]  /*5d480*/  LDL.64 R24, [R1+0x28] ;  /* 0x0000280001187983 */ /* 0x001f280000100a00 */
        /* <DEDUP_REMOVED lines=22> */
[----:B0-----:R-:W4:Y:S04]  /*5d5f0*/  LDL.LU R20, [R1+0xbc0] ;  /* 0x000bc00001147983 */ /* 0x001f280000300800 */
[----:B------:R-:W4:Y:S04]  /*5d600*/  LDL.LU R21, [R1+0xbc4] ;  /* 0x000bc40001157983 */ /* 0x000f280000300800 */
[----:B------:R-:W4:Y:S04]  /*5d610*/  LDL.LU R22, [R1+0xbc8] ;  /* 0x000bc80001167983 */ /* 0x000f280000300800 */
[----:B------:R-:W4:Y:S01]  /*5d620*/  LDL.LU R23, [R1+0xbcc] ;  /* 0x000bcc0001177983 */ /* 0x000f220000300800 */
[----:B------:R-:W-:-:S02]  /*5d630*/  F2FP.F16.E4M3.UNPACK_B R14, R14 ;  /* 0x0000000eff0e723e */ /* 0x000fc400020006ff */
[----:B------:R-:W-:Y:S01]  /*5d640*/  F2FP.F16.E4M3.UNPACK_B R15, R15 ;  /* 0x0000000fff0f723e */ /* 0x000fe200020006ff */
[----:B------:R-:W-:Y:S04]  /*5d650*/  STL.64 [R1+0x5848], R18 ;  /* 0x0058481201007387 */ /* 0x000fe80000100a00 */
[----:B------:R0:W-:Y:S04]  /*5d660*/  STL.64 [R1+0x5840], R16 ;  /* 0x0058401001007387 */ /* 0x0001e80000100a00 */
[----:B0-----:R-:W2:Y:S04]  /*5d670*/  LDL.LU R16, [R1+0xb40] ;  /* 0x000b400001107983 */ /* 0x001ea80000300800 */
[----:B------:R-:W2:Y:S04]  /*5d680*/  LDL.LU R17, [R1+0xb44] ;  /* 0x000b440001117983 */ /* 0x000ea80000300800 */
[----:B------:R-:W2:Y:S04]  /*5d690*/  LDL.LU R18, [R1+0xb48] ;  /* 0x000b480001127983 */ /* 0x000ea80000300800 */
[----:B------:R-:W2:Y:S04]  /*5d6a0*/  LDL.LU R19, [R1+0xb4c] ;  /* 0x000b4c0001137983 */ /* 0x000ea80000300800 */
[----:B------:R-:W3:Y:S04]  /*5d6b0*/  LDL.LU R4, [R1+0x375c] ;  /* 0x00375c0001047983 */ /* 0x000ee80000300800 */
[----:B------:R-:W3:Y:S04]  /*5d6c0*/  LDL.LU R5, [R1+0x3764] ;  /* 0x0037640001057983 */ /* 0x000ee80000300800 */
[----:B------:R0:W-:Y:S04]  /*5d6d0*/  STL [R1+0x5818], R11 ;  /* 0x0058180b01007387 */ /* 0x0001e80000100800 */
[----:B------:R-:W2:Y:S04]  /*5d6e0*/  LDL.LU R8, [R1+0xba0] ;  /* 0x000ba00001087983 */ /* 0x000ea80000300800 */
[----:B------:R-:W2:Y:S04]  /*5d6f0*/  LDL.LU R9, [R1+0xba4] ;  /* 0x000ba40001097983 */ /* 0x000ea80000300800 */
[----:B------:R-:W2:Y:S04]  /*5d700*/  LDL.LU R10, [R1+0xba8] ;  /* 0x000ba800010a7983 */ /* 0x000ea80000300800 */
[----:B0-----:R-:W2:Y:S01]  /*5d710*/  LDL.LU R11, [R1+0xbac] ;  /* 0x000bac00010b7983 */ /* 0x001ea20000300800 */
[----:B----4-:R-:W-:-:S15]  /*5d720*/  HMMA.16816.F32 R20, R12, R24, R20 ;  /* 0x000000180c14723c */ /* 0x010fde0000001814 */
        /* <DEDUP_REMOVED lines=8> */
[----:B---3--:R0:W-:Y:S04]  /*5d7b0*/  STL.64 [R1+0x5820], R4 ;  /* 0x0058200401007387 */ /* 0x0081e80000100a00 */
[----:B0-----:R-:W3:Y:S04]  /*5d7c0*/  LDL.LU R4, [R1+0xb20] ;  /* 0x000b200001047983 */ /* 0x001ee80000300800 */
[----:B------:R-:W3:Y:S04]  /*5d7d0*/  LDL.LU R5, [R1+0xb24] ;  /* 0x000b240001057983 */ /* 0x000ee80000300800 */
[----:B------:R-:W3:Y:S04]  /*5d7e0*/  LDL.LU R6, [R1+0xb28] ;  /* 0x000b280001067983 */ /* 0x000ee80000300800 */
[----:B------:R-:W3:Y:S01]  /*5d7f0*/  LDL.LU R7, [R1+0xb2c] ;  /* 0x000b2c0001077983 */ /* 0x000ee20000300800 */
[----:B----4-:R-:W-:Y:S03]  /*5d800*/  HMMA.16816.F32 R24, R12, R26, R20 ;  /* 0x0000001a0c18723c */ /* 0x010fe60000001814 */
[----:B------:R-:W4:Y:S04]  /*5d810*/  LDL.LU.64 R22, [R1+0x58c8] ;  /* 0x0058c80001167983 */ /* 0x000f280000300a00 */
[----:B------:R-:W4:-:S15]  /*5d820*/  LDL.LU.64 R20, [R1+0x58c0] ;  /* 0x0058c00001147983 */ /* 0x000f1e0000300a00 */
[----:B------:R-:W-:-:S01]  /*5d830*/  NOP ;  /* 0x0000000000007918 */ /* 0x000fc20000000000 */
[----:B------:R-:W-:Y:S04]  /*5d840*/  STL.64 [R1+0xbb0], R24 ;  /* 0x000bb01801007387 */ /* 0x000fe80000100a00 */
[----:B------:R0:W-:Y:S04]  /*5d850*/  STL.64 [R1+0xbb8], R26 ;  /* 0x000bb81a01007387 */ /* 0x0001e80000100a00 */
[----:B0-----:R-:W3:Y:S04]  /*5d860*/  LDL.LU.64 R26, [R1+0x58b8] ;  /* 0x0058b800011a7983 */ /* 0x001ee80000300a00 */
[----:B------:R-:W4:Y:S01]  /*5d870*/  LDL.LU.64 R24, [R1+0x58b0] ;  /* 0x0058b00001187983 */ /* 0x000f220000300a00 */
[----:B--2---:R-:W-:-:S15]  /*5d880*/  HMMA.16816.F32 R8, R12, R2, R8 ;  /* 0x000000020c08723c */ /* 0x004fde0000001808 */
[----:B------:R-:W-:-:S08]  /*5d890*/  NOP ;  /* 0x0000000000007918 */ /* 0x000fd00000000000 */
[----:B------:R-:W-:Y:S04]  /*5d8a0*/  STL.64 [R1+0xba0], R8 ;  /* 0x000ba00801007387 */ /* 0x000fe80000100a00 */
[----:B------:R0:W-:Y:S02]  /*5d8b0*/  STL.64 [R1+0xba8], R10 ;  /* 0x000ba80a01007387 */ /* 0x0001e40000100a00 */
[----:B0-----:R-:W-:Y:S01]  /*5d8c0*/  IMAD.MOV.U32 R10, RZ, RZ, R3 ;  /* 0x000000ffff0a7224 */ /* 0x001fe200078e0003 */
[----:B----4-:R-:W-:Y:S06]  /*5d8d0*/  HMMA.16816.F32 R20, R12, R24, R20 ;  /* 0x000000180c14723c */ /* 0x010fec0000001814 */
[----:B------:R-:W-:-:S02]  /*5d8e0*/  IMAD.MOV.U32 R3, RZ, RZ, R24 ;  /* 0x000000ffff037224 */ /* 0x000fc400078e0018 */
[----:B------:R-:W-:-:S15]  /*5d8f0*/  IMAD.MOV.U32 R8, RZ, RZ, R25 ;  /* 0x000000ffff087224 */ /* 0x000fde00078e0019 */
[----:B------:R-:W-:Y:S04]  /*5d900*/  STL.64 [R1+0xb90], R20 ;  /* 0x000b901401007387 */ /* 0x000fe80000100a00 */
[----:B------:R0:W-:Y:S04]  /*5d910*/  STL.64 [R1+0xb98], R22 ;  /* 0x000b981601007387 */ /* 0x0001e80000100a00 */
[----:B0-----:R-:W2:Y:S04]  /*5d920*/  LDL.LU.64 R22, [R1+0x58a8] ;  /* 0x0058a80001167983 */ /* 0x001ea80000300a00 */
[----:B------:R-:W2:Y:S04]  /*5d930*/  LDL.LU.64 R20, [R1+0x58a0] ;  /* 0x0058a00001147983 */ /* 0x000ea80000300a00 */
[----:B------:R-:W3:Y:S01]  /*5d940*/  LDL.LU.64 R24, [R1+0x5898] ;  /* 0x0058980001187983 */ /* 0x000ee20000300a00 */
[----:B------:R-:W-:-:S02]  /*5d950*/  IMAD.MOV.U32 R9, RZ, RZ, R2 ;  /* 0x000000ffff097224 */ /* 0x000fc400078e0002 */
[----:B------:R-:W-:Y:S02]  /*5d960*/  IMAD.MOV.U32 R11, RZ, RZ, R28 ;  /* 0x000000ffff0b7224 */ /* 0x000fe400078e001c */
[----:B------:R-:W-:Y:S01]  /*5d970*/  IMAD.MOV.U32 R2, RZ, RZ, R29 ;  /* 0x000000ffff027224 */ /* 0x000fe200078e001d */
[----:B---3--:R-:W-:-:S15]  /*5d980*/  HMMA.16816.F32 R24, R12, R28, R24 ;  /* 0x0000001c0c18723c */ /* 0x008fde0000001818 */
[----:B------:R-:W-:-:S08]  /*5d990*/  NOP ;  /* 0x0000000000007918 */ /* 0x000fd00000000000 */
[----:B------:R-:W-:Y:S04]  /*5d9a0*/  STL.64 [R1+0xb80], R24 ;  /* 0x000b801801007387 */ /* 0x000fe80000100a00 */
[----:B------:R0:W-:Y:S04]  /*5d9b0*/  STL.64 [R1+0xb88], R26 ;  /* 0x000b881a01007387 */ /* 0x0001e80000100a00 */
[----:B0-----:R-:W3:Y:S04]  /*5d9c0*/  LDL.LU.64 R26, [R1+0x5890] ;  /* 0x00589000011a7983 */ /* 0x001ee80000300a00 */
[----:B------:R-:W3:Y:S04]  /*5d9d0*/  LDL.LU.64 R24, [R1+0x5888] ;  /* 0x0058880001187983 */ /* 0x000ee80000300a00 */
        /* <DEDUP_REMOVED lines=21> */
[----:B------:R-:W4:Y:S04]  /*5db30*/  LDL.LU R27, [R1+0x3768] ;  /* 0x00376800011b7983 */ /* 0x000f280000300800 */
        /* <DEDUP_REMOVED lines=23> */
[----:B0-----:R-:W2:Y:S04]  /*5dcb0*/  LDL.LU.64 R6, [R1+0x5828] ;  /* 0x0058280001067983 */ /* 0x001ea80000300a00 */
[----:B------:R-:W4:Y:S01]  /*5dcc0*/  LDL.LU.64 R4, [R1+0x5820] ;  /* 0x0058200001047983 */ /* 0x000f220000300a00 */
[----:B---3--:R-:W-:Y:S03]  /*5dcd0*/  HMMA.16816.F32 R20, R12, R16, R20 ;  /* 0x000000100c14723c */ /* 0x008fe60000001814 */
[----:B------:R-:W-:Y:S04]  /*5dce0*/  STL.64 [R1+0x5728], R18 ;  /* 0x0057281201007387 */ /* 0x000fe80000100a00 */
[----:B------:R-:W-:-:S15]  /*5dcf0*/  STL.64 [R1+0x5720], R16 ;  /* 0x0057201001007387 */ /* 0x000fde0000100a00 */
[----:B------:R-:W-:-:S01]  /*5dd00*/  NOP ;  /* 0x0000000000007918 */ /* 0x000fc20000000000 */
[----:B------:R-:W-:Y:S04]  /*5dd10*/  STL.64 [R1+0xb10], R20 ;  /* 0x000b101401007387 */ /* 0x000fe80000100a00 */
[----:B------:R-:W-:Y:S04]  /*5dd20*/  STL.64 [R1+0xb18], R22 ;  /* 0x000b181601007387 */ /* 0x000fe80000100a00 */
[----:B------:R-:W3:Y:S04]  /*5dd30*/  LDL.LU R24, [R1+0xa90] ;  /* 0x000a900001187983 */ /* 0x000ee80000300800 */
[----:B------:R-:W3:Y:S01]  /*5dd40*/  LDL.LU R25, [R1+0xa94] ;  /* 0x000a940001197983 */ /* 0x000ee20000300800 */
[----:B----4-:R-:W-:-:S02]  /*5dd50*/  IMAD R4, R4, 0x100, R26 ;  /* 0x0000010004047824 */ /* 0x010fc400078e021a */
[----:B------:R-:W-:Y:S01]  /*5dd60*/  IMAD R5, R5, 0x100, R27 ;  /* 0x0000010005057824 */ /* 0x000fe200078e021b */
[----:B------:R-:W4:Y:S04]  /*5dd70*/  LDL.LU R26, [R1+0xa98] ;  /* 0x000a9800011a7983 */ /* 0x000f280000300800 */
[----:B------:R-:W4:Y:S04]  /*5dd80*/  LDL.LU R27, [R1+0xa9c] ;  /* 0x000a9c00011b7983 */ /* 0x000f280000300800 */
[----:B----4-:R0:W-:Y:S02]  /*5dd90*/  STL.64 [R1+0x5758], R26 ;  /* 0x0057581a01007387 */ /* 0x0101e40000100a00 */
[----:B0-----:R-:W-:-:S02]  /*5dda0*/  IMAD.MOV.U32 R26, RZ, RZ, R11 ;  /* 0x000000ffff1a7224 */ /* 0x001fc400078e000b */
[----:B------:R-:W-:Y:S01]  /*5ddb0*/  IMAD.MOV.U32 R27, RZ, RZ, R2 ;  /* 0x000000ffff1b7224 */ /* 0x000fe200078e0002 */
[----:B------:R-:W4:Y:S04]  /*5ddc0*/  LDL.LU R11, [R1+0x5818] ;  /* 0x00581800010b7983 */ /* 0x000f280000300800 */
[----:B------:R-:W4:Y:S04]  /*5ddd0*/  LDL.LU R2, [R1+0x5814] ;  /* 0x0058140001027983 */ /* 0x000f280000300800 */
[----:B---3--:R0:W-:Y:S04]  /*5dde0*/  STL.64 [R1+0x5750], R24 ;  /* 0x0057501801007387 */ /* 0x0081e80000100a00 */
[----:B------:R1:W-:Y:S04]  /*5ddf0*/  STL.64 [R1+0x5770], R26 ;  /* 0x0057701a01007387 */ /* 0x0003e80000100a00 */
[----:B------:R-:W3:Y:S04]  /*5de00*/  LDL.LU R20, [R1+0xa80] ;  /* 0x000a800001147983 */ /* 0x000ee80000300800 */
[----:B------:R-:W3:Y:S04]  /*5de10*/  LDL.LU R21, [R1+0xa84] ;  /* 0x000a840001157983 */ /* 0x000ee80000300800 */
[----:B------:R-:W2:Y:S04]  /*5de20*/  LDL.LU R22, [R1+0xa88] ;  /* 0x000a880001167983 */ /* 0x000ea80000300800 */
[----:B------:R-:W2:Y:S01]  /*5de30*/  LDL.LU R23, [R1+0xa8c] ;  /* 0x000a8c0001177983 */ /* 0x000ea20000300800 */
[----:B0-----:R-:W-:-:S02]  /*5de40*/  IMAD.MOV.U32 R24, RZ, RZ, R3 ;  /* 0x000000ffff187224 */ /* 0x001fc400078e0003 */
[----:B------:R-:W-:Y:S01]  /*5de50*/  IMAD.MOV.U32 R25, RZ, RZ, R8 ;  /* 0x000000ffff197224 */ /* 0x000fe200078e0008 */
[----:B------:R-:W4:Y:S04]  /*5de60*/  LDL.LU R3, [R1+0x5810] ;  /* 0x0058100001037983 */ /* 0x000f280000300800 */
[----:B------:R-:W4:Y:S04]  /*5de70*/  LDL.LU R8, [R1+0x580c] ;  /* 0x00580c0001087983 */ /* 0x000f280000300800 */
[----:B------:R-:W-:Y:S01]  /*5de80*/  STL.64 [R1+0x5788], R24 ;  /* 0x0057881801007387 */ /* 0x000fe20000100a00 */
[----:B-1----:R-:W-:-:S02]  /*5de90*/  IMAD.MOV.U32 R26, RZ, RZ, R9 ;  /* 0x000000ffff1a7224 */ /* 0x002fc400078e0009 */
[----:B------:R-:W-:Y:S01]  /*5dea0*/  IMAD.MOV.U32 R27, RZ, RZ, R10 ;  /* 0x000000ffff1b7224 */ /* 0x000fe200078e000a */
[----:B--2---:R-:W-:Y:S04]  /*5deb0*/  STL.64 [R1+0x5768], R22 ;  /* 0x0057681601007387 */ /* 0x004fe80000100a00 */
[----:B---3--:R0:W-:Y:S04]  /*5dec0*/  STL.64 [R1+0x5760], R20 ;  /* 0x0057601401007387 */ /* 0x0081e80000100a00 */
[----:B0-----:R-:W2:Y:S04]  /*5ded0*/  LDL.LU R20, [R1+0xaa0] ;  /* 0x000aa00001147983 */ /* 0x001ea80000300800 */
[----:B------:R-:W2:Y:S04]  /*5dee0*/  LDL.LU R21, [R1+0xaa4] ;  /* 0x000aa40001157983 */ /* 0x000ea80000300800 */
[----:B------:R-:W3:Y:S04]  /*5def0*/  LDL.LU R22, [R1+0xaa8] ;  /* 0x000aa80001167983 */ /* 0x000ee80000300800 */
[----:B------:R-:W3:Y:S04]  /*5df00*/  LDL.LU R23, [R1+0xaac] ;  /* 0x000aac0001177983 */ /* 0x000ee80000300800 */
[----:B------:R-:W4:Y:S04]  /*5df10*/  LDL.LU R9, [R1+0x5808] ;  /* 0x0058080001097983 */ /* 0x000f280000300800 */
[----:B------:R-:W4:Y:S04]  /*5df20*/  LDL.LU R10, [R1+0x5804] ;  /* 0x00580400010a7983 */ /* 0x000f280000300800 */
[----:B------:R-:W2:Y:S04]  /*5df30*/  LDL.64 R24, [R1+0x18] ;  /* 0x0000180001187983 */ /* 0x000ea80000100a00 */
[----:B------:R-:W-:Y:S04]  /*5df40*/  STL.64 [R1+0x57b8], R26 ;  /* 0x0057b81a01007387 */ /* 0x000fe80000100a00 */
[----:B--2---:R-:W-:Y:S04]  /*5df50*/  STL.64 [R1+0x57b0], R24 ;  /* 0x0057b01801007387 */ /* 0x004fe80000100a00 */
[----:B---3--:R-:W-:Y:S04]  /*5df60*/  STL.64 [R1+0x5780], R22 ;  /* 0x0057801601007387 */ /* 0x008fe80000100a00 */
[----:B------:R0:W-:Y:S04]  /*5df70*/  STL.64 [R1+0x5778], R20 ;  /* 0x0057781401007387 */ /* 0x0001e80000100a00 */
[----:B0-----:R-:W2:Y:S04]  /*5df80*/  LDL.LU R20, [R1+0xab0] ;  /* 0x000ab00001147983 */ /* 0x001ea80000300800 */
[----:B------:R-:W2:Y:S04]  /*5df90*/  LDL.LU R21, [R1+0xab4] ;  /* 0x000ab40001157983 */ /* 0x000ea80000300800 */
[----:B------:R-:W3:Y:S04]  /*5dfa0*/  LDL.LU R22, [R1+0xab8] ;  /* 0x000ab80001167983 */ /* 0x000ee80000300800 */
[----:B------:R-:W3:Y:S01]  /*5dfb0*/  LDL.LU R23, [R1+0xabc] ;  /* 0x000abc0001177983 */ /* 0x000ee20000300800 */
[----:B------:R-:W-:-:S02]  /*5dfc0*/  IMAD.MOV.U32 R26, RZ, RZ, R7 ;  /* 0x000000ffff1a7224 */ /* 0x000fc400078e0007 */
[----:B------:R-:W-:Y:S02]  /*5dfd0*/  IMAD.MOV.U32 R27, RZ, RZ, R6 ;  /* 0x000000ffff1b7224 */ /* 0x000fe400078e0006 */
[----:B----4-:R-:W-:Y:S02]  /*5dfe0*/  IMAD.MOV.U32 R24, RZ, RZ, R11 ;  /* 0x000000ffff187224 */ /* 0x010fe400078e000b */
[----:B------:R-:W-:Y:S01]  /*5dff0*/  IMAD.MOV.U32 R25, RZ, RZ, R0 ;  /* 0x000000ffff197224 */ /* 0x000fe200078e0000 */
[----:B------:R-:W4:Y:S04]  /*5e000*/  LDL.LU R11, [R1+0x5800] ;  /* 0x00580000010b7983 */ /* 0x000f280000300800 */
        /* <DEDUP_REMOVED lines=11> */
[----:B------:R0:W-:Y:S04]  /*5e0c0*/  STL.64 [R1+0x57f0], R4 ;  /* 0x0057f00401007387 */ /* 0x0001e80000100a00 */
        /* <DEDUP_REMOVED lines=25> */
[C---:B----4-:R-:W-:Y:S06]  /*5e260*/  HMMA.16816.F32 R4, R12.reuse, R10, R4 ;  /* 0x0000000a0c04723c */ /* 0x050fec0000001804 */
[C---:B------:R-:W-:Y:S06]  /*5e270*/  HMMA.16816.F32 R16, R12.reuse, R8, R16 ;  /* 0x000000080c10723c */ /* 0x040fec0000001810 */
[C---:B------:R-:W-:Y:S01]  /*5e280*/  HMMA.16816.F32 R24, R12.reuse, R2, R24 ;  /* 0x000000020c18723c */ /* 0x040fe20000001818 */
        /* <DEDUP_REMOVED lines=10> */
[----:B------:R0:W-:Y:S04]  /*5e330*/  STL [R1+0x56fc], R10 ;  /* 0x0056fc0a01007387 */ /* 0x0001e80000100800 */
[----:B0-----:R-:W3:Y:S04]  /*5e340*/  LDL.LU R10, [R1+0x3770] ;  /* 0x00377000010a7983 */ /* 0x001ee80000300800 */
[----:B------:R-:W-:Y:S04]  /*5e350*/  STL [R1+0x56f8], R11 ;  /* 0x0056f80b01007387 */ /* 0x000fe80000100800 */
[----:B------:R0:W-:Y:S04]  /*5e360*/  STL.64 [R1+0xfd0], R16 ;  /* 0x000fd01001007387 */ /* 0x0001e80000100a00 */
[----:B------:R1:W-:Y:S04]  /*5e370*/  STL.64 [R1+0xfd8], R18 ;  /* 0x000fd81201007387 */ /* 0x0003e80000100a00 */
[----:B0-----:R-:W4:Y:S04]  /*5e380*/  LDL.LU R16, [R1+0xa60] ;  /* 0x000a600001107983 */ /* 0x001f280000300800 */
[----:B------:R-:W4:Y:S04]  /*5e390*/  LDL.LU R17, [R1+0xa64] ;  /* 0x000a640001117983 */ /* 0x000f280000300800 */
[----:B-1----:R-:W4:Y:S04]  /*5e3a0*/  LDL.LU R18, [R1+0xa68] ;  /* 0x000a680001127983 */ /* 0x002f280000300800 */
[----:B------:R-:W4:Y:S04]  /*5e3b0*/  LDL.LU R19, [R1+0xa6c] ;  /* 0x000a6c0001137983 */ /* 0x000f280000300800 */
[----:B------:R-:W-:Y:S04]  /*5e3c0*/  STL [R1+0x56e0], R9 ;  /* 0x0056e00901007387 */ /* 0x000fe80000100800 */
[----:B------:R-:W-:Y:S04]  /*5e3d0*/  STL.64 [R1+0xfc0], R24 ;  /* 0x000fc01801007387 */ /* 0x000fe80000100a00 */
[----:B------:R0:W-:Y:S04]  /*5e3e0*/  STL.64 [R1+0xfc8], R26 ;  /* 0x000fc81a01007387 */ /* 0x0001e80000100a00 */
[----:B0-----:R-:W4:Y:S04]  /*5e3f0*/  LDL.LU.64 R26, [R1+0x57e8] ;  /* 0x0057e800011a7983 */ /* 0x001f280000300a00 */
[----:B------:R-:W2:Y:S02]  /*5e400*/  LDL.LU.64 R24, [R1+0x57e0] ;  /* 0x0057e00001187983 */ /* 0x000ea40000300a00 */
[----:B--2---:R-:W-:Y:S02]  /*5e410*/  HMMA.16816.F32 R12, R12, R24, R20 ;  /* 0x000000180c0c723c */ /* 0x004fe40000001814 */
[----:B------:R-:W2:Y:S04]  /*5e420*/  LDL.LU.64 R22, [R1+0x57d8] ;  /* 0x0057d80001167983 */ /* 0x000ea80000300a00 */
[----:B------:R-:W2:Y:S01]  /*5e430*/  LDL.LU.64 R20, [R1+0x57d0] ;  /* 0x0057d00001147983 */ /* 0x000ea20000300a00 */
[----:B---3--:R-:W-:-:S02]  /*5e440*/  IMAD R6, R6, 0x100, R10 ;  /* 0x0000010006067824 */ /* 0x008fc400078e020a */
[----:B------:R-:W-:Y:S01]  /*5e450*/  IMAD R7, R0, 0x100, R7 ;  /* 0x0000010000077824 */ /* 0x000fe200078e0207 */
[----:B----4-:R-:W-:Y:S02]  /*5e460*/  F2FP.F16.E4M3.UNPACK_B R4, R4 ;  /* 0x00000004ff04723e */ /* 0x010fe400020006ff */
[----:B------:R-:W-:Y:S02]  /*5e470*/  F2FP.F16.E4M3.UNPACK_B R5, R5 ;  /* 0x00000005ff05723e */ /* 0x000fe400020006ff */
[----:B------:R-:W-:Y:S02]  /*5e480*/  F2FP.F16.E4M3.UNPACK_B R6, R6 ;  /* 0x00000006ff06723e */ /* 0x000fe400020006ff */
[----:B------:R-:W-:-:S07]  /*5e490*/  F2FP.F16.E4M3.UNPACK_B R7, R7 ;  /* 0x00000007ff07723e */ /* 0x000fce00020006ff */
        /* <DEDUP_REMOVED lines=21> */
[----:B------:R-:W-:Y:S02]  /*5e5f0*/  IMAD.MOV.U32 R0, RZ, RZ, R25 ;  /* 0x000000ffff007224 */ /* 0x000fe400078e0019 */
[----:B----4-:R-:W-:Y:S01]  /*5e600*/  HMMA.16816.F32 R24, R4, R26, R20 ;  /* 0x0000001a0418723c */ /* 0x010fe20000001814 */
        /* <DEDUP_REMOVED lines=28> */
[C---:B--2---:R-:W-:Y:S06]  /*5e7d0*/  HMMA.16816.F32 R20, R4.reuse, R26, R20 ;  /* 0x0000001a0414723c */ /* 0x044fec0000001814 */
[----:B---3--:R-:W-:-:S15]  /*5e7e0*/  HMMA.16816.F32 R12, R4, R24, R12 ;  /* 0x00000018040c723c */ /* 0x008fde000000180c */
[----:B------:R-:W-:-:S02]  /*5e7f0*/  NOP ;  /* 0x0000000000007918 */ /* 0x000fc40000000000 */
[----:B------:R-:W-:Y:S04]  /*5e800*/  STL.64 [R1+0xa80], R20 ;  /* 0x000a801401007387 */ /* 0x000fe80000100a00 */
[----:B------:R0:W-:Y:S04]  /*5e810*/  STL.64 [R1+0xa88], R22 ;  /* 0x000a881601007387 */ /* 0x0001e80000100a00 */
[----:B0-----:R-:W2:Y:S04]  /*5e820*/  LDL.LU.64 R22, [R1+0x5738] ;  /* 0x0057380001167983 */ /* 0x001ea80000300a00 */
[----:B------:R-:W3:Y:S04]  /*5e830*/  LDL.LU.64 R20, [R1+0x5730] ;  /* 0x0057300001147983 */ /* 0x000ee80000300a00 */
[----:B------:R-:W-:Y:S04]  /*5e840*/  STL.64 [R1+0xa70], R12 ;  /* 0x000a700c01007387 */ /* 0x000fe80000100a00 */
[----:B------:R-:W-:Y:S04]  /*5e850*/  STL.64 [R1+0xa78], R14 ;  /* 0x000a780e01007387 */ /* 0x000fe80000100a00 */
[----:B------:R-:W-:Y:S04]  /*5e860*/  STL.64 [R1+0x5678], R26 ;  /* 0x0056781a01007387 */ /* 0x000fe80000100a00 */
[----:B------:R0:W-:Y:S04]  /*5e870*/  STL.64 [R1+0x5670], R24 ;  /* 0x0056701801007387 */ /* 0x0001e80000100a00 */
[----:B0-----:R-:W4:Y:S04]  /*5e880*/  LDL.LU R24, [R1+0x9f0] ;  /* 0x0009f00001187983 */ /* 0x001f280000300800 */
[----:B------:R-:W4:Y:S04]  /*5e890*/  LDL.LU R25, [R1+0x9f4] ;  /* 0x0009f40001197983 */ /* 0x000f280000300800 */
[----:B------:R-:W2:Y:S04]  /*5e8a0*/  LDL.LU R26, [R1+0x9f8] ;  /* 0x0009f800011a7983 */ /* 0x000ea80000300800 */
[----:B------:R-:W2:Y:S01]  /*5e8b0*/  LDL.LU R27, [R1+0x9fc] ;  /* 0x0009fc00011b7983 */ /* 0x000ea20000300800 */
[----:B------:R-:W-:-:S03]  /*5e8c0*/  IMAD.MOV.U32 R28, RZ, RZ, R9 ;  /* 0x000000ffff1c7224 */ /* 0x000fc600078e0009 */
[----:B------:R-:W3:Y:S04]  /*5e8d0*/  LDL.LU R9, [R1+0x3790] ;  /* 0x0037900001097983 */ /* 0x000ee80000300800 */
[----:B------:R-:W3:Y:S01]  /*5e8e0*/  LDL.LU R14, [R1+0x378c] ;  /* 0x00378c00010e7983 */ /* 0x000ee20000300800 */
[----:B------:R-:W-:-:S03]  /*5e8f0*/  IMAD.MOV.U32 R29, RZ, RZ, R0 ;  /* 0x000000ffff1d7224 */ /* 0x000fc600078e0000 */
[----:B------:R-:W3:Y:S04]  /*5e900*/  LDL.LU R15, [R1+0x3798] ;  /* 0x00379800010f7983 */ /* 0x000ee80000300800 */
[----:B------:R-:W3:Y:S04]  /*5e910*/  LDL.LU R0, [R1+0x3794] ;  /* 0x0037940001007983 */ /* 0x000ee80000300800 */
[----:B--2---:R-:W-:Y:S04]  /*5e920*/  STL.64 [R1+0x56c8], R26 ;  /* 0x0056c81a01007387 */ /* 0x004fe80000100a00 */
[----:B----4-:R0:W-:Y:S04]  /*5e930*/  STL.64 [R1+0x56c0], R24 ;  /* 0x0056c01801007387 */ /* 0x0101e80000100a00 */
[----:B0-----:R-:W3:Y:S04]  /*5e940*/  LDL.LU R24, [R1+0xa50] ;  /* 0x000a500001187983 */ /* 0x001ee80000300800 */
[----:B------:R-:W3:Y:S04]  /*5e950*/  LDL.LU R25, [R1+0xa54] ;  /* 0x000a540001197983 */ /* 0x000ee80000300800 */
[----:B------:R-:W3:Y:S04]  /*5e960*/  LDL.LU R26, [R1+0xa58] ;  /* 0x000a5800011a7983 */ /* 0x000ee80000300800 */
[----:B------:R-:W3:Y:S01]  /*5e970*/  LDL.LU R27, [R1+0xa5c] ;  /* 0x000a5c00011b7983 */ /* 0x000ee20000300800 */
[----:B------:R-:W-:-:S15]  /*5e980*/  HMMA.16816.F32 R16, R4, R22, R16 ;  /* 0x000000160410723c */ /* 0x000fde0000001810 */
[----:B------:R-:W-:-:S08]  /*5e990*/  NOP ;  /* 0x0000000000007918 */ /* 0x000fd00000000000 */
[----:B------:R-:W-:Y:S04]  /*5e9a0*/  STL.64 [R1+0xa60], R16 ;  /* 0x000a601001007387 */ /* 0x000fe80000100a00 */
[----:B------:R0:W-:Y:S04]  /*5e9b0*/  STL.64 [R1+0xa68], R18 ;  /* 0x000a681201007387 */ /* 0x0001e80000100a00 */
[----:B0-----:R-:W2:Y:S04]  /*5e9c0*/  LDL.LU.64 R18, [R1+0x5728] ;  /* 0x0057280001127983 */ /* 0x001ea80000300a00 */
[----:B------:R-:W4:Y:S04]  /*5e9d0*/  LDL.LU.64 R16, [R1+0x5720] ;  /* 0x0057200001107983 */ /* 0x000f280000300a00 */
[----:B------:R-:W2:Y:S04]  /*5e9e0*/  LDL.LU R10, [R1+0x3780] ;  /* 0x00378000010a7983 */ /* 0x000ea80000300800 */
[----:B------:R-:W4:Y:S01]  /*5e9f0*/  LDL.LU R12, [R1+0x377c] ;  /* 0x00377c00010c7983 */ /* 0x000f220000300800 */
[----:B---3--:R-:W-:-:S15]  /*5ea00*/  HMMA.16816.F32 R24, R4, R20, R24 ;  /* 0x000000140418723c */ /* 0x008fde0000001818 */
[----:B------:R-:W-:-:S08]  /*5ea10*/  NOP ;  /* 0x0000000000007918 */ /* 0x000fd00000000000 */
[----:B------:R-:W-:Y:S04]  /*5ea20*/  STL.64 [R1+0xa50], R24 ;  /* 0x000a501801007387 */ /* 0x000fe80000100a00 */
[----:B------:R-:W-:Y:S04]  /*5ea30*/  STL.64 [R1+0xa58], R26 ;  /* 0x000a581a01007387 */ /* 0x000fe80000100a00 */
[----:B------:R-:W2:Y:S04]  /*5ea40*/  LDL.LU R11, [R1+0x3788] ;  /* 0x00378800010b7983 */ /* 0x000ea80000300800 */
        /* <DEDUP_REMOVED lines=22> */
[----:B------:R-:W4:Y:S01]  /*5ebb0*/  LDL.LU R27, [R1+0xfbc] ;  /* 0x000fbc00011b7983 */ /* 0x000f220000300800 */
[C---:B------:R-:W-:Y:S03]  /*5ebc0*/  HMMA.16816.F32 R8, R4.reuse, R18, R8 ;  /* 0x000000120408723c */ /* 0x040fe60000001808 */
[----:B----4-:R-:W-:Y:S04]  /*5ebd0*/  STL.64 [R1+0x56f0], R26 ;  /* 0x0056f01a01007387 */ /* 0x010fe80000100a00 */
[----:B--2---:R0:W-:Y:S04]  /*5ebe0*/  STL.64 [R1+0x56e8], R24 ;  /* 0x0056e81801007387 */ /* 0x0041e80000100a00 */
[----:B0-----:R-:W2:Y:S04]  /*5ebf0*/  LDL.LU R24, [R1+0xa20] ;  /* 0x000a200001187983 */ /* 0x001ea80000300800 */
[----:B------:R-:W2:Y:S04]  /*5ec00*/  LDL.LU R25, [R1+0xa24] ;  /* 0x000a240001197983 */ /* 0x000ea80000300800 */
[----:B------:R-:W2:Y:S04]  /*5ec10*/  LDL.LU R26, [R1+0xa28] ;  /* 0x000a2800011a7983 */ /* 0x000ea80000300800 */
[----:B------:R-:W2:Y:S04]  /*5ec20*/  LDL.LU R27, [R1+0xa2c] ;  /* 0x000a2c00011b7983 */ /* 0x000ea80000300800 */
[----:B------:R0:W-:Y:S04]  /*5ec30*/  STL.64 [R1+0x5658], R22 ;  /* 0x0056581601007387 */ /* 0x0001e80000100a00 */
[----:B0-----:R-:W4:Y:S04]  /*5ec40*/  LDL.64 R22, [R1+0x28] ;  /* 0x0000280001167983 */ /* 0x001f280000100a00 */
[----:B------:R0:W-:Y:S04]  /*5ec50*/  STL.64 [R1+0x5650], R20 ;  /* 0x0056501401007387 */ /* 0x0001e80000100a00 */
[----:B0-----:R-:W4:Y:S04]  /*5ec60*/  LDL R20, [R1+0x20] ;  /* 0x0000200001147983 */ /* 0x001f280000100800 */
[----:B------:R-:W4:Y:S04]  /*5ec70*/  LDL R21, [R1+0x24] ;  /* 0x0000240001157983 */ /* 0x000f280000100800 */
        /* <DEDUP_REMOVED lines=18> */
[----:B------:R-:W3:Y:S04]  /*5eda0*/  LDL.LU R10, [R1+0x56fc] ;  /* 0x0056fc00010a7983 */ /* 0x000ee80000300800 */
[----:B------:R-:W3:Y:S01]  /*5edb0*/  LDL.LU R11, [R1+0x56f8] ;  /* 0x0056f800010b7983 */ /* 0x000ee20000300800 */
[----:B--2---:R-:W-:Y:S01]  /*5edc0*/  IMAD R14, R14, 0x100, R9 ;  /* 0x000001000e0e7824 */ /* 0x004fe200078e0209 */
[----:B---3--:R-:W-:-:S15]  /*5edd0*/  HMMA.16816.F32 R24, R4, R10, R24 ;  /* 0x0000000a0418723c */ /* 0x008fde0000001818 */
[----:B------:R-:W-:-:S08]  /*5ede0*/  NOP ;  /* 0x0000000000007918 */ /* 0x000fd00000000000 */
[----:B------:R-:W-:Y:S04]  /*5edf0*/  STL.64 [R1+0xa20], R24 ;  /* 0x000a201801007387 */ /* 0x000fe80000100a00 */
[----:B------:R0:W-:Y:S04]  /*5ee00*/  STL.64 [R1+0xa28], R26 ;  /* 0x000a281a01007387 */ /* 0x0001e80000100a00 */
[----:B0-----:R-:W2:Y:S04]  /*5ee10*/  LDL.LU.64 R26, [R1+0x56f0] ;  /* 0x0056f000011a7983 */ /* 0x001ea80000300a00 */
[----:B------:R-:W2:Y:S04]  /*5ee20*/  LDL.LU.64 R24, [R1+0x56e8] ;  /* 0x0056e80001187983 */ /* 0x000ea80000300a00 */
        /* <DEDUP_REMOVED lines=8> */
[----:B------:R1:W-:Y:S04]  /*5eeb0*/  STL [R1+0x5600], R9 ;  /* 0x0056000901007387 */ /* 0x0003e80000100800 */
[----:B------:R3:W-:Y:S04]  /*5eec0*/  STL.64 [R1+0x56b8], R10 ;  /* 0x0056b80a01007387 */ /* 0x0007e80000100a00 */
[----:B0-----:R-:W4:Y:S04]  /*5eed0*/  LDL.LU R8, [R1+0xa10] ;  /* 0x000a100001087983 */ /* 0x001f280000300800 */
[----:B-1----:R-:W4:Y:S04]  /*5eee0*/  LDL.LU R9, [R1+0xa14] ;  /* 0x000a140001097983 */ /* 0x002f280000300800 */
[----:B---3--:R-:W4:Y:S04]  /*5eef0*/  LDL.LU R10, [R1+0xa18] ;  /* 0x000a1800010a7983 */ /* 0x008f280000300800 */
[----:B------:R-:W4:Y:S01]  /*5ef00*/  LDL.LU R11, [R1+0xa1c] ;  /* 0x000a1c00010b7983 */ /* 0x000f220000300800 */
[----:B--2---:R-:W-:-:S15]  /*5ef10*/  HMMA.16816.F32 R24, R4, R2, R24 ;  /* 0x000000020418723c */ /* 0x004fde0000001818 */
[----:B------:R-:W-:-:S08]  /*5ef20*/  NOP ;  /* 0x0000000000007918 */ /* 0x000fd00000000000 */
[----:B------:R-:W-:Y:S04]  /*5ef30*/  STL.64 [R1+0xfa0], R24 ;  /* 0x000fa01801007387 */ /* 0x000fe80000100a00 */
[----:B------:R0:W-:Y:S04]  /*5ef40*/  STL.64 [R1+0xfa8], R26 ;  /* 0x000fa81a01007387 */ /* 0x0001e80000100a00 */
[----:B0-----:R-:W2:Y:S04]  /*5ef50*/  LDL.LU.64 R26, [R1+0x56c8] ;  /* 0x0056c800011a7983 */ /* 0x001ea80000300a00 */
[----:B------:R-:W2:Y:S01]  /*5ef60*/  LDL.LU.64 R24, [R1+0x56c0] ;  /* 0x0056c00001187983 */ /* 0x000ea20000300a00 */
[----:B----4-:R-:W-:Y:S01]  /*5ef70*/  HMMA.16816.F32 R8, R4, R20, R8 ;  /* 0x000000140408723c */ /* 0x010fe20000001808 */
[----:B------:R-:W-:Y:S01]  /*5ef80*/  IMAD R15, R0, 0x100, R15 ;  /* 0x00000100000f7824 */ /* 0x000fe200078e020f */
[----:B------:R-:W-:-:S02]  /*5ef90*/  F2FP.F16.E4M3.UNPACK_B R12, R12 ;  /* 0x0000000cff0c723e */ /* 0x000fc400020006ff */
[----:B------:R-:W-:Y:S02]  /*5efa0*/  F2FP.F16.E4M3.UNPACK_B R13, R13 ;  /* 0x0000000dff0d723e */ /* 0x000fe400020006ff */
[----:B------:R-:W-:Y:S02]  /*5efb0*/  F2FP.F16.E4M3.UNPACK_B R14, R14 ;  /* 0x0000000eff0e723e */ /* 0x000fe400020006ff */
[----:B------:R-:W-:Y:S01]  /*5efc0*/  F2FP.F16.E4M3.UNPACK_B R15, R15 ;  /* 0x0000000fff0f723e */ /* 0x000fe200020006ff */
[----:B------:R-:W-:Y:S04]  /*5efd0*/  STL [R1+0x5608], R3 ;  /* 0x0056080301007387 */ /* 0x000fe80000100800 */
[----:B------:R-:W3:Y:S04]  /*5efe0*/  LDL.LU R4, [R1+0x379c] ;  /* 0x00379c0001047983 */ /* 0x000ee80000300800 */
[----:B------:R-:W3:Y:S06]  /*5eff0*/  LDL.LU R5, [R1+0x37a4] ;  /* 0x0037a40001057983 */ /* 0x000eec0000300800 */
[----:B------:R-:W-:Y:S04]  /*5f000*/  STL.64 [R1+0xa10], R8 ;  /* 0x000a100801007387 */ /* 0x000fe80000100a00 */
[----:B------:R0:W-:Y:S02]  /*5f010*/  STL.64 [R1+0xa18], R10 ;  /* 0x000a180a01007387 */ /* 0x0001e40000100a00 */
[----:B0-----:R-:W-:Y:S06]  /*5f020*/  HMMA.16816.F32 R8, R12, R22, R16 ;  /* 0x000000160c08723c */ /* 0x001fec0000001810 */
[----:B------:R-:W-:-:S02]  /*5f030*/  IMAD.MOV.U32 R6, RZ, RZ, R22 ;  /* 0x000000ffff067224 */ /* 0x000fc400078e0016 */
[----:B------:R-:W-:-:S15]  /*5f040*/  IMAD.MOV.U32 R0, RZ, RZ, R23 ;  /* 0x000000ffff007224 */ /* 0x000fde00078e0017 */
[----:B------:R0:W-:Y:S04]  /*5f050*/  STL.64 [R1+0xa00], R8 ;  /* 0x000a000801007387 */ /* 0x0001e80000100a00 */
[----:B------:R1:W-:Y:S04]  /*5f060*/  STL.64 [R1+0xa08], R10 ;  /* 0x000a080a01007387 */ /* 0x0003e80000100a00 */
[----:B0-----:R-:W4:Y:S01]  /*5f070*/  LDL.LU R8, [R1+0x9e0] ;  /* 0x0009e00001087983 */ /* 0x001f220000300800 */
[----:B--2---:R-:W-:-:S15]  /*5f080*/  HMMA.16816.F32 R16, R12, R28, R24 ;  /* 0x0000001c0c10723c */ /* 0x004fde0000001818 */
[----:B------:R-:W-:-:S08]  /*5f090*/  NOP ;  /* 0x0000000000007918 */ /* 0x000fd00000000000 */
[----:B------:R-:W-:Y:S04]  /*5f0a0*/  STL.64 [R1+0x9f0], R16 ;  /* 0x0009f01001007387 */ /* 0x000fe80000100a00 */
[----:B------:R0:W-:Y:S04]  /*5f0b0*/  STL.64 [R1+0x9f8], R18 ;  /* 0x0009f81201007387 */ /* 0x0001e80000100a00 */
[----:B------:R-:W4:Y:S04]  /*5f0c0*/  LDL.LU R9, [R1+0x9e4] ;  /* 0x0009e40001097983 */ /* 0x000f280000300800 */
[----:B-1----:R-:W4:Y:S04]  /*5f0d0*/  LDL.LU R10, [R1+0x9e8] ;  /* 0x0009e800010a7983 */ /* 0x002f280000300800 */
[----:B------:R-:W4:Y:S04]  /*5f0e0*/  LDL.LU R11, [R1+0x9ec] ;  /* 0x0009ec00010b7983 */ /* 0x000f280000300800 */
[----:B0-----:R-:W4:Y:S04]  /*5f0f0*/  LDL.64 R18, [R1+0x10] ;  /* 0x0000100001127983 */ /* 0x001f280000100a00 */
[----:B------:R-:W2:Y:S04]  /*5f100*/  LDL.LU R20, [R1+0x990] ;  /* 0x0009900001147983 */ /* 0x000ea80000300800 */
        /* <DEDUP_REMOVED lines=13> */
[----:B------:R-:W-:Y:S03]  /*5f1e0*/  HMMA.16816.F32 R8, R12, R18, R8 ;  /* 0x000000120c08723c */ /* 0x000fe60000001808 */
[----:B----4-:R0:W-:Y:S04]  /*5f1f0*/  STL.64 [R1+0x56a0], R26 ;  /* 0x0056a01a01007387 */ /* 0x0101e80000100a00 */
[----:B0-----:R-:W4:Y:S04]  /*5f200*/  LDL R26, [R1+0x8] ;  /* 0x00000800011a7983 */ /* 0x001f280000100800 */
[----:B------:R-:W4:Y:S04]  /*5f210*/  LDL R27, [R1+0xc] ;  /* 0x00000c00011b7983 */ /* 0x000f280000100800 */
[----:B--2---:R-:W-:Y:S04]  /*5f220*/  STL.64 [R1+0x5698], R24 ;  /* 0x0056981801007387 */ /* 0x004fe80000100a00 */
[----:B------:R-:W2:Y:S04]  /*5f230*/  LDL.64 R28, [R1] ;  /* 0x00000000011c7983 */ /* 0x000ea80000100a00 */
[----:B---3--:R-:W-:Y:S04]  /*5f240*/  STL.64 [R1+0x5668], R22 ;  /* 0x0056681601007387 */ /* 0x008fe80000100a00 */
[----:B------:R0:W-:Y:S04]  /*5f250*/  STL.64 [R1+0x5660], R20 ;  /* 0x0056601401007387 */ /* 0x0001e80000100a00 */
        /* <DEDUP_REMOVED lines=14> */
[----:B------:R-:W2:Y:S01]  /*5f340*/  LDL.LU R16, [R1+0x970] ;  /* 0x0009700001107983 */ /* 0x000ea20000300800 */
[----:B------:R-:W-:-:S03]  /*5f350*/  IMAD.MOV.U32 R9, RZ, RZ, R18 ;  /* 0x000000ffff097224 */ /* 0x000fc600078e0012 */
        /* <DEDUP_REMOVED lines=22> */
[----:B------:R-:W4:Y:S04]  /*5f4c0*/  LDL.LU.64 R22, [R1+0x56b0] ;  /* 0x0056b00001167983 */ /* 0x000f280000300a00 */
[----:B------:R-:W4:Y:S04]  /*5f4d0*/  LDL.LU.64 R20, [R1+0x56a8] ;  /* 0x0056a80001147983 */ /* 0x000f280000300a00 */
[----:B------:R-:W-:Y:S04]  /*5f4e0*/  STL.64 [R1+0x9d0], R24 ;  /* 0x0009d01801007387 */ /* 0x000fe80000100a00 */
[----:B------:R0:W-:Y:S04]  /*5f4f0*/  STL.64 [R1+0x9d8], R26 ;  /* 0x0009d81a01007387 */ /* 0x0001e80000100a00 */
[----:B0-----:R-:W2:Y:S04]  /*5f500*/  LDL.LU.64 R26, [R1+0x56a0] ;  /* 0x0056a000011a7983 */ /* 0x001ea80000300a00 */
[----:B------:R-:W2:Y:S01]  /*5f510*/  LDL.LU.64 R24, [R1+0x5698] ;  /* 0x0056980001187983 */ /* 0x000ea20000300a00 */
[----:B------:R-:W-:-:S02]  /*5f520*/  IMAD.MOV.U32 R3, RZ, RZ, R28 ;  /* 0x000000ffff037224 */ /* 0x000fc400078e001c */
        /* <DEDUP_REMOVED lines=37> */
[----:B------:R-:W4:Y:S04]  /*5f780*/  LDL.LU.64 R16, [R1+0x5640] ;  /* 0x0056400001107983 */ /* 0x000f280000300a00 */
[----:B------:R0:W-:Y:S04]  /*5f790*/  STL [R1+0x5554], R22 ;  /* 0x0055541601007387 */ /* 0x0001e80000100800 */
[----:B0-----:R-:W2:Y:S04]  /*5f7a0*/  LDL.LU R22, [R1+0x37a8] ;  /* 0x0037a80001167983 */ /* 0x001ea80000300800 */
[----:B------:R0:W-:Y:S04]  /*5f7b0*/  STL [R1+0x5550], R23 ;  /* 0x0055501701007387 */ /* 0x0001e80000100800 */
[----:B0-----:R-:W2:Y:S01]  /*5f7c0*/  LDL.LU R23, [R1+0x37a0] ;  /* 0x0037a00001177983 */ /* 0x001ea20000300800 */
[----:B----4-:R-:W-:-:S15]  /*5f7d0*/  HMMA.16816.F32 R16, R12, R20, R16 ;  /* 0x000000140c10723c */ /* 0x010fde0000001810 */
        /* <DEDUP_REMOVED lines=22> */
[----:B------:R-:W3:Y:S04]  /*5f940*/  LDL.LU R18, [R1+0x8b8] ;  /* 0x0008b80001127983 */ /* 0x000ee80000300800 */
[----:B------:R-:W3:Y:S04]  /*5f950*/  LDL.LU R19, [R1+0x8bc] ;  /* 0x0008bc0001137983 */ /* 0x000ee80000300800 */
[----:B---3--:R-:W-:Y:S04]  /*5f960*/  STL.64 [R1+0x5570], R18 ;  /* 0x0055701201007387 */ /* 0x008fe80000100a00 */
[----:B----4-:R0:W-:Y:S02]  /*5f970*/  STL.64 [R1+0x5568], R16 ;  /* 0x0055681001007387 */ /* 0x0101e40000100a00 */
[----:B0-----:R-:W-:Y:S07]  /*5f980*/  HMMA.16816.F32 R16, R12, R10, R24 ;  /* 0x0000000a0c10723c */ /* 0x001fee0000001818 */
[----:B------:R-:W-:-:S02]  /*5f990*/  IMAD.MOV.U32 R26, RZ, RZ, R3 ;  /* 0x000000ffff1a7224 */ /* 0x000fc400078e0003 */
[----:B------:R-:W3:Y:S01]  /*5f9a0*/  LDL.LU R3, [R1+0x5608] ;  /* 0x0056080001037983 */ /* 0x000ee20000300800 */
[----:B------:R-:W-:-:S13]  /*5f9b0*/  IMAD.MOV.U32 R27, RZ, RZ, R8 ;  /* 0x000000ffff1b7224 */ /* 0x000fda00078e0008 */
[----:B------:R0:W-:Y:S04]  /*5f9c0*/  STL.64 [R1+0x940], R16 ;  /* 0x0009401001007387 */ /* 0x0001e80000100a00 */
[----:B------:R1:W-:Y:S04]  /*5f9d0*/  STL.64 [R1+0x948], R18 ;  /* 0x0009481201007387 */ /* 0x0003e80000100a00 */
[----:B------:R-:W4:Y:S04]  /*5f9e0*/  LDL.LU R8, [R1+0x5604] ;  /* 0x0056040001087983 */ /* 0x000f280000300800 */
[----:B------:R-:W2:Y:S04]  /*5f9f0*/  LDL.64 R24, [R1+0x8] ;  /* 0x0000080001187983 */ /* 0x000ea80000100a00 */
[----:B------:R1:W-:Y:S04]  /*5fa00*/  STL.64 [R1+0x5590], R26 ;  /* 0x0055901a01007387 */ /* 0x0003e80000100a00 */
[----:B--2---:R-:W-:Y:S04]  /*5fa10*/  STL.64 [R1+0x5588], R24 ;  /* 0x0055881801007387 */ /* 0x004fe80000100a00 */
[----:B0-----:R-:W2:Y:S04]  /*5fa20*/  LDL.LU R16, [R1+0x8e0] ;  /* 0x0008e00001107983 */ /* 0x001ea80000300800 */
[----:B------:R-:W2:Y:S04]  /*5fa30*/  LDL.LU R17, [R1+0x8e4] ;  /* 0x0008e40001117983 */ /* 0x000ea80000300800 */
[----:B-1----:R-:W3:Y:S04]  /*5fa40*/  LDL.LU R18, [R1+0x8e8] ;  /* 0x0008e80001127983 */ /* 0x002ee80000300800 */
[----:B------:R-:W3:Y:S01]  /*5fa50*/  LDL.LU R19, [R1+0x8ec] ;  /* 0x0008ec0001137983 */ /* 0x000ee20000300800 */
[----:B------:R-:W-:-:S03]  /*5fa60*/  IMAD.MOV.U32 R26, RZ, RZ, R9 ;  /* 0x000000ffff1a7224 */ /* 0x000fc600078e0009 */
[----:B------:R-:W4:Y:S01]  /*5fa70*/  LDL.LU R9, [R1+0x5600] ;  /* 0x0056000001097983 */ /* 0x000f220000300800 */
[----:B------:R-:W-:Y:S02]  /*5fa80*/  IMAD.MOV.U32 R27, RZ, RZ, R7 ;  /* 0x000000ffff1b7224 */ /* 0x000fe400078e0007 */
[----:B------:R-:W-:Y:S02]  /*5fa90*/  IMAD R5, R5, 0x100, R22 ;  /* 0x0000010005057824 */ /* 0x000fe400078e0216 */
[----:B------:R-:W-:Y:S01]  /*5faa0*/  IMAD R4, R4, 0x100, R23 ;  /* 0x0000010004047824 */ /* 0x000fe200078e0217 */
[----:B---3--:R-:W-:Y:S04]  /*5fab0*/  STL.64 [R1+0x5580], R18 ;  /* 0x0055801201007387 */ /* 0x008fe80000100a00 */
[----:B--2---:R0:W-:Y:S04]  /*5fac0*/  STL.64 [R1+0x5578], R16 ;  /* 0x0055781001007387 */ /* 0x0041e80000100a00 */
[----:B0-----:R-:W2:Y:S04]  /*5fad0*/  LDL.LU R16, [R1+0x8f0] ;  /* 0x0008f00001107983 */ /* 0x001ea80000300800 */
[----:B------:R-:W2:Y:S04]  /*5fae0*/  LDL.LU R17, [R1+0x8f4] ;  /* 0x0008f40001117983 */ /* 0x000ea80000300800 */
[----:B------:R-:W3:Y:S04]  /*5faf0*/  LDL.LU R18, [R1+0x8f8] ;  /* 0x0008f80001127983 */ /* 0x000ee80000300800 */
[----:B------:R-:W3:Y:S04]  /*5fb00*/  LDL.LU R19, [R1+0x8fc] ;  /* 0x0008fc0001137983 */ /* 0x000ee80000300800 */
[----:B------:R-:W4:Y:S04]  /*5fb10*/  LDL.64 R24, [R1+0x18] ;  /* 0x0000180001187983 */ /* 0x000f280000100a00 */
[----:B------:R0:W-:Y:S04]  /*5fb20*/  STL.64 [R1+0x55c0], R26 ;  /* 0x0055c01a01007387 */ /* 0x0001e80000100a00 */
[----:B------:R-:W2:Y:S04]  /*5fb30*/  LDL.LU R20, [R1+0x930] ;  /* 0x0009300001147983 */ /* 0x000ea80000300800 */
[----:B------:R-:W2:Y:S04]  /*5fb40*/  LDL.LU R21, [R1+0x934] ;  /* 0x0009340001157983 */ /* 0x000ea80000300800 */
[----:B------:R-:W3:Y:S04]  /*5fb50*/  LDL.LU R22, [R1+0x938] ;  /* 0x0009380001167983 */ /* 0x000ee80000300800 */
[----:B------:R-:W3:Y:S01]  /*5fb60*/  LDL.LU R23, [R1+0x93c] ;  /* 0x00093c0001177983 */ /* 0x000ee20000300800 */
[----:B0-----:R-:W-:-:S02]  /*5fb70*/  IMAD.MOV.U32 R26, RZ, RZ, R6 ;  /* 0x000000ffff1a7224 */ /* 0x001fc400078e0006 */
[----:B------:R-:W-:Y:S01]  /*5fb80*/  IMAD.MOV.U32 R27, RZ, RZ, R0 ;  /* 0x000000ffff1b7224 */ /* 0x000fe200078e0000 */
        /* <DEDUP_REMOVED lines=15> */
[----:B----4-:R0:W-:Y:S04]  /*5fc80*/  STL.64 [R1+0x55b8], R24 ;  /* 0x0055b81801007387 */ /* 0x0101e80000100a00 */
[----:B0-----:R-:W3:Y:S04]  /*5fc90*/  LDL.64 R24, [R1+0x20] ;  /* 0x0000200001187983 */ /* 0x001ee80000100a00 */
        /* <DEDUP_REMOVED lines=19> */
[----:B------:R0:W-:Y:S04]  /*5fdd0*/  STL [R1+0x550c], R10 ;  /* 0x00550c0a01007387 */ /* 0x0001e80000100800 */
[----:B0-----:R-:W4:Y:S04]  /*5fde0*/  LDL.LU R10, [R1+0x37b0] ;  /* 0x0037b000010a7983 */ /* 0x001f280000300800 */
[----:B------:R-:W-:Y:S04]  /*5fdf0*/  STL [R1+0x5508], R11 ;  /* 0x0055080b01007387 */ /* 0x000fe80000100800 */
[----:B------:R-:W-:Y:S04]  /*5fe00*/  STL.64 [R1+0xf90], R20 ;  /* 0x000f901401007387 */ /* 0x000fe80000100a00 */
[----:B------:R0:W-:Y:S04]  /*5fe10*/  STL.64 [R1+0xf98], R22 ;  /* 0x000f981601007387 */ /* 0x0001e80000100a00 */
[----:B0-----:R-:W3:Y:S04]  /*5fe20*/  LDL.LU.64 R22, [R1+0x55f8] ;  /* 0x0055f80001167983 */ /* 0x001ee80000300a00 */
[----:B------:R-:W3:Y:S04]  /*5fe30*/  LDL.LU.64 R20, [R1+0x55f0] ;  /* 0x0055f00001147983 */ /* 0x000ee80000300a00 */
[----:B------:R0:W-:Y:S04]  /*5fe40*/  STL [R1+0x54f4], R8 ;  /* 0x0054f40801007387 */ /* 0x0001e80000100800 */
[----:B------:R1:W-:Y:S04]  /*5fe50*/  STL [R1+0x54f0], R9 ;  /* 0x0054f00901007387 */ /* 0x0003e80000100800 */
[----:B0-----:R-:W2:Y:S04]  /*5fe60*/  LDL.LU R8, [R1+0x8c0] ;  /* 0x0008c00001087983 */ /* 0x001ea80000300800 */
[----:B-1----:R-:W2:Y:S01]  /*5fe70*/  LDL.LU R9, [R1+0x8c4] ;  /* 0x0008c40001097983 */ /* 0x002ea20000300800 */
[----:B---3--:R-:W-:Y:S01]  /*5fe80*/  HMMA.16816.F32 R20, R12, R2, R20 ;  /* 0x000000020c14723c */ /* 0x008fe20000001814 */
[----:B----4-:R-:W-:-:S02]  /*5fe90*/  IMAD R6, R6, 0x100, R10 ;  /* 0x0000010006067824 */ /* 0x010fc400078e020a */
[----:B------:R-:W3:Y:S04]  /*5fea0*/  LDL.LU R10, [R1+0x8c8] ;  /* 0x0008c800010a7983 */ /* 0x000ee80000300800 */
[----:B------:R-:W3:-:S15]  /*5feb0*/  LDL.LU R11, [R1+0x8cc] ;  /* 0x0008cc00010b7983 */ /* 0x000ede0000300800 */
[----:B------:R-:W-:-:S01]  /*5fec0*/  NOP ;  /* 0x0000000000007918 */ /* 0x000fc20000000000 */
[----:B------:R-:W-:Y:S04]  /*5fed0*/  STL.64 [R1+0xf80], R20 ;  /* 0x000f801401007387 */ /* 0x000fe80000100a00 */
[----:B------:R0:W-:Y:S04]  /*5fee0*/  STL.64 [R1+0xf88], R22 ;  /* 0x000f881601007387 */ /* 0x0001e80000100a00 */
[----:B0-----:R-:W4:Y:S04]  /*5fef0*/  LDL.LU.64 R22, [R1+0x55e8] ;  /* 0x0055e80001167983 */ /* 0x001f280000300a00 */
[----:B------:R-:W4:Y:S01]  /*5ff00*/  LDL.LU.64 R20, [R1+0x55e0] ;  /* 0x0055e00001147983 */ /* 0x000f220000300a00 */
[----:B------:R-:W-:Y:S01]  /*5ff10*/  IMAD R7, R0, 0x100, R7 ;  /* 0x0000010000077824 */ /* 0x000fe200078e0207 */
[----:B------:R-:W-:-:S02]  /*5ff20*/  F2FP.F16.E4M3.UNPACK_B R4, R4 ;  /* 0x00000004ff04723e */ /* 0x000fc400020006ff */
[----:B------:R-:W-:Y:S02]  /*5ff30*/  F2FP.F16.E4M3.UNPACK_B R5, R5 ;  /* 0x00000005ff05723e */ /* 0x000fe400020006ff */
[----:B------:R-:W-:Y:S02]  /*5ff40*/  F2FP.F16.E4M3.UNPACK_B R6, R6 ;  /* 0x00000006ff06723e */ /* 0x000fe400020006ff */
[----:B------:R-:W-:Y:S01]  /*5ff50*/  F2FP.F16.E4M3.UNPACK_B R7, R7 ;  /* 0x00000007ff07723e */ /* 0x000fe200020006ff */
[----:B----4-:R-:W-:Y:S01]  /*5ff60*/  HMMA.16816.F32 R12, R12, R24, R20 ;  /* 0x000000180c0c723c */ /* 0x010fe20000001814 */
[----:B------:R-:W4:Y:S06]  /*5ff70*/  LDL.LU.64 R20, [R1+0x55d8] ;  /* 0x0055d80001147983 */ /* 0x000f2c0000300a00 */
[----:B------:R-:W-:-:S02]  /*5ff80*/  IMAD.MOV.U32 R22, RZ, RZ, R24 ;  /* 0x000000ffff167224 */ /* 0x000fc400078e0018 */
[----:B------:R-:W-:Y:S02]  /*5ff90*/  IMAD.MOV.U32 R23, RZ, RZ, R25 ;  /* 0x000000ffff177224 */ /* 0x000fe400078e0019 */
[----:B--2---:R-:W-:-:S12]  /*5ffa0*/  HMMA.16816.F32 R24, R4, R26, R16 ;  /* 0x0000001a0418723c */ /* 0x004fd80000001810 */
[----:B------:R0:W-:Y:S04]  /*5ffb0*/  STL.64 [R1+0x930], R12 ;  /* 0x0009300c01007387 */ /* 0x0001e80000100a00 */
[----:B------:R1:W-:Y:S04]  /*5ffc0*/  STL.64 [R1+0x938], R14 ;  /* 0x0009380e01007387 */ /* 0x0003e80000100a00 */
[----:B0-----:R-:W2:Y:S04]  /*5ffd0*/  LDL.LU R12, [R1+0x8d0] ;  /* 0x0008d000010c7983 */ /* 0x001ea80000300800 */
[----:B------:R-:W2:Y:S04]  /*5ffe0*/  LDL.LU R13, [R1+0x8d4] ;  /* 0x0008d400010d7983 */ /* 0x000ea80000300800 */
[----:B-1----:R-:W2:Y:S04]  /*5fff0*/  LDL.LU R14, [R1+0x8d8] ;  /* 0x0008d800010e7983 */ /* 0x002ea80000300800 */
[----:B------:R-:W2:Y:S04]  /*60000*/  LDL.LU R15, [R1+0x8dc] ;  /* 0x0008dc00010f7983 */ /* 0x000ea80000300800 */
[----:B------:R-:W3:Y:S04]  /*60010*/  LDL.LU.64 R18, [R1+0x55d0] ;  /* 0x0055d00001127983 */ /* 0x000ee80000300a00 */
[----:B------:R-:W3:Y:S04]  /*60020*/  LDL.LU.64 R16, [R1+0x55c8] ;  /* 0x0055c80001107983 */ /* 0x000ee80000300a00 */
[----:B------:R-:W-:Y:S04]  /*60030*/  STL.64 [R1+0x920], R24 ;  /* 0x0009201801007387 */ /* 0x000fe80000100a00 */
[----:B------:R0:W-:Y:S04]  /*60040*/  STL.64 [R1+0x928], R26 ;  /* 0x0009281a01007387 */ /* 0x0001e80000100a00 */
[----:B0-----:R-:W4:Y:S04]  /*60050*/  LDL.LU.64 R26, [R1+0x55c0] ;  /* 0x0055c000011a7983 */ /* 0x001f280000300a00 */
[----:B------:R-:W3:Y:S02]  /*60060*/  LDL.LU.64 R24, [R1+0x55b8] ;  /* 0x0055b80001187983 */ /* 0x000ee40000300a00 */
[----:B---3--:R-:W-:-:S15]  /*60070*/  HMMA.16816.F32 R16, R4, R24, R16 ;  /* 0x000000180410723c */ /* 0x008fde0000001810 */
        /* <DEDUP_REMOVED lines=8> */
[----:B------:R-:W3:Y:S04]  /*60100*/  LDL.LU.64 R18, [R1+0x55a0] ;  /* 0x0055a00001127983 */ /* 0x000ee80000300a00 */
[----:B------:R-:W3:-:S15]  /*60110*/  LDL.LU.64 R16, [R1+0x5598] ;  /* 0x0055980001107983 */ /* 0x000ede0000300a00 */
[----:B------:R-:W-:-:S01]  /*60120*/  NOP ;  /* 0x0000000000007918 */ /* 0x000fc20000000000 */
        /* <DEDUP_REMOVED lines=11> */
[----:B----4-:R-:W-:Y:S01]  /*601e0*/  HMMA.16816.F32 R24, R4, R26, R16 ;  /* 0x0000001a0418723c */ /* 0x010fe20000001810 */
[----:B------:R-:W3:Y:S04]  /*601f0*/  LDL.LU.64 R18, [R1+0x5570] ;  /* 0x0055700001127983 */ /* 0x000ee80000300a00 */
[----:B------:R-:W3:-:S15]  /*60200*/  LDL.LU.64 R16, [R1+0x5568] ;  /* 0x0055680001107983 */ /* 0x000ede0000300a00 */
[----:B------:R-:W-:-:S03]  /*60210*/  NOP ;  /* 0x0000000000007918 */ /* 0x000fc60000000000 */
[----:B------:R-:W-:Y:S04]  /*60220*/  STL.64 [R1+0x8e0], R24 ;  /* 0x0008e01801007387 */ /* 0x000fe80000100a00 */
[----:B------:R0:W-:Y:S04]  /*60230*/  STL.64 [R1+0x8e8], R26 ;  /* 0x0008e81a01007387 */ /* 0x0001e80000100a00 */
[----:B0-----:R-:W4:Y:S04]  /*60240*/  LDL.LU.64 R26, [R1+0x5560] ;  /* 0x00556000011a7983 */ /* 0x001f280000300a00 */
[----:B------:R-:W3:Y:S01]  /*60250*/  LDL.LU.64 R24, [R1+0x5558] ;  /* 0x0055580001187983 */ /* 0x000ee20000300a00 */
[----:B--2---:R-:W-:-:S15]  /*60260*/  HMMA.16816.F32 R12, R4, R28, R12 ;  /* 0x0000001c040c723c */ /* 0x004fde000000180c */
[----:B------:R-:W-:-:S08]  /*60270*/  NOP ;  /* 0x0000000000007918 */ /* 0x000fd00000000000 */
[----:B------:R-:W-:Y:S04]  /*60280*/  STL.64 [R1+0x8d0], R12 ;  /* 0x0008d00c01007387 */ /* 0x000fe80000100a00 */
[----:B------:R4:W-:Y:S02]  /*60290*/  STL.64 [R1+0x8d8], R14 ;  /* 0x0008d80e01007387 */ /* 0x0009e40000100a00 */
[C---:B----4-:R-:W-:Y:S06]  /*602a0*/  HMMA.16816.F32 R12, R4.reuse, R26, R8 ;  /* 0x0000001a040c723c */ /* 0x050fec0000001808 */
[----:B---3--:R-:W-:Y:S01]  /*602b0*/  HMMA.16816.F32 R16, R4, R24, R16 ;  /* 0x000000180410723c */ /* 0x008fe20000001810 */
[----:B------:R-:W2:-:S15]  /*602c0*/  LDL.LU R8, [R1+0x37d0] ;  /* 0x0037d00001087983 */ /* 0x000e9e0000300800 */
[----:B------:R-:W-:-:S01]  /*602d0*/  NOP ;  /* 0x0000000000007918 */ /* 0x000fc20000000000 */
[----:B------:R-:W-:Y:S04]  /*602e0*/  STL.64 [R1+0x8c0], R12 ;  /* 0x0008c00c01007387 */ /* 0x000fe80000100a00 */
[----:B------:R0:W-:Y:S04]  /*602f0*/  STL.64 [R1+0x8c8], R14 ;  /* 0x0008c80e01007387 */ /* 0x0001e80000100a00 */
[----:B0-----:R-:W3:Y:S04]  /*60300*/  LDL.LU R14, [R1+0x37cc] ;  /* 0x0037cc00010e7983 */ /* 0x001ee80000300800 */
[----:B------:R-:W2:Y:S04]  /*60310*/  LDL.LU R9, [R1+0x37d8] ;  /* 0x0037d80001097983 */ /* 0x000ea80000300800 */
[----:B------:R-:W4:Y:S04]  /*60320*/  LDL.LU R15, [R1+0x37d4] ;  /* 0x0037d400010f7983 */ /* 0x000f280000300800 */
        /* <DEDUP_REMOVED lines=28> */
[----:B------:R0:W-:Y:S02]  /*604f0*/  STL.64 [R1+0x5478], R26 ;  /* 0x0054781a01007387 */ /* 0x0001e40000100a00 */
[----:B0-----:R-:W-:-:S02]  /*60500*/  IMAD.MOV.U32 R26, RZ, RZ, R22 ;  /* 0x000000ffff1a7224 */ /* 0x001fc400078e0016 */
[----:B------:R-:W-:Y:S01]  /*60510*/  IMAD.MOV.U32 R27, RZ, RZ, R23 ;  /* 0x000000ffff1b7224 */ /* 0x000fe200078e0017 */
[----:B------:R-:W4:Y:S04]  /*60520*/  LDL.LU R22, [R1+0x5554] ;  /* 0x0055540001167983 */ /* 0x000f280000300800 */
[----:B------:R-:W4:Y:S04]  /*60530*/  LDL.LU R23, [R1+0x5550] ;  /* 0x0055500001177983 */ /* 0x000f280000300800 */
[----:B------:R0:W-:Y:S04]  /*60540*/  STL.64 [R1+0x5470], R24 ;  /* 0x0054701801007387 */ /* 0x0001e80000100a00 */
[----:B------:R1:W-:Y:S04]  /*60550*/  STL.64 [R1+0x54e8], R26 ;  /* 0x0054e81a01007387 */ /* 0x0003e80000100a00 */
[----:B0-----:R-:W2:Y:S04]  /*60560*/  LDL.LU R24, [R1+0xf70] ;  /* 0x000f700001187983 */ /* 0x001ea80000300800 */
[----:B------:R-:W2:Y:S04]  /*60570*/  LDL.LU R25, [R1+0xf74] ;  /* 0x000f740001197983 */ /* 0x000ea80000300800 */
[----:B-1----:R-:W3:Y:S04]  /*60580*/  LDL.LU R26, [R1+0xf78] ;  /* 0x000f7800011a7983 */ /* 0x002ee80000300800 */
[----:B------:R-:W3:Y:S01]  /*60590*/  LDL.LU R27, [R1+0xf7c] ;  /* 0x000f7c00011b7983 */ /* 0x000ee20000300800 */
[C---:B----4-:R-:W-:Y:S03]  /*605a0*/  HMMA.16816.F32 R16, R4.reuse, R22, R16 ;  /* 0x000000160410723c */ /* 0x050fe60000001810 */
        /* <DEDUP_REMOVED lines=40> */
[----:B---3--:R-:W-:-:S02]  /*60830*/  IMAD R12, R12, 0x100, R10 ;  /* 0x000001000c0c7824 */ /* 0x008fc400078e020a */
[----:B------:R-:W-:Y:S01]  /*60840*/  IMAD R13, R13, 0x100, R11 ;  /* 0x000001000d0d7824 */ /* 0x000fe200078e020b */
[----:B------:R-:W2:Y:S04]  /*60850*/  LDL.LU R10, [R1+0x550c] ;  /* 0x00550c00010a7983 */ /* 0x000ea80000300800 */
        /* <DEDUP_REMOVED lines=9> */
[----:B------:R-:W2:Y:S04]  /*608f0*/  LDL.LU R8, [R1+0x54f4] ;  /* 0x0054f40001087983 */ /* 0x000ea80000300800 */
[----:B------:R-:W2:Y:S02]  /*60900*/  LDL.LU R9, [R1+0x54f0] ;  /* 0x0054f00001097983 */ /* 0x000ea40000300800 */
[----:B--2---:R-:W-:-:S15]  /*60910*/  HMMA.16816.F32 R24, R4, R8, R24 ;  /* 0x000000080418723c */ /* 0x004fde0000001818 */
[----:B------:R-:W-:-:S08]  /*60920*/  NOP ;  /* 0x0000000000007918 */ /* 0x000fd00000000000 */
[----:B------:R-:W-:Y:S04]  /*60930*/  STL.64 [R1+0xf70], R24 ;  /* 0x000f701801007387 */ /* 0x000fe80000100a00 */
[----:B------:R0:W-:Y:S04]  /*60940*/  STL.64 [R1+0xf78], R26 ;  /* 0x000f781a01007387 */ /* 0x0001e80000100a00 */
[----:B0-----:R-:W2:Y:S04]  /*60950*/  LDL.LU.64 R26, [R1+0x54e8] ;  /* 0x0054e800011a7983 */ /* 0x001ea80000300a00 */
[----:B------:R-:W-:Y:S04]  /*60960*/  STL.64 [R1+0x5418], R10 ;  /* 0x0054180a01007387 */ /* 0x000fe80000100a00 */
[----:B------:R0:W-:Y:S02]  /*60970*/  STL.64 [R1+0x5410], R8 ;  /* 0x0054100801007387 */ /* 0x0001e40000100a00 */
[C---:B0-----:R-:W-:Y:S06]  /*60980*/  HMMA.16816.F32 R8, R4.reuse, R2, R16 ;  /* 0x000000020408723c */ /* 0x041fec0000001810 */
[----:B--2---:R-:W-:Y:S01]  /*60990*/  HMMA.16816.F32 R4, R4, R26, R20 ;  /* 0x0000001a0404723c */ /* 0x004fe20000001814 */
[----:B------:R-:W2:-:S15]  /*609a0*/  LDL.LU R20, [R1+0x7d0] ;  /* 0x0007d00001147983 */ /* 0x000e9e0000300800 */
[----:B------:R-:W-:-:S01]  /*609b0*/  NOP ;  /* 0x0000000000007918 */ /* 0x000fc20000000000 */
[----:B------:R-:W-:Y:S04]  /*609c0*/  STL.64 [R1+0xf60], R8 ;  /* 0x000f600801007387 */ /* 0x000fe80000100a00 */
[----:B------:R-:W-:Y:S04]  /*609d0*/  STL.64 [R1+0xf68], R10 ;  /* 0x000f680a01007387 */ /* 0x000fe80000100a00 */
        /* <DEDUP_REMOVED lines=11> */
[----:B---3--:R0:W-:Y:S04]  /*60a90*/  STL.64 [R1+0x5488], R22 ;  /* 0x0054881601007387 */ /* 0x0081e80000100a00 */
[----:B0-----:R-:W3:Y:S04]  /*60aa0*/  LDL R22, [R1] ;  /* 0x0000000001167983 */ /* 0x001ee80000100800 */
[----:B------:R-:W3:Y:S04]  /*60ab0*/  LDL R23, [R1+0x4] ;  /* 0x0000040001177983 */ /* 0x000ee80000100800 */
[----:B--2---:R0:W-:Y:S01]  /*60ac0*/  STL.64 [R1+0x5480], R20 ;  /* 0x0054801401007387 */ /* 0x0041e20000100a00 */
[----:B------:R-:W-:-:S03]  /*60ad0*/  IMAD.MOV.U32 R5, RZ, RZ, R0 ;  /* 0x000000ffff057224 */ /* 0x000fc600078e0000 */
[----:B---3--:R1:W-:Y:S04]  /*60ae0*/  STL.64 [R1+0x54a0], R22 ;  /* 0x0054a01601007387 */ /* 0x0083e80000100a00 */
[----:B------:R-:W2:Y:S04]  /*60af0*/  LDL.LU R24, [R1+0x7f0] ;  /* 0x0007f00001187983 */ /* 0x000ea80000300800 */
[----:B------:R-:W2:Y:S04]  /*60b00*/  LDL.LU R25, [R1+0x7f4] ;  /* 0x0007f40001197983 */ /* 0x000ea80000300800 */
[----:B------:R-:W3:Y:S04]  /*60b10*/  LDL.LU R26, [R1+0x7f8] ;  /* 0x0007f800011a7983 */ /* 0x000ee80000300800 */
[----:B------:R-:W3:Y:S04]  /*60b20*/  LDL.LU R27, [R1+0x7fc] ;  /* 0x0007fc00011b7983 */ /* 0x000ee80000300800 */
[----:B------:R-:W4:Y:S04]  /*60b30*/  LDL R4, [R1+0x8] ;  /* 0x0000080001047983 */ /* 0x000f280000100800 */
[----:B------:R-:W4:Y:S04]  /*60b40*/  LDL.LU R0, [R1+0x54e0] ;  /* 0x0054e00001007983 */ /* 0x000f280000300800 */
[----:B------:R-:W4:Y:S04]  /*60b50*/  LDL R18, [R1+0x28] ;  /* 0x0000280001127983 */ /* 0x000f280000100800 */
[----:B------:R-:W4:Y:S04]  /*60b60*/  LDL R19, [R1+0x2c] ;  /* 0x00002c0001137983 */ /* 0x000f280000100800 */
[----:B------:R-:W4:Y:S04]  /*60b70*/  LDL.LU R8, [R1+0x840] ;  /* 0x0008400001087983 */ /* 0x000f280000300800 */
[----:B------:R-:W4:Y:S04]  /*60b80*/  LDL.LU R9, [R1+0x844] ;  /* 0x0008440001097983 */ /* 0x000f280000300800 */
[----:B------:R-:W4:Y:S04]  /*60b90*/  LDL.LU R10, [R1+0x848] ;  /* 0x00084800010a7983 */ /* 0x000f280000300800 */
[----:B------:R-:W4:Y:S04]  /*60ba0*/  LDL.LU R11, [R1+0x84c] ;  /* 0x00084c00010b7983 */ /* 0x000f280000300800 */
[----:B0-----:R-:W2:Y:S04]  /*60bb0*/  LDL.LU R20, [R1+0x810] ;  /* 0x0008100001147983 */ /* 0x001ea80000300800 */
[----:B------:R-:W2:Y:S04]  /*60bc0*/  LDL.LU R21, [R1+0x814] ;  /* 0x0008140001157983 */ /* 0x000ea80000300800 */
[----:B-1----:R-:W3:Y:S04]  /*60bd0*/  LDL.LU R22, [R1+0x818] ;  /* 0x0008180001167983 */ /* 0x002ee80000300800 */
[----:B------:R-:W3:Y:S04]  /*60be0*/  LDL.LU R23, [R1+0x81c] ;  /* 0x00081c0001177983 */ /* 0x000ee80000300800 */
[----:B---3--:R0:W-:Y:S04]  /*60bf0*/  STL.64 [R1+0x54b0], R22 ;  /* 0x0054b01601007387 */ /* 0x0081e80000100a00 */
[----:B0-----:R-:W3:Y:S04]  /*60c00*/  LDL R22, [R1+0x10] ;  /* 0x0000100001167983 */ /* 0x001ee80000100800 */
[----:B------:R-:W3:Y:S04]  /*60c10*/  LDL R23, [R1+0x14] ;  /* 0x0000140001177983 */ /* 0x000ee80000100800 */
[----:B--2---:R-:W-:Y:S04]  /*60c20*/  STL.64 [R1+0x54a8], R20 ;  /* 0x0054a81401007387 */ /* 0x004fe80000100a00 */
[----:B---3--:R-:W-:Y:S04]  /*60c30*/  STL.64 [R1+0x54c8], R22 ;  /* 0x0054c81601007387 */ /* 0x008fe80000100a00 */
[----:B------:R-:W-:Y:S04]  /*60c40*/  STL.64 [R1+0x5498], R26 ;  /* 0x0054981a01007387 */ /* 0x000fe80000100a00 */
[----:B------:R0:W-:Y:S04]  /*60c50*/  STL.64 [R1+0x5490], R24 ;  /* 0x0054901801007387 */ /* 0x0001e80000100a00 */
[----:B0-----:R-:W2:Y:S04]  /*60c60*/  LDL.LU R24, [R1+0x800] ;  /* 0x0008000001187983 */ /* 0x001ea80000300800 */
[----:B------:R-:W2:Y:S04]  /*60c70*/  LDL.LU R25, [R1+0x804] ;  /* 0x0008040001197983 */ /* 0x000ea80000300800 */
[----:B------:R-:W3:Y:S04]  /*60c80*/  LDL.LU R26, [R1+0x808] ;  /* 0x00080800011a7983 */ /* 0x000ee80000300800 */
[----:B------:R-:W3:Y:S04]  /*60c90*/  LDL.LU R27, [R1+0x80c] ;  /* 0x00080c00011b7983 */ /* 0x000ee80000300800 */
[----:B------:R-:W4:Y:S01]  /*60ca0*/  LDL R20, [R1+0x18] ;  /* 0x0000180001147983 */ /* 0x000f220000100800 */
        /* <DEDUP_REMOVED lines=8> */
[----:B------:R-:W3:Y:S04]  /*60d30*/  LDL.LU R26, [R1+0x828] ;  /* 0x00082800011a7983 */ /* 0x000ee80000300800 */
[----:B------:R-:W3:Y:S01]  /*60d40*/  LDL.LU R27, [R1+0x82c] ;  /* 0x00082c00011b7983 */ /* 0x000ee20000300800 */
[----:B----4-:R-:W-:Y:S01]  /*60d50*/  HMMA.16816.F32 R8, R12, R18, R8 ;  /* 0x000000120c08723c */ /* 0x010fe20000001808 */
[----:B------:R-:W-:-:S02]  /*60d60*/  IMAD.MOV.U32 R21, RZ, RZ, R0 ;  /* 0x000000ffff157224 */ /* 0x000fc400078e0000 */
        /* <DEDUP_REMOVED lines=50> */
[----:B------:R-:W2:Y:S04]  /*61090*/  LDL.LU R4, [R1+0x37dc] ;  /* 0x0037dc0001047983 */ /* 0x000ea80000300800 */
[----:B------:R-:W2:Y:S01]  /*610a0*/  LDL.LU R5, [R1+0x37e4] ;  /* 0x0037e40001057983 */ /* 0x000ea20000300800 */
[----:B----4-:R-:W-:Y:S03]  /*610b0*/  HMMA.16816.F32 R20, R12, R22, R24 ;  /* 0x000000160c14723c */ /* 0x010fe60000001818 */
[----:B------:R-:W4:Y:S04]  /*610c0*/  LDL.LU.64 R26, [R1+0x5498] ;  /* 0x00549800011a7983 */ /* 0x000f280000300a00 */
[----:B------:R-:W4:-:S15]  /*610d0*/  LDL.LU.64 R24, [R1+0x5490] ;  /* 0x0054900001187983 */ /* 0x000f1e0000300a00 */
[----:B------:R-:W-:-:S01]  /*610e0*/  NOP ;  /* 0x0000000000007918 */ /* 0x000fc20000000000 */
[----:B------:R-:W-:Y:S04]  /*610f0*/  STL.64 [R1+0x800], R20 ;  /* 0x0008001401007387 */ /* 0x000fe80000100a00 */
[----:B------:R0:W-:Y:S04]  /*61100*/  STL.64 [R1+0x808], R22 ;  /* 0x0008081601007387 */ /* 0x0001e80000100a00 */
[----:B0-----:R-:W3:Y:S04]  /*61110*/  LDL.LU.64 R22, [R1+0x5488] ;  /* 0x0054880001167983 */ /* 0x001ee80000300a00 */
[----:B------:R-:W3:Y:S01]  /*61120*/  LDL.LU.64 R20, [R1+0x5480] ;  /* 0x0054800001147983 */ /* 0x000ee20000300a00 */
[----:B----4-:R-:W-:-:S15]  /*61130*/  HMMA.16816.F32 R24, R12, R28, R24 ;  /* 0x0000001c0c18723c */ /* 0x010fde0000001818 */
[----:B------:R-:W-:-:S08]  /*61140*/  NOP ;  /* 0x0000000000007918 */ /* 0x000fd00000000000 */
[----:B------:R-:W-:Y:S04]  /*61150*/  STL.64 [R1+0x7f0], R24 ;  /* 0x0007f01801007387 */ /* 0x000fe80000100a00 */
[----:B------:R0:W-:Y:S04]  /*61160*/  STL.64 [R1+0x7f8], R26 ;  /* 0x0007f81a01007387 */ /* 0x0001e80000100a00 */
[----:B0-----:R-:W3:Y:S04]  /*61170*/  LDL.LU.64 R26, [R1+0x5478] ;  /* 0x00547800011a7983 */ /* 0x001ee80000300a00 */
[----:B------:R-:W4:Y:S01]  /*61180*/  LDL.LU.64 R24, [R1+0x5470] ;  /* 0x0054700001187983 */ /* 0x000f220000300a00 */
        /* <DEDUP_REMOVED lines=53> */
[----:B------:R0:W-:Y:S04]  /*614e0*/  STL.64 [R1+0x5328], R18 ;  /* 0x0053281201007387 */ /* 0x0001e80000100a00 */
[----:B0-----:R-:W4:Y:S04]  /*614f0*/  LDL.LU R18, [R1+0x37e8] ;  /* 0x0037e80001127983 */ /* 0x001f280000300800 */
[----:B------:R-:W3:Y:S04]  /*61500*/  LDL.LU R19, [R1+0x37f0] ;  /* 0x0037f00001137983 */ /* 0x000ee80000300800 */
[----:B------:R0:W-:Y:S04]  /*61510*/  STL.64 [R1+0x5320], R16 ;  /* 0x0053201001007387 */ /* 0x0001e80000100a00 */
[----:B0-----:R-:W4:Y:S01]  /*61520*/  LDL.LU R17, [R1+0x37e0] ;  /* 0x0037e00001117983 */ /* 0x001f220000300800 */
[----:B--2---:R-:W-:-:S15]  /*61530*/  HMMA.16816.F32 R24, R12, R10, R24 ;  /* 0x0000000a0c18723c */ /* 0x004fde0000001818 */
[----:B------:R-:W-:-:S08]  /*61540*/  NOP ;  /* 0x0000000000007918 */ /* 0x000fd00000000000 */
[----:B------:R-:W-:Y:S04]  /*61550*/  STL.64 [R1+0x780], R24 ;  /* 0x0007801801007387 */ /* 0x000fe80000100a00 */
[----:B------:R0:W-:Y:S04]  /*61560*/  STL.64 [R1+0x788], R26 ;  /* 0x0007881a01007387 */ /* 0x0001e80000100a00 */
[----:B0-----:R-:W2:Y:S04]  /*61570*/  LDL.LU.64 R26, [R1+0x5408] ;  /* 0x00540800011a7983 */ /* 0x001ea80000300a00 */
[----:B------:R-:W2:Y:S01]  /*61580*/  LDL.LU.64 R24, [R1+0x5400] ;  /* 0x0054000001187983 */ /* 0x000ea20000300a00 */
[----:B----4-:R-:W-:-:S02]  /*61590*/  IMAD R4, R4, 0x100, R17 ;  /* 0x0000010004047824 */ /* 0x010fc400078e0211 */
[----:B------:R-:W-:Y:S02]  /*615a0*/  IMAD R5, R5, 0x100, R18 ;  /* 0x0000010005057824 */ /* 0x000fe400078e0212 */
[----:B---3--:R-:W-:Y:S02]  /*615b0*/  IMAD R6, R6, 0x100, R19 ;  /* 0x0000010006067824 */ /* 0x008fe400078e0213 */
[----:B------:R-:W-:Y:S01]  /*615c0*/  HMMA.16816.F32 R16, R12, R8, R20 ;  /* 0x000000080c10723c */ /* 0x000fe20000001814 */
[----:B------:R-:W-:Y:S01]  /*615d0*/  IMAD R7, R0, 0x100, R7 ;  /* 0x0000010000077824 */ /* 0x000fe200078e0207 */
[----:B------:R-:W-:Y:S01]  /*615e0*/  STL.64 [R1+0x5308], R10 ;  /* 0x0053080a01007387 */ /* 0x000fe20000100a00 */
[----:B------:R-:W-:Y:S02]  /*615f0*/  F2FP.F16.E4M3.UNPACK_B R6, R6 ;  /* 0x00000006ff06723e */ /* 0x000fe400020006ff */
[----:B------:R-:W-:Y:S02]  /*61600*/  F2FP.F16.E4M3.UNPACK_B R4, R4 ;  /* 0x00000004ff04723e */ /* 0x000fe400020006ff */
[----:B------:R-:W-:-:S02]  /*61610*/  F2FP.F16.E4M3.UNPACK_B R5, R5 ;  /* 0x00000005ff05723e */ /* 0x000fc400020006ff */
[----:B------:R-:W-:Y:S01]  /*61620*/  F2FP.F16.E4M3.UNPACK_B R7, R7 ;  /* 0x00000007ff07723e */ /* 0x000fe200020006ff */
[----:B------:R-:W-:-:S13]  /*61630*/  STL.64 [R1+0x5300], R8 ;  /* 0x0053000801007387 */ /* 0x000fda0000100a00 */
[----:B------:R0:W-:Y:S04]  /*61640*/  STL.64 [R1+0xf50], R16 ;  /* 0x000f501001007387 */ /* 0x0001e80000100a00 */
[----:B------:R-:W-:Y:S04]  /*61650*/  STL.64 [R1+0xf58], R18 ;  /* 0x000f581201007387 */ /* 0x000fe80000100a00 */
[----:B------:R-:W3:Y:S04]  /*61660*/  LDL.LU R0, [R1+0x3814] ;  /* 0x0038140001007983 */ /* 0x000ee80000300800 */
[----:B------:R-:W-:Y:S04]  /*61670*/  STL.64 [R1+0x53f8], R6 ;  /* 0x0053f80601007387 */ /* 0x000fe80000100a00 */
[----:B------:R2:W-:Y:S04]  /*61680*/  STL.64 [R1+0x53f0], R4 ;  /* 0x0053f00401007387 */ /* 0x0005e80000100a00 */
[----:B0-----:R-:W4:Y:S01]  /*61690*/  LDL.LU R16, [R1+0x6d0] ;  /* 0x0006d00001107983 */ /* 0x001f220000300800 */
[----:B--2---:R-:W-:-:S15]  /*616a0*/  HMMA.16816.F32 R4, R12, R2, R24 ;  /* 0x000000020c04723c */ /* 0x004fde0000001818 */
[----:B------:R-:W-:-:S08]  /*616b0*/  NOP ;  /* 0x0000000000007918 */ /* 0x000fd00000000000 */
[----:B------:R-:W-:Y:S04]  /*616c0*/  STL.64 [R1+0xf40], R4 ;  /* 0x000f400401007387 */ /* 0x000fe80000100a00 */
[----:B------:R-:W-:Y:S04]  /*616d0*/  STL.64 [R1+0xf48], R6 ;  /* 0x000f480601007387 */ /* 0x000fe80000100a00 */
[----:B------:R-:W4:Y:S04]  /*616e0*/  LDL.LU R17, [R1+0x6d4] ;  /* 0x0006d40001117983 */ /* 0x000f280000300800 */
        /* <DEDUP_REMOVED lines=10> */
[----:B---3--:R0:W-:Y:S04]  /*61790*/  STL.64 [R1+0x5378], R26 ;  /* 0x0053781a01007387 */ /* 0x0081e80000100a00 */
[----:B0-----:R-:W3:Y:S04]  /*617a0*/  LDL R26, [R1] ;  /* 0x00000000011a7983 */ /* 0x001ee80000100800 */
[----:B------:R-:W3:Y:S04]  /*617b0*/  LDL R27, [R1+0x4] ;  /* 0x00000400011b7983 */ /* 0x000ee80000100800 */
[----:B--2---:R-:W-:Y:S04]  /*617c0*/  STL.64 [R1+0x5370], R24 ;  /* 0x0053701801007387 */ /* 0x004fe80000100a00 */
[----:B---3--:R-:W-:Y:S04]  /*617d0*/  STL.64 [R1+0x5390], R26 ;  /* 0x0053901a01007387 */ /* 0x008fe80000100a00 */
[----:B----4-:R-:W-:Y:S04]  /*617e0*/  STL.64 [R1+0x5358], R22 ;  /* 0x0053581601007387 */ /* 0x010fe80000100a00 */
[----:B------:R0:W-:Y:S04]  /*617f0*/  STL.64 [R1+0x5350], R20 ;  /* 0x0053501401007387 */ /* 0x0001e80000100a00 */
[----:B0-----:R-:W2:Y:S04]  /*61800*/  LDL.LU R20, [R1+0x700] ;  /* 0x0007000001147983 */ /* 0x001ea80000300800 */
[----:B------:R-:W2:Y:S04]  /*61810*/  LDL.LU R21, [R1+0x704] ;  /* 0x0007040001157983 */ /* 0x000ea80000300800 */
[----:B------:R-:W3:Y:S04]  /*61820*/  LDL.LU R22, [R1+0x708] ;  /* 0x0007080001167983 */ /* 0x000ee80000300800 */
[----:B------:R-:W3:Y:S04]  /*61830*/  LDL.LU R23, [R1+0x70c] ;  /* 0x00070c0001177983 */ /* 0x000ee80000300800 */
[----:B------:R-:W4:Y:S04]  /*61840*/  LDL R24, [R1+0x8] ;  /* 0x0000080001187983 */ /* 0x000f280000100800 */
[----:B------:R-:W4:Y:S04]  /*61850*/  LDL R25, [R1+0xc] ;  /* 0x00000c0001197983 */ /* 0x000f280000100800 */
[----:B------:R-:W2:Y:S04]  /*61860*/  LDL R26, [R1+0x10] ;  /* 0x00001000011a7983 */ /* 0x000ea80000100800 */
[----:B------:R-:W2:Y:S04]  /*61870*/  LDL R27, [R1+0x14] ;  /* 0x00001400011b7983 */ /* 0x000ea80000100800 */
        /* <DEDUP_REMOVED lines=8> */
[----:B------:R-:W4:Y:S04]  /*61900*/  LDL R24, [R1+0x18] ;  /* 0x0000180001187983 */ /* 0x000f280000100800 */
[----:B------:R-:W4:Y:S04]  /*61910*/  LDL R25, [R1+0x1c] ;  /* 0x00001c0001197983 */ /* 0x000f280000100800 */
[----:B----4-:R-:W-:Y:S04]  /*61920*/  STL.64 [R1+0x53d8], R24 ;  /* 0x0053d81801007387 */ /* 0x010fe80000100a00 */
[----:B---3--:R-:W-:Y:S04]  /*61930*/  STL.64 [R1+0x53a0], R22 ;  /* 0x0053a01601007387 */ /* 0x008fe80000100a00 */
[----:B--2---:R0:W-:Y:S04]  /*61940*/  STL.64 [R1+0x5398], R20 ;  /* 0x0053981401007387 */ /* 0x0041e80000100a00 */
[----:B0-----:R-:W2:Y:S04]  /*61950*/  LDL.LU R20, [R1+0x730] ;  /* 0x0007300001147983 */ /* 0x001ea80000300800 */
[----:B------:R-:W2:Y:S04]  /*61960*/  LDL.LU R21, [R1+0x734] ;  /* 0x0007340001157983 */ /* 0x000ea80000300800 */
[----:B------:R-:W3:Y:S04]  /*61970*/  LDL.LU R22, [R1+0x738] ;  /* 0x0007380001167983 */ /* 0x000ee80000300800 */
[----:B------:R-:W3:Y:S04]  /*61980*/  LDL.LU R23, [R1+0x73c] ;  /* 0x00073c0001177983 */ /* 0x000ee80000300800 */
[----:B------:R-:W4:Y:S04]  /*61990*/  LDL R26, [R1+0x28] ;  /* 0x00002800011a7983 */ /* 0x000f280000100800 */
[----:B------:R-:W4:Y:S04]  /*619a0*/  LDL R27, [R1+0x2c] ;  /* 0x00002c00011b7983 */ /* 0x000f280000100800 */
[----:B------:R-:W4:Y:S04]  /*619b0*/  LDL R24, [R1+0x20] ;  /* 0x0000200001187983 */ /* 0x000f280000100800 */
[----:B------:R-:W4:Y:S04]  /*619c0*/  LDL R25, [R1+0x24] ;  /* 0x0000240001197983 */ /* 0x000f280000100800 */
        /* <DEDUP_REMOVED lines=32> */
[----:B----4-:R-:W-:Y:S03]  /*61bd0*/  HMMA.16816.F32 R12, R12, R24, R4 ;  /* 0x000000180c0c723c */ /* 0x010fe60000001804 */
        /* <DEDUP_REMOVED lines=10> */
[----:B0-----:R-:W4:Y:S04]  /*61c80*/  LDL.LU R12, [R1+0x37fc] ;  /* 0x0037fc00010c7983 */ /* 0x001f280000300800 */
[----:B------:R-:W4:Y:S04]  /*61c90*/  LDL.LU R13, [R1+0x3804] ;  /* 0x00380400010d7983 */ /* 0x000f280000300800 */
[----:B-1----:R-:W4:Y:S04]  /*61ca0*/  LDL.LU R14, [R1+0x380c] ;  /* 0x00380c00010e7983 */ /* 0x002f280000300800 */
[----:B------:R-:W4:Y:S01]  /*61cb0*/  LDL.LU R15, [R1+0x3818] ;  /* 0x00381800010f7983 */ /* 0x000f220000300800 */
[----:B---3--:R-:W-:Y:S03]  /*61cc0*/  HMMA.16816.F32 R24, R4, R26, R20 ;  /* 0x0000001a0418723c */ /* 0x008fe60000001814 */
[----:B------:R-:W3:Y:S04]  /*61cd0*/  LDL.LU.64 R22, [R1+0x53e8] ;  /* 0x0053e80001167983 */ /* 0x000ee80000300a00 */
[----:B------:R-:W3:-:S15]  /*61ce0*/  LDL.LU.64 R20, [R1+0x53e0] ;  /* 0x0053e00001147983 */ /* 0x000ede0000300a00 */
[----:B------:R-:W-:-:S01]  /*61cf0*/  NOP ;  /* 0x0000000000007918 */ /* 0x000fc20000000000 */
        /* <DEDUP_REMOVED lines=73> */
[----:B------:R-:W-:Y:S01]  /*62190*/  STL.64 [R1+0x5238], R20 ;  /* 0x0052381401007387 */ /* 0x000fe20000100a00 */
        /* <DEDUP_REMOVED lines=15> */
[----:B------:R2:W-:Y:S01]  /*62290*/  STL [R1+0x5218], R17 ;  /* 0x0052181101007387 */ /* 0x0005e20000100800 */
[----:B----4-:R-:W-:Y:S01]  /*622a0*/  IMAD R12, R12, 0x100, R23 ;  /* 0x000001000c0c7824 */ /* 0x010fe200078e0217 */
[----:B--2---:R-:W-:Y:S06]  /*622b0*/  HMMA.16816.F32 R16, R4, R10, R24 ;  /* 0x0000000a0410723c */ /* 0x004fec0000001818 */
[----:B------:R-:W-:Y:S04]  /*622c0*/  STL [R1+0x51ec], R10 ;  /* 0x0051ec0a01007387 */ /* 0x000fe80000100800 */
[----:B------:R-:W-:-:S13]  /*622d0*/  STL [R1+0x51e8], R11 ;  /* 0x0051e80b01007387 */ /* 0x000fda0000100800 */
[----:B------:R-:W-:Y:S04]  /*622e0*/  STL.64 [R1+0x6a0], R16 ;  /* 0x0006a01001007387 */ /* 0x000fe80000100a00 */
[----:B------:R-:W-:Y:S04]  /*622f0*/  STL.64 [R1+0x6a8], R18 ;  /* 0x0006a81201007387 */ /* 0x000fe80000100a00 */
[----:B------:R-:W2:Y:S04]  /*62300*/  LDL.LU R20, [R1+0x610] ;  /* 0x0006100001147983 */ /* 0x000ea80000300800 */
        /* <DEDUP_REMOVED lines=13> */
[----:B--2---:R-:W-:Y:S04]  /*623e0*/  STL.64 [R1+0x5280], R20 ;  /* 0x0052801401007387 */ /* 0x004fe80000100a00 */
[----:B------:R-:W2:Y:S04]  /*623f0*/  LDL.LU R22, [R1+0x648] ;  /* 0x0006480001167983 */ /* 0x000ea80000300800 */
[----:B------:R-:W2:Y:S04]  /*62400*/  LDL.LU R23, [R1+0x64c] ;  /* 0x00064c0001177983 */ /* 0x000ea80000300800 */
[----:B------:R-:W4:Y:S04]  /*62410*/  LDL.64 R18, [R1+0x18] ;  /* 0x0000180001127983 */ /* 0x000f280000100a00 */
[----:B------:R-:W3:Y:S04]  /*62420*/  LDL.64 R16, [R1+0x10] ;  /* 0x0000100001107983 */ /* 0x000ee80000100a00 */
[----:B----4-:R-:W-:Y:S04]  /*62430*/  STL.64 [R1+0x52c0], R18 ;  /* 0x0052c01201007387 */ /* 0x010fe80000100a00 */
[----:B---3--:R0:W-:Y:S04]  /*62440*/  STL.64 [R1+0x52b8], R16 ;  /* 0x0052b81001007387 */ /* 0x0081e80000100a00 */
[----:B0-----:R-:W3:Y:S04]  /*62450*/  LDL.LU R16, [R1+0x680] ;  /* 0x0006800001107983 */ /* 0x001ee80000300800 */
[----:B------:R-:W3:Y:S04]  /*62460*/  LDL.LU R17, [R1+0x684] ;  /* 0x0006840001117983 */ /* 0x000ee80000300800 */
[----:B---3--:R0:W-:Y:S04]  /*62470*/  STL.64 [R1+0x52c8], R16 ;  /* 0x0052c81001007387 */ /* 0x0081e80000100a00 */
[----:B------:R-:W3:Y:S04]  /*62480*/  LDL.LU R18, [R1+0x688] ;  /* 0x0006880001127983 */ /* 0x000ee80000300800 */
[----:B------:R-:W3:Y:S04]  /*62490*/  LDL.LU R19, [R1+0x68c] ;  /* 0x00068c0001137983 */ /* 0x000ee80000300800 */
[----:B0-----:R-:W4:Y:S04]  /*624a0*/  LDL.64 R16, [R1+0x20] ;  /* 0x0000200001107983 */ /* 0x001f280000100a00 */
[----:B---3--:R-:W-:Y:S04]  /*624b0*/  STL.64 [R1+0x52e8], R18 ;  /* 0x0052e81201007387 */ /* 0x008fe80000100a00 */
[----:B----4-:R0:W-:Y:S04]  /*624c0*/  STL.64 [R1+0x52e0], R16 ;  /* 0x0052e01001007387 */ /* 0x0101e80000100a00 */
        /* <DEDUP_REMOVED lines=10> */
[----:B------:R-:W4:Y:S04]  /*62570*/  LDL.64 R20, [R1+0x8] ;  /* 0x0000080001147983 */ /* 0x000f280000100a00 */
        /* <DEDUP_REMOVED lines=12> */
[----:B------:R-:W-:-:S02]  /*62640*/  IMAD R13, R13, 0x100, R28 ;  /* 0x000001000d0d7824 */ /* 0x000fc400078e021c */
[----:B------:R-:W-:Y:S01]  /*62650*/  IMAD R14, R14, 0x100, R29 ;  /* 0x000001000e0e7824 */ /* 0x000fe200078e021d */
[C---:B---3--:R-:W-:Y:S01]  /*62660*/  HMMA.16816.F32 R16, R4.reuse, R8, R16 ;  /* 0x000000080410723c */ /* 0x048fe20000001810 */
[----:B----4-:R-:W-:Y:S04]  /*62670*/  STL.64 [R1+0x52d8], R22 ;  /* 0x0052d81601007387 */ /* 0x010fe80000100a00 */
[----:B--2---:R0:W-:Y:S04]  /*62680*/  STL.64 [R1+0x52d0], R20 ;  /* 0x0052d01401007387 */ /* 0x0041e80000100a00 */
[----:B0-----:R-:W2:Y:S04]  /*62690*/  LDL.LU R20, [R1+0x690] ;  /* 0x0006900001147983 */ /* 0x001ea80000300800 */
[----:B------:R-:W2:Y:S04]  /*626a0*/  LDL.LU R21, [R1+0x694] ;  /* 0x0006940001157983 */ /* 0x000ea80000300800 */
[----:B------:R-:W2:Y:S04]  /*626b0*/  LDL.LU R22, [R1+0x698] ;  /* 0x0006980001167983 */ /* 0x000ea80000300800 */
[----:B------:R-:W2:Y:S04]  /*626c0*/  LDL.LU R23, [R1+0x69c] ;  /* 0x00069c0001177983 */ /* 0x000ea80000300800 */
        /* <DEDUP_REMOVED lines=14> */
[----:B------:R-:W4:Y:S04]  /*627b0*/  LDL.LU.64 R16, [R1+0x52f0] ;  /* 0x0052f00001107983 */ /* 0x000f280000300a00 */
[----:B------:R-:W-:Y:S01]  /*627c0*/  STL [R1+0x5220], R9 ;  /* 0x0052200901007387 */ /* 0x000fe20000100800 */
[----:B----4-:R-:W-:-:S15]  /*627d0*/  HMMA.16816.F32 R16, R4, R2, R16 ;  /* 0x000000020410723c */ /* 0x010fde0000001810 */
[----:B------:R-:W-:-:S08]  /*627e0*/  NOP ;  /* 0x0000000000007918 */ /* 0x000fd00000000000 */
[----:B------:R-:W-:Y:S04]  /*627f0*/  STL.64 [R1+0xf20], R16 ;  /* 0x000f201001007387 */ /* 0x000fe80000100a00 */
[----:B------:R0:W-:Y:S04]  /*62800*/  STL.64 [R1+0xf28], R18 ;  /* 0x000f281201007387 */ /* 0x0001e80000100a00 */
[----:B0-----:R-:W4:Y:S04]  /*62810*/  LDL.LU.64 R18, [R1+0x52e8] ;  /* 0x0052e80001127983 */ /* 0x001f280000300a00 */
[----:B------:R-:W3:Y:S01]  /*62820*/  LDL.LU.64 R16, [R1+0x52e0] ;  /* 0x0052e00001107983 */ /* 0x000ee20000300a00 */
[----:B------:R-:W-:Y:S01]  /*62830*/  IMAD R15, R0, 0x100, R15 ;  /* 0x00000100000f7824 */ /* 0x000fe200078e020f */
[----:B---3--:R-:W-:Y:S02]  /*62840*/  HMMA.16816.F32 R4, R4, R16, R20 ;  /* 0x000000100404723c */ /* 0x008fe40000001814 */
[----:B------:R-:W3:Y:S04]  /*62850*/  LDL.LU.64 R22, [R1+0x52d8] ;  /* 0x0052d80001167983 */ /* 0x000ee80000300a00 */
[----:B------:R-:W3:Y:S01]  /*62860*/  LDL.LU.64 R20, [R1+0x52d0] ;  /* 0x0052d00001147983 */ /* 0x000ee20000300a00 */
[----:B------:R-:W-:-:S02]  /*62870*/  IMAD.MOV.U32 R10, RZ, RZ, R16 ;  /* 0x000000ffff0a7224 */ /* 0x000fc400078e0010 */
[----:B------:R-:W-:-:S14]  /*62880*/  IMAD.MOV.U32 R0, RZ, RZ, R17 ;  /* 0x000000ffff007224 */ /* 0x000fdc00078e0011 */
[----:B------:R-:W-:Y:S04]  /*62890*/  STL.64 [R1+0x690], R4 ;  /* 0x0006900401007387 */ /* 0x000fe80000100a00 */
[----:B------:R0:W-:Y:S04]  /*628a0*/  STL.64 [R1+0x698], R6 ;  /* 0x0006980601007387 */ /* 0x0001e80000100a00 */
[----:B------:R-:W4:Y:S04]  /*628b0*/  LDL.LU.64 R16, [R1+0x52c8] ;  /* 0x0052c80001107983 */ /* 0x000f280000300a00 */
[----:B0-----:R-:W4:Y:S01]  /*628c0*/  LDL.64 R6, [R1+0x28] ;  /* 0x0000280001067983 */ /* 0x001f220000100a00 */
[----:B------:R-:W-:-:S02]  /*628d0*/  F2FP.F16.E4M3.UNPACK_B R12, R12 ;  /* 0x0000000cff0c723e */ /* 0x000fc400020006ff */
[----:B------:R-:W-:Y:S02]  /*628e0*/  F2FP.F16.E4M3.UNPACK_B R13, R13 ;  /* 0x0000000dff0d723e */ /* 0x000fe400020006ff */
[----:B------:R-:W-:Y:S02]  /*628f0*/  F2FP.F16.E4M3.UNPACK_B R14, R14 ;  /* 0x0000000eff0e723e */ /* 0x000fe400020006ff */
[----:B------:R-:W-:-:S07]  /*62900*/  F2FP.F16.E4M3.UNPACK_B R15, R15 ;  /* 0x0000000fff0f723e */ /* 0x000fce00020006ff */
        /* <DEDUP_REMOVED lines=15> */
[----:B------:R-:W-:-:S05]  /*62a00*/  IMAD.MOV.U32 R6, RZ, RZ, R19 ;  /* 0x000000ffff067224 */ /* 0x000fca00078e0013 */
[----:B------:R-:W-:Y:S04]  /*62a10*/  STL.64 [R1+0x5230], R6 ;  /* 0x0052300601007387 */ /* 0x000fe80000100a00 */
[----:B------:R0:W-:Y:S04]  /*62a20*/  STL.64 [R1+0x5228], R4 ;  /* 0x0052280401007387 */ /* 0x0001e80000100a00 */
[----:B0-----:R-:W3:Y:S04]  /*62a30*/  LDL.LU R4, [R1+0x600] ;  /* 0x0006000001047983 */ /* 0x001ee80000300800 */
[----:B------:R-:W3:Y:S04]  /*62a40*/  LDL.LU R5, [R1+0x604] ;  /* 0x0006040001057983 */ /* 0x000ee80000300800 */
[----:B------:R-:W3:Y:S04]  /*62a50*/  LDL.LU R6, [R1+0x608] ;  /* 0x0006080001067983 */ /* 0x000ee80000300800 */
[----:B------:R-:W3:Y:S01]  /*62a60*/  LDL.LU R7, [R1+0x60c] ;  /* 0x00060c0001077983 */ /* 0x000ee20000300800 */
[----:B----4-:R-:W-:-:S15]  /*62a70*/  HMMA.16816.F32 R20, R12, R16, R20 ;  /* 0x000000100c14723c */ /* 0x010fde0000001814 */
[----:B------:R-:W-:-:S08]  /*62a80*/  NOP ;  /* 0x0000000000007918 */ /* 0x000fd00000000000 */
[----:B------:R-:W-:Y:S04]  /*62a90*/  STL.64 [R1+0x660], R20 ;  /* 0x0006601401007387 */ /* 0x000fe80000100a00 */
[----:B------:R0:W-:Y:S04]  /*62aa0*/  STL.64 [R1+0x668], R22 ;  /* 0x0006681601007387 */ /* 0x0001e80000100a00 */
[----:B0-----:R-:W4:Y:S04]  /*62ab0*/  LDL.LU.64 R22, [R1+0x52a0] ;  /* 0x0052a00001167983 */ /* 0x001f280000300a00 */
[----:B------:R-:W2:Y:S01]  /*62ac0*/  LDL.LU.64 R20, [R1+0x5298] ;  /* 0x0052980001147983 */ /* 0x000ea20000300a00 */
[----:B------:R-:W-:Y:S01]  /*62ad0*/  IMAD.MOV.U32 R11, RZ, RZ, R17 ;  /* 0x000000ffff0b7224 */ /* 0x000fe200078e0011 */
[----:B--2---:R-:W-:Y:S06]  /*62ae0*/  HMMA.16816.F32 R24, R12, R20, R24 ;  /* 0x000000140c18723c */ /* 0x004fec0000001818 */
[----:B------:R-:W-:-:S02]  /*62af0*/  IMAD.MOV.U32 R17, RZ, RZ, R20 ;  /* 0x000000ffff117224 */ /* 0x000fc400078e0014 */
[----:B------:R-:W-:-:S15]  /*62b00*/  IMAD.MOV.U32 R18, RZ, RZ, R21 ;  /* 0x000000ffff127224 */ /* 0x000fde00078e0015 */
[----:B------:R-:W-:Y:S04]  /*62b10*/  STL.64 [R1+0x650], R24 ;  /* 0x0006501801007387 */ /* 0x000fe80000100a00 */
[----:B------:R0:W-:Y:S04]  /*62b20*/  STL.64 [R1+0x658], R26 ;  /* 0x0006581a01007387 */ /* 0x0001e80000100a00 */
[----:B0-----:R-:W2:Y:S04]  /*62b30*/  LDL.LU.64 R26, [R1+0x5290] ;  /* 0x00529000011a7983 */ /* 0x001ea80000300a00 */
[----:B------:R-:W2:Y:S04]  /*62b40*/  LDL.LU.64 R24, [R1+0x5288] ;  /* 0x0052880001187983 */ /* 0x000ea80000300a00 */
[----:B------:R-:W4:Y:S01]  /*62b50*/  LDL.LU.64 R20, [R1+0x5280] ;  /* 0x0052800001147983 */ /* 0x000f220000300a00 */
[----:B------:R-:W-:-:S02]  /*62b60*/  IMAD.MOV.U32 R19, RZ, RZ, R16 ;  /* 0x000000ffff137224 */ /* 0x000fc400078e0010 */
[----:B------:R-:W-:Y:S02]  /*62b70*/  IMAD.MOV.U32 R9, RZ, RZ, R28 ;  /* 0x000000ffff097224 */ /* 0x000fe400078e001c */
[----:B------:R-:W-:Y:S01]  /*62b80*/  IMAD.MOV.U32 R16, RZ, RZ, R29 ;  /* 0x000000ffff107224 */ /* 0x000fe200078e001d */
[----:B----4-:R-:W-:-:S15]  /*62b90*/  HMMA.16816.F32 R20, R12, R28, R20 ;  /* 0x0000001c0c14723c */ /* 0x010fde0000001814 */
[----:B------:R-:W-:-:S08]  /*62ba0*/  NOP ;  /* 0x0000000000007918 */ /* 0x000fd00000000000 */
[----:B------:R-:W-:Y:S04]  /*62bb0*/  STL.64 [R1+0x640], R20 ;  /* 0x0006401401007387 */ /* 0x000fe80000100a00 */
[----:B------:R0:W-:Y:S04]  /*62bc0*/  STL.64 [R1+0x648], R22 ;  /* 0x0006481601007387 */ /* 0x0001e80000100a00 */
        /* <DEDUP_REMOVED lines=21> */
[----:B------:R-:W-:Y:S04]  /*62d20*/  STL.64 [R1+0x5120], R26 ;  /* 0x0051201a01007387 */ /* 0x000fe80000100a00 */
[----:B------:R0:W-:Y:S04]  /*62d30*/  STL.64 [R1+0x5118], R24 ;  /* 0x0051181801007387 */ /* 0x0001e80000100a00 */
[----:B0-----:R-:W2:Y:S04]  /*62d40*/  LDL.LU R24, [R1+0x5f0] ;  /* 0x0005f00001187983 */ /* 0x001ea80000300800 */
[----:B------:R-:W2:Y:S04]  /*62d50*/  LDL.LU R25, [R1+0x5f4] ;  /* 0x0005f40001197983 */ /* 0x000ea80000300800 */
[----:B------:R-:W2:Y:S04]  /*62d60*/  LDL.LU R26, [R1+0x5f8] ;  /* 0x0005f800011a7983 */ /* 0x000ea80000300800 */
[----:B------:R-:W2:Y:S01]  /*62d70*/  LDL.LU R27, [R1+0x5fc] ;  /* 0x0005fc00011b7983 */ /* 0x000ea20000300800 */
[C---:B---3--:R-:W-:Y:S06]  /*62d80*/  HMMA.16816.F32 R4, R12.reuse, R22, R4 ;  /* 0x000000160c04723c */ /* 0x048fec0000001804 */
[----:B--2---:R-:W-:-:S15]  /*62d90*/  HMMA.16816.F32 R24, R12, R20, R24 ;  /* 0x000000140c18723c */ /* 0x004fde0000001818 */
[----:B------:R-:W-:-:S02]  /*62da0*/  NOP ;  /* 0x0000000000007918 */ /* 0x000fc40000000000 */
[----:B------:R-:W-:Y:S04]  /*62db0*/  STL.64 [R1+0x600], R4 ;  /* 0x0006000401007387 */ /* 0x000fe80000100a00 */
[----:B------:R0:W-:Y:S04]  /*62dc0*/  STL.64 [R1+0x608], R6 ;  /* 0x0006080601007387 */ /* 0x0001e80000100a00 */
[----:B0-----:R-:W2:Y:S04]  /*62dd0*/  LDL.LU.64 R6, [R1+0x5230] ;  /* 0x0052300001067983 */ /* 0x001ea80000300a00 */
[----:B------:R-:W3:Y:S04]  /*62de0*/  LDL.LU.64 R4, [R1+0x5228] ;  /* 0x0052280001047983 */ /* 0x000ee80000300a00 */
[----:B------:R0:W-:Y:S04]  /*62df0*/  STL.64 [R1+0x5130], R22 ;  /* 0x0051301601007387 */ /* 0x0001e80000100a00 */
[----:B------:R1:W-:Y:S04]  /*62e00*/  STL.64 [R1+0x5f0], R24 ;  /* 0x0005f01801007387 */ /* 0x0003e80000100a00 */
[----:B------:R4:W-:Y:S01]  /*62e10*/  STL.64 [R1+0x5f8], R26 ;  /* 0x0005f81a01007387 */ /* 0x0009e20000100a00 */
[----:B0-----:R-:W-:-:S02]  /*62e20*/  IMAD.MOV.U32 R22, RZ, RZ, R9 ;  /* 0x000000ffff167224 */ /* 0x001fc400078e0009 */
[----:B------:R-:W-:Y:S01]  /*62e30*/  IMAD.MOV.U32 R23, RZ, RZ, R16 ;  /* 0x000000ffff177224 */ /* 0x000fe200078e0010 */
[----:B------:R-:W3:Y:S04]  /*62e40*/  LDL.LU R9, [R1+0x5220] ;  /* 0x0052200001097983 */ /* 0x000ee80000300800 */
[----:B------:R-:W3:Y:S04]  /*62e50*/  LDL.LU R16, [R1+0x521c] ;  /* 0x00521c0001107983 */ /* 0x000ee80000300800 */
[----:B------:R0:W-:Y:S04]  /*62e60*/  STL.64 [R1+0x5128], R20 ;  /* 0x0051281401007387 */ /* 0x0001e80000100a00 */
[----:B------:R-:W-:Y:S04]  /*62e70*/  STL.64 [R1+0x5148], R22 ;  /* 0x0051481601007387 */ /* 0x000fe80000100a00 */
[----:B-1----:R-:W2:Y:S04]  /*62e80*/  LDL.LU R24, [R1+0x550] ;  /* 0x0005500001187983 */ /* 0x002ea80000300800 */
[----:B------:R-:W2:Y:S04]  /*62e90*/  LDL.LU R25, [R1+0x554] ;  /* 0x0005540001197983 */ /* 0x000ea80000300800 */
[----:B----4-:R-:W4:Y:S04]  /*62ea0*/  LDL.LU R26, [R1+0x558] ;  /* 0x00055800011a7983 */ /* 0x010f280000300800 */
[----:B------:R-:W4:Y:S01]  /*62eb0*/  LDL.LU R27, [R1+0x55c] ;  /* 0x00055c00011b7983 */ /* 0x000f220000300800 */
[----:B0-----:R-:W-:-:S02]  /*62ec0*/  IMAD.MOV.U32 R20, RZ, RZ, R17 ;  /* 0x000000ffff147224 */ /* 0x001fc400078e0011 */
[----:B------:R-:W-:Y:S01]  /*62ed0*/  IMAD.MOV.U32 R21, RZ, RZ, R18 ;  /* 0x000000ffff157224 */ /* 0x000fe200078e0012 */
[----:B------:R-:W3:Y:S04]  /*62ee0*/  LDL.LU R17, [R1+0x5218] ;  /* 0x0052180001117983 */ /* 0x000ee80000300800 */
        /* <DEDUP_REMOVED lines=27> */
[----:B---3--:R-:W-:-:S02]  /*630a0*/  IMAD.MOV.U32 R22, RZ, RZ, R5 ;  /* 0x000000ffff167224 */ /* 0x008fc400078e0005 */
        /* <DEDUP_REMOVED lines=52> */
[C---:B------:R-:W-:Y:S03]  /*633f0*/  HMMA.16816.F32 R8, R12.reuse, R18, R8 ;  /* 0x000000120c08723c */ /* 0x040fe60000001808 */
        /* <DEDUP_REMOVED lines=24> */
[----:B------:R-:W2:Y:S04]  /*63580*/  LDL.LU R10, [R1+0x51ec] ;  /* 0x0051ec00010a7983 */ /* 0x000ea80000300800 */
[----:B------:R-:W2:Y:S02]  /*63590*/  LDL.LU R11, [R1+0x51e8] ;  /* 0x0051e800010b7983 */ /* 0x000ea40000300800 */
[----:B--2---:R-:W-:-:S15]  /*635a0*/  HMMA.16816.F32 R20, R12, R10, R20 ;  /* 0x0000000a0c14723c */ /* 0x004fde0000001814 */
[----:B------:R-:W-:-:S08]  /*635b0*/  NOP ;  /* 0x0000000000007918 */ /* 0x000fd00000000000 */
[----:B------:R-:W-:Y:S04]  /*635c0*/  STL.64 [R1+0x5c0], R20 ;  /* 0x0005c01401007387 */ /* 0x000fe80000100a00 */
[----:B------:R0:W-:Y:S04]  /*635d0*/  STL.64 [R1+0x5c8], R22 ;  /* 0x0005c81601007387 */ /* 0x0001e80000100a00 */
[----:B0-----:R-:W3:Y:S04]  /*635e0*/  LDL.LU.64 R22, [R1+0x51e0] ;  /* 0x0051e00001167983 */ /* 0x001ee80000300a00 */
[----:B------:R-:W3:Y:S04]  /*635f0*/  LDL.LU.64 R20, [R1+0x51d8] ;  /* 0x0051d80001147983 */ /* 0x000ee80000300a00 */
[----:B------:R0:W-:Y:S04]  /*63600*/  STL [R1+0x50d0], R11 ;  /* 0x0050d00b01007387 */ /* 0x0001e80000100800 */
[----:B0-----:R-:W2:Y:S01]  /*63610*/  LDL.LU R11, [R1+0x3830] ;  /* 0x00383000010b7983 */ /* 0x001ea20000300800 */
        /* <DEDUP_REMOVED lines=11> */
[----:B------:R-:W4:Y:S01]  /*636d0*/  LDL.LU.64 R20, [R1+0x51b8] ;  /* 0x0051b80001147983 */ /* 0x000f220000300a00 */
[----:B--2---:R-:W-:-:S02]  /*636e0*/  IMAD R6, R6, 0x100, R11 ;  /* 0x0000010006067824 */ /* 0x004fc400078e020b */
[----:B------:R-:W-:Y:S01]  /*636f0*/  IMAD R7, R0, 0x100, R7 ;  /* 0x0000010000077824 */ /* 0x000fe200078e0207 */
[----:B------:R-:W-:Y:S02]  /*63700*/  F2FP.F16.E4M3.UNPACK_B R4, R4 ;  /* 0x00000004ff04723e */ /* 0x000fe400020006ff */
[----:B------:R-:W-:Y:S01]  /*63710*/  F2FP.F16.E4M3.UNPACK_B R5, R5 ;  /* 0x00000005ff05723e */ /* 0x000fe200020006ff */
[----:B----4-:R-:W-:Y:S01]  /*63720*/  HMMA.16816.F32 R12, R12, R20, R24 ;  /* 0x000000140c0c723c */ /* 0x010fe20000001818 */
[----:B------:R-:W3:Y:S04]  /*63730*/  LDL.LU.64 R26, [R1+0x51b0] ;  /* 0x0051b000011a7983 */ /* 0x000ee80000300a00 */
[----:B------:R-:W3:Y:S01]  /*63740*/  LDL.LU.64 R24, [R1+0x51a8] ;  /* 0x0051a80001187983 */ /* 0x000ee20000300a00 */
[----:B------:R-:W-:-:S02]  /*63750*/  F2FP.F16.E4M3.UNPACK_B R6, R6 ;  /* 0x00000006ff06723e */ /* 0x000fc400020006ff */
[----:B------:R-:W-:-:S15]  /*63760*/  F2FP.F16.E4M3.UNPACK_B R7, R7 ;  /* 0x00000007ff07723e */ /* 0x000fde00020006ff */
[----:B------:R0:W-:Y:S04]  /*63770*/  STL.64 [R1+0x5b0], R12 ;  /* 0x0005b00c01007387 */ /* 0x0001e80000100a00 */
[----:B------:R1:W-:Y:S04]  /*63780*/  STL.64 [R1+0x5b8], R14 ;  /* 0x0005b80e01007387 */ /* 0x0003e80000100a00 */
[----:B0-----:R-:W2:Y:S04]  /*63790*/  LDL.LU R12, [R1+0x540] ;  /* 0x00054000010c7983 */ /* 0x001ea80000300800 */
[----:B------:R-:W2:Y:S04]  /*637a0*/  LDL.LU R13, [R1+0x544] ;  /* 0x00054400010d7983 */ /* 0x000ea80000300800 */
[----:B-1----:R-:W2:Y:S04]  /*637b0*/  LDL.LU R14, [R1+0x548] ;  /* 0x00054800010e7983 */ /* 0x002ea80000300800 */
[----:B------:R-:W2:Y:S01]  /*637c0*/  LDL.LU R15, [R1+0x54c] ;  /* 0x00054c00010f7983 */ /* 0x000ea20000300800 */
        /* <DEDUP_REMOVED lines=48> */
[----:B0-----:R-:W2:Y:S04]  /*63ad0*/  LDL.LU R14, [R1+0x384c] ;  /* 0x00384c00010e7983 */ /* 0x001ea80000300800 */
[----:B------:R-:W3:Y:S04]  /*63ae0*/  LDL.LU R15, [R1+0x3858] ;  /* 0x00385800010f7983 */ /* 0x000ee80000300800 */
[----:B------:R-:W-:Y:S04]  /*63af0*/  STL.64 [R1+0x530], R16 ;  /* 0x0005301001007387 */ /* 0x000fe80000100a00 */
[----:B------:R-:W-:Y:S04]  /*63b00*/  STL.64 [R1+0x538], R18 ;  /* 0x0005381201007387 */ /* 0x000fe80000100a00 */
[----:B------:R-:W3:Y:S04]  /*63b10*/  LDL.LU R0, [R1+0x3854] ;  /* 0x0038540001007983 */ /* 0x000ee80000300800 */
[----:B------:R-:W3:Y:S04]  /*63b20*/  LDL.64 R28, [R1+0x28] ;  /* 0x00002800011c7983 */ /* 0x000ee80000100a00 */
[----:B------:R-:W-:Y:S04]  /*63b30*/  STL.64 [R1+0x5048], R26 ;  /* 0x0050481a01007387 */ /* 0x000fe80000100a00 */
[----:B------:R0:W-:Y:S04]  /*63b40*/  STL.64 [R1+0x5040], R24 ;  /* 0x0050401801007387 */ /* 0x0001e80000100a00 */
[----:B0-----:R-:W4:Y:S04]  /*63b50*/  LDL.LU R24, [R1+0x4c0] ;  /* 0x0004c00001187983 */ /* 0x001f280000300800 */
        /* <DEDUP_REMOVED lines=13> */
[----:B------:R-:W4:Y:S04]  /*63c30*/  LDL.LU R11, [R1+0x3840] ;  /* 0x00384000010b7983 */ /* 0x000f280000300800 */
        /* <DEDUP_REMOVED lines=66> */
[----:B---3--:R-:W-:-:S03]  /*64060*/  IMAD R12, R12, 0x100, R11 ;  /* 0x000001000c0c7824 */ /* 0x008fc600078e020b */
        /* <DEDUP_REMOVED lines=12> */
[----:B------:R-:W2:Y:S04]  /*64130*/  LDL.LU.64 R24, [R1+0x50b0] ;  /* 0x0050b00001187983 */ /* 0x000ea80000300a00 */
        /* <DEDUP_REMOVED lines=8> */
[----:B------:R-:W-:-:S02]  /*641c0*/  IMAD R13, R13, 0x100, R20 ;  /* 0x000001000d0d7824 */ /* 0x000fc400078e0214 */
[----:B------:R-:W-:Y:S02]  /*641d0*/  IMAD R14, R14, 0x100, R21 ;  /* 0x000001000e0e7824 */ /* 0x000fe400078e0215 */
[----:B------:R-:W-:Y:S01]  /*641e0*/  IMAD R15, R0, 0x100, R15 ;  /* 0x00000100000f7824 */ /* 0x000fe200078e020f */
[----:B------:R-:W-:Y:S02]  /*641f0*/  F2FP.F16.E4M3.UNPACK_B R12, R12 ;  /* 0x0000000cff0c723e */ /* 0x000fe400020006ff */
[----:B------:R-:W-:Y:S02]  /*64200*/  F2FP.F16.E4M3.UNPACK_B R13, R13 ;  /* 0x0000000dff0d723e */ /* 0x000fe400020006ff */
[----:B------:R-:W-:Y:S02]  /*64210*/  F2FP.F16.E4M3.UNPACK_B R14, R14 ;  /* 0x0000000eff0e723e */ /* 0x000fe400020006ff */
[----:B------:R-:W-:Y:S01]  /*64220*/  F2FP.F16.E4M3.UNPACK_B R15, R15 ;  /* 0x0000000fff0f723e */ /* 0x000fe200020006ff */
[----:B------:R-:W-:Y:S01]  /*64230*/  HMMA.16816.F32 R4, R4, R22, R16 ;  /* 0x000000160404723c */ /* 0x000fe20000001810 */
[----:B------:R-:W-:Y:S04]  /*64240*/  STL [R1+0x4fd4], R2 ;  /* 0x004fd40201007387 */ /* 0x000fe80000100800 */
[----:B------:R-:W-:Y:S01]  /*64250*/  STL [R1+0x4fd0], R3 ;  /* 0x004fd00301007387 */ /* 0x000fe20000100800 */
[----:B------:R-:W-:-:S02]  /*64260*/  IMAD.MOV.U32 R9, RZ, RZ, R22 ;  /* 0x000000ffff097224 */ /* 0x000fc400078e0016 */
[----:B------:R-:W-:-:S15]  /*64270*/  IMAD.MOV.U32 R0, RZ, RZ, R23 ;  /* 0x000000ffff007224 */ /* 0x000fde00078e0017 */
[----:B------:R0:W-:Y:S04]  /*64280*/  STL.64 [R1+0x4d0], R4 ;  /* 0x0004d00401007387 */ /* 0x0001e80000100a00 */
[----:B------:R-:W-:Y:S04]  /*64290*/  STL.64 [R1+0x4d8], R6 ;  /* 0x0004d80601007387 */ /* 0x000fe80000100a00 */
[----:B0-----:R-:W3:Y:S04]  /*642a0*/  LDL.LU R4, [R1+0x385c] ;  /* 0x00385c0001047983 */ /* 0x001ee80000300800 */
[----:B------:R-:W3:Y:S04]  /*642b0*/  LDL.LU R5, [R1+0x3864] ;  /* 0x0038640001057983 */ /* 0x000ee80000300800 */
[----:B------:R-:W-:Y:S01]  /*642c0*/  STL [R1+0x4fd8], R9 ;  /* 0x004fd80901007387 */ /* 0x000fe20000100800 */
[----:B--2---:R-:W-:-:S15]  /*642d0*/  HMMA.16816.F32 R16, R12, R28, R24 ;  /* 0x0000001c0c10723c */ /* 0x004fde0000001818 */
[----:B------:R-:W-:-:S08]  /*642e0*/  NOP ;  /* 0x0000000000007918 */ /* 0x000fd00000000000 */
        /* <DEDUP_REMOVED lines=18> */
[----:B----4-:R0:W-:Y:S04]  /*64410*/  STL.64 [R1+0x5070], R22 ;  /* 0x0050701601007387 */ /* 0x0101e80000100a00 */
[----:B------:R-:W4:Y:S04]  /*64420*/  LDL.64 R8, [R1+0x10] ;  /* 0x0000100001087983 */ /* 0x000f280000100a00 */
[----:B0-----:R-:W3:Y:S04]  /*64430*/  LDL R22, [R1+0x8] ;  /* 0x0000080001167983 */ /* 0x001ee80000100800 */
[----:B------:R-:W3:Y:S04]  /*64440*/  LDL R23, [R1+0xc] ;  /* 0x00000c0001177983 */ /* 0x000ee80000100800 */
[----:B------:R-:W-:Y:S01]  /*64450*/  STL.64 [R1+0x5098], R10 ;  /* 0x0050980a01007387 */ /* 0x000fe20000100a00 */
[----:B------:R-:W-:-:S02]  /*64460*/  IMAD.MOV.U32 R7, RZ, RZ, R28 ;  /* 0x000000ffff077224 */ /* 0x000fc400078e001c */
[----:B------:R-:W-:Y:S01]  /*64470*/  IMAD.MOV.U32 R6, RZ, RZ, R29 ;  /* 0x000000ffff067224 */ /* 0x000fe200078e001d */
[----:B----4-:R-:W-:Y:S04]  /*64480*/  STL.64 [R1+0x5090], R8 ;  /* 0x0050900801007387 */ /* 0x010fe80000100a00 */
[----:B--2---:R0:W-:Y:S04]  /*64490*/  STL.64 [R1+0x5068], R20 ;  /* 0x0050681401007387 */ /* 0x0041e80000100a00 */
[----:B---3--:R1:W-:Y:S04]  /*644a0*/  STL.64 [R1+0x5088], R22 ;  /* 0x0050881601007387 */ /* 0x0083e80000100a00 */
[----:B0-----:R-:W2:Y:S04]  /*644b0*/  LDL.LU R20, [R1+0x4a0] ;  /* 0x0004a00001147983 */ /* 0x001ea80000300800 */
[----:B------:R-:W2:Y:S04]  /*644c0*/  LDL.LU R21, [R1+0x4a4] ;  /* 0x0004a40001157983 */ /* 0x000ea80000300800 */
[----:B-1----:R-:W2:Y:S04]  /*644d0*/  LDL.LU R22, [R1+0x4a8] ;  /* 0x0004a80001167983 */ /* 0x002ea80000300800 */
[----:B------:R-:W2:Y:S04]  /*644e0*/  LDL.LU R23, [R1+0x4ac] ;  /* 0x0004ac0001177983 */ /* 0x000ea80000300800 */
[----:B------:R-:W3:Y:S04]  /*644f0*/  LDL R2, [R1+0x18] ;  /* 0x0000180001027983 */ /* 0x000ee80000100800 */
[----:B------:R-:W3:Y:S04]  /*64500*/  LDL R3, [R1+0x1c] ;  /* 0x00001c0001037983 */ /* 0x000ee80000100800 */
[----:B------:R-:W3:Y:S04]  /*64510*/  LDL.LU R8, [R1+0x4b0] ;  /* 0x0004b00001087983 */ /* 0x000ee80000300800 */
[----:B------:R-:W3:Y:S04]  /*64520*/  LDL.LU R9, [R1+0x4b4] ;  /* 0x0004b40001097983 */ /* 0x000ee80000300800 */
[----:B------:R-:W3:Y:S04]  /*64530*/  LDL.LU R10, [R1+0x4b8] ;  /* 0x0004b800010a7983 */ /* 0x000ee80000300800 */
[----:B------:R-:W3:Y:S04]  /*64540*/  LDL.LU R11, [R1+0x4bc] ;  /* 0x0004bc00010b7983 */ /* 0x000ee80000300800 */
[----:B------:R-:W4:Y:S04]  /*64550*/  LDL.64 R28, [R1] ;  /* 0x00000000011c7983 */ /* 0x000f280000100a00 */
[----:B------:R-:W2:Y:S04]  /*64560*/  LDL.LU R24, [R1+0x470] ;  /* 0x0004700001187983 */ /* 0x000ea80000300800 */
        /* <DEDUP_REMOVED lines=113> */
[----:B------:R4:W-:Y:S02]  /*64c80*/  STL.64 [R1+0x4ef8], R16 ;  /* 0x004ef81001007387 */ /* 0x0009e40000100a00 */
[----:B----4-:R-:W-:Y:S02]  /*64c90*/  HMMA.16816.F32 R16, R12, R10, R24 ;  /* 0x0000000a0c10723c */ /* 0x010fe40000001818 */
[----:B------:R-:W4:-:S15]  /*64ca0*/  LDL.LU R24, [R1+0x390] ;  /* 0x0003900001187983 */ /* 0x000f1e0000300800 */
[----:B------:R-:W-:-:S06]  /*64cb0*/  NOP ;  /* 0x0000000000007918 */ /* 0x000fcc0000000000 */
[----:B------:R-:W-:Y:S04]  /*64cc0*/  STL.64 [R1+0x400], R16 ;  /* 0x0004001001007387 */ /* 0x000fe80000100a00 */
[----:B------:R-:W-:Y:S04]  /*64cd0*/  STL.64 [R1+0x408], R18 ;  /* 0x0004081201007387 */ /* 0x000fe80000100a00 */
[----:B------:R-:W4:Y:S04]  /*64ce0*/  LDL.LU R25, [R1+0x394] ;  /* 0x0003940001197983 */ /* 0x000f280000300800 */
[----:B------:R-:W2:Y:S04]  /*64cf0*/  LDL.LU R26, [R1+0x398] ;  /* 0x00039800011a7983 */ /* 0x000ea80000300800 */
[----:B------:R-:W2:Y:S01]  /*64d00*/  LDL.LU R27, [R1+0x39c] ;  /* 0x00039c00011b7983 */ /* 0x000ea20000300800 */
[----:B---3--:R-:W-:-:S02]  /*64d10*/  IMAD R4, R4, 0x100, R22 ;  /* 0x0000010004047824 */ /* 0x008fc400078e0216 */
[----:B------:R-:W-:Y:S01]  /*64d20*/  IMAD R5, R5, 0x100, R23 ;  /* 0x0000010005057824 */ /* 0x000fe200078e0217 */
[----:B--2---:R0:W-:Y:S02]  /*64d30*/  STL.64 [R1+0x4f30], R26 ;  /* 0x004f301a01007387 */ /* 0x0041e40000100a00 */
[----:B0-----:R-:W-:Y:S02]  /*64d40*/  IMAD.MOV.U32 R26, RZ, RZ, R9 ;  /* 0x000000ffff1a7224 */ /* 0x001fe400078e0009 */
[----:B------:R-:W-:Y:S01]  /*64d50*/  IMAD.MOV.U32 R27, RZ, RZ, R2 ;  /* 0x000000ffff1b7224 */ /* 0x000fe200078e0002 */
[----:B------:R-:W2:Y:S04]  /*64d60*/  LDL.LU R9, [R1+0x4fd8] ;  /* 0x004fd80001097983 */ /* 0x000ea80000300800 */
[----:B------:R-:W3:Y:S04]  /*64d70*/  LDL.LU R2, [R1+0x4fd4] ;  /* 0x004fd40001027983 */ /* 0x000ee80000300800 */
[----:B----4-:R0:W-:Y:S04]  /*64d80*/  STL.64 [R1+0x4f28], R24 ;  /* 0x004f281801007387 */ /* 0x0101e80000100a00 */
[----:B------:R-:W4:Y:S04]  /*64d90*/  LDL.LU R20, [R1+0x380] ;  /* 0x0003800001147983 */ /* 0x000f280000300800 */
[----:B------:R-:W4:Y:S04]  /*64da0*/  LDL.LU R21, [R1+0x384] ;  /* 0x0003840001157983 */ /* 0x000f280000300800 */
[----:B------:R-:W2:Y:S04]  /*64db0*/  LDL.LU R22, [R1+0x388] ;  /* 0x0003880001167983 */ /* 0x000ea80000300800 */
[----:B------:R-:W2:Y:S04]  /*64dc0*/  LDL.LU R23, [R1+0x38c] ;  /* 0x00038c0001177983 */ /* 0x000ea80000300800 */
[----:B0-----:R-:W3:Y:S04]  /*64dd0*/  LDL.64 R24, [R1+0x8] ;  /* 0x0000080001187983 */ /* 0x001ee80000100a00 */
[----:B------:R0:W-:Y:S02]  /*64de0*/  STL.64 [R1+0x4f60], R26 ;  /* 0x004f601a01007387 */ /* 0x0001e40000100a00 */
[----:B0-----:R-:W-:-:S02]  /*64df0*/  IMAD.MOV.U32 R26, RZ, RZ, R3 ;  /* 0x000000ffff1a7224 */ /* 0x001fc400078e0003 */
[----:B------:R-:W-:Y:S01]  /*64e00*/  IMAD.MOV.U32 R27, RZ, RZ, R8 ;  /* 0x000000ffff1b7224 */ /* 0x000fe200078e0008 */
[----:B---3--:R-:W-:Y:S04]  /*64e10*/  STL.64 [R1+0x4f58], R24 ;  /* 0x004f581801007387 */ /* 0x008fe80000100a00 */
[----:B--2---:R-:W-:Y:S04]  /*64e20*/  STL.64 [R1+0x4f40], R22 ;  /* 0x004f401601007387 */ /* 0x004fe80000100a00 */
[----:B----4-:R0:W-:Y:S04]  /*64e30*/  STL.64 [R1+0x4f38], R20 ;  /* 0x004f381401007387 */ /* 0x0101e80000100a00 */
        /* <DEDUP_REMOVED lines=17> */
[----:B------:R-:W-:Y:S01]  /*64f50*/  IMAD.MOV.U32 R27, RZ, RZ, R6 ;  /* 0x000000ffff1b7224 */ /* 0x000fe200078e0006 */
[----:B------:R-:W4:Y:S01]  /*64f60*/  LDL.LU R9, [R1+0x4fc8] ;  /* 0x004fc80001097983 */ /* 0x000f220000300800 */
[----:B------:R-:W-:-:S03]  /*64f70*/  IMAD.MOV.U32 R25, RZ, RZ, R0 ;  /* 0x000000ffff197224 */ /* 0x000fc600078e0000 */
[----:B------:R-:W4:Y:S04]  /*64f80*/  LDL.LU R19, [R1+0x3870] ;  /* 0x0038700001137983 */ /* 0x000f280000300800 */
[----:B------:R-:W4:Y:S04]  /*64f90*/  LDL.LU R6, [R1+0x386c] ;  /* 0x00386c0001067983 */ /* 0x000f280000300800 */
[----:B------:R-:W4:Y:S04]  /*64fa0*/  LDL.LU R7, [R1+0x3878] ;  /* 0x0038780001077983 */ /* 0x000f280000300800 */
        /* <DEDUP_REMOVED lines=24> */
[----:B------:R-:W4:Y:S01]  /*65130*/  LDL.LU R23, [R1+0x3ec] ;  /* 0x0003ec0001177983 */ /* 0x000f220000300800 */
[----:B------:R-:W-:Y:S01]  /*65140*/  IMAD R6, R6, 0x100, R19 ;  /* 0x0000010006067824 */ /* 0x000fe200078e0213 */
[C---:B--2---:R-:W-:Y:S02]  /*65150*/  HMMA.16816.F32 R24, R12.reuse, R8, R24 ;  /* 0x000000080c18723c */ /* 0x044fe40000001818 */
[----:B----4-:R-:W-:Y:S04]  /*65160*/  STL.64 [R1+0x4fa0], R22 ;  /* 0x004fa01601007387 */ /* 0x010fe80000100a00 */
[----:B---3--:R0:W-:Y:S04]  /*65170*/  STL.64 [R1+0x4f98], R20 ;  /* 0x004f981401007387 */ /* 0x0081e80000100a00 */
        /* <DEDUP_REMOVED lines=9> */
[----:B------:R-:W3:Y:S04]  /*65210*/  LDL.LU R19, [R1+0x36c] ;  /* 0x00036c0001137983 */ /* 0x000ee80000300800 */
[----:B------:R-:W-:Y:S04]  /*65220*/  STL.64 [R1+0xed0], R24 ;  /* 0x000ed01801007387 */ /* 0x000fe80000100a00 */
[----:B------:R0:W-:Y:S04]  /*65230*/  STL.64 [R1+0xed8], R26 ;  /* 0x000ed81a01007387 */ /* 0x0001e80000100a00 */
[----:B0-----:R-:W4:Y:S04]  /*65240*/  LDL.LU.64 R26, [R1+0x4fc0] ;  /* 0x004fc000011a7983 */ /* 0x001f280000300a00 */
[----:B------:R-:W4:Y:S04]  /*65250*/  LDL.LU.64 R24, [R1+0x4fb8] ;  /* 0x004fb80001187983 */ /* 0x000f280000300a00 */
[----:B------:R0:W-:Y:S04]  /*65260*/  STL [R1+0x4ebc], R8 ;  /* 0x004ebc0801007387 */ /* 0x0001e80000100800 */
[----:B------:R1:W-:Y:S04]  /*65270*/  STL [R1+0x4eb8], R9 ;  /* 0x004eb80901007387 */ /* 0x0003e80000100800 */
[----:B0-----:R-:W3:Y:S04]  /*65280*/  LDL.LU R8, [R1+0x3d0] ;  /* 0x0003d00001087983 */ /* 0x001ee80000300800 */
[----:B-1----:R-:W3:Y:S04]  /*65290*/  LDL.LU R9, [R1+0x3d4] ;  /* 0x0003d40001097983 */ /* 0x002ee80000300800 */
        /* <DEDUP_REMOVED lines=8> */
[----:B------:R-:W-:Y:S01]  /*65320*/  IMAD R7, R0, 0x100, R7 ;  /* 0x0000010000077824 */ /* 0x000fe200078e0207 */
[----:B------:R-:W-:-:S02]  /*65330*/  F2FP.F16.E4M3.UNPACK_B R4, R4 ;  /* 0x00000004ff04723e */ /* 0x000fc400020006ff */
[----:B------:R-:W-:Y:S02]  /*65340*/  F2FP.F16.E4M3.UNPACK_B R5, R5 ;  /* 0x00000005ff05723e */ /* 0x000fe400020006ff */
[----:B------:R-:W-:Y:S01]  /*65350*/  F2FP.F16.E4M3.UNPACK_B R6, R6 ;  /* 0x00000006ff06723e */ /* 0x000fe200020006ff */
[----:B--2---:R-:W-:Y:S01]  /*65360*/  HMMA.16816.F32 R12, R12, R24, R20 ;  /* 0x000000180c0c723c */ /* 0x004fe20000001814 */
[----:B------:R-:W4:Y:S04]  /*65370*/  LDL.LU.64 R22, [R1+0x4fa0] ;  /* 0x004fa00001167983 */ /* 0x000f280000300a00 */
[----:B------:R-:W4:Y:S01]  /*65380*/  LDL.LU.64 R20, [R1+0x4f98] ;  /* 0x004f980001147983 */ /* 0x000f220000300a00 */
[----:B------:R-:W-:-:S15]  /*65390*/  F2FP.F16.E4M3.UNPACK_B R7, R7 ;  /* 0x00000007ff07723e */ /* 0x000fde00020006ff */
[----:B------:R-:W-:-:S02]  /*653a0*/  NOP ;  /* 0x0000000000007918 */ /* 0x000fc40000000000 */
[----:B------:R0:W-:Y:S04]  /*653b0*/  STL.64 [R1+0x3f0], R12 ;  /* 0x0003f00c01007387 */ /* 0x0001e80000100a00 */
[----:B------:R1:W-:Y:S04]  /*653c0*/  STL.64 [R1+0x3f8], R14 ;  /* 0x0003f80e01007387 */ /* 0x0003e80000100a00 */
[----:B0-----:R-:W2:Y:S04]  /*653d0*/  LDL.LU R12, [R1+0x370] ;  /* 0x00037000010c7983 */ /* 0x001ea80000300800 */
[----:B------:R-:W2:Y:S04]  /*653e0*/  LDL.LU R13, [R1+0x374] ;  /* 0x00037400010d7983 */ /* 0x000ea80000300800 */
[----:B-1----:R-:W2:Y:S04]  /*653f0*/  LDL.LU R14, [R1+0x378] ;  /* 0x00037800010e7983 */ /* 0x002ea80000300800 */
[----:B------:R-:W2:Y:S01]  /*65400*/  LDL.LU R15, [R1+0x37c] ;  /* 0x00037c00010f7983 */ /* 0x000ea20000300800 */
[----:B----4-:R-:W-:Y:S03]  /*65410*/  HMMA.16816.F32 R24, R4, R26, R20 ;  /* 0x0000001a0418723c */ /* 0x010fe60000001814 */
[----:B------:R-:W4:Y:S04]  /*65420*/  LDL.LU.64 R22, [R1+0x4f90] ;  /* 0x004f900001167983 */ /* 0x000f280000300a00 */
[----:B------:R-:W4:-:S15]  /*65430*/  LDL.LU.64 R20, [R1+0x4f88] ;  /* 0x004f880001147983 */ /* 0x000f1e0000300a00 */
[----:B------:R-:W-:-:S01]  /*65440*/  NOP ;  /* 0x0000000000007918 */ /* 0x000fc20000000000 */
[----:B------:R-:W-:Y:S04]  /*65450*/  STL.64 [R1+0x3e0], R24 ;  /* 0x0003e01801007387 */ /* 0x000fe80000100a00 */
[----:B------:R0:W-:Y:S04]  /*65460*/  STL.64 [R1+0x3e8], R26 ;  /* 0x0003e81a01007387 */ /* 0x0001e80000100a00 */
[----:B0-----:R-:W4:Y:S04]  /*65470*/  LDL.LU.64 R26, [R1+0x4f80] ;  /* 0x004f8000011a7983 */ /* 0x001f280000300a00 */
[----:B------:R-:W3:Y:S02]  /*65480*/  LDL.LU.64 R24, [R1+0x4f78] ;  /* 0x004f780001187983 */ /* 0x000ee40000300a00 */
[----:B---3--:R-:W-:-:S15]  /*65490*/  HMMA.16816.F32 R8, R4, R24, R8 ;  /* 0x000000180408723c */ /* 0x008fde0000001808 */
[----:B------:R-:W-:-:S08]  /*654a0*/  NOP ;  /* 0x0000000000007918 */ /* 0x000fd00000000000 */
[----:B------:R0:W-:Y:S02]  /*654b0*/  STL.64 [R1+0x3d0], R8 ;  /* 0x0003d00801007387 */ /* 0x0001e40000100a00 */
[----:B0-----:R-:W-:Y:S02]  /*654c0*/  IMAD.MOV.U32 R9, RZ, RZ, R24 ;  /* 0x000000ffff097224 */ /* 0x001fe400078e0018 */
[----:B------:R-:W-:Y:S02]  /*654d0*/  IMAD.MOV.U32 R8, RZ, RZ, R25 ;  /* 0x000000ffff087224 */ /* 0x000fe400078e0019 */
[----:B----4-:R-:W-:Y:S01]  /*654e0*/  HMMA.16816.F32 R24, R4, R26, R20 ;  /* 0x0000001a0418723c */ /* 0x010fe20000001814 */
[----:B------:R-:W-:Y:S04]  /*654f0*/  STL.64 [R1+0x3d8], R10 ;  /* 0x0003d80a01007387 */ /* 0x000fe80000100a00 */
[----:B------:R-:W3:Y:S04]  /*65500*/  LDL.LU.64 R22, [R1+0x4f70] ;  /* 0x004f700001167983 */ /* 0x000ee80000300a00 */
[----:B------:R-:W3:-:S14]  /*65510*/  LDL.LU.64 R20, [R1+0x4f68] ;  /* 0x004f680001147983 */ /* 0x000edc0000300a00 */
        /* <DEDUP_REMOVED lines=41> */
[----:B------:R-:W-:-:S02]  /*657b0*/  IMAD.MOV.U32 R29, RZ, RZ, R8 ;  /* 0x000000ffff1d7224 */ /* 0x000fc400078e0008 */
[----:B------:R-:W-:Y:S01]  /*657c0*/  IMAD.MOV.U32 R28, RZ, RZ, R9 ;  /* 0x000000ffff1c7224 */ /* 0x000fe200078e0009 */
[----:B------:R-:W3:Y:S04]  /*657d0*/  LDL.LU R8, [R1+0x3890] ;  /* 0x0038900001087983 */ /* 0x000ee80000300800 */
[----:B------:R-:W3:Y:S04]  /*657e0*/  LDL.LU R14, [R1+0x388c] ;  /* 0x00388c00010e7983 */ /* 0x000ee80000300800 */
[----:B------:R-:W3:Y:S04]  /*657f0*/  LDL.LU R9, [R1+0x3898] ;  /* 0x0038980001097983 */ /* 0x000ee80000300800 */
[----:B------:R-:W3:Y:S04]  /*65800*/  LDL.LU R15, [R1+0x3894] ;  /* 0x00389400010f7983 */ /* 0x000ee80000300800 */
[----:B--2---:R-:W-:Y:S04]  /*65810*/  STL.64 [R1+0x4ea0], R26 ;  /* 0x004ea01a01007387 */ /* 0x004fe80000100a00 */
[----:B----4-:R0:W-:Y:S02]  /*65820*/  STL.64 [R1+0x4e98], R24 ;  /* 0x004e981801007387 */ /* 0x0101e40000100a00 */
[----:B0-----:R-:W-:Y:S02]  /*65830*/  HMMA.16816.F32 R24, R4, R22, R16 ;  /* 0x000000160418723c */ /* 0x001fe40000001810 */
[----:B------:R-:W2:-:S15]  /*65840*/  LDL.LU R16, [R1+0x350] ;  /* 0x0003500001107983 */ /* 0x000e9e0000300800 */
[----:B------:R-:W-:-:S06]  /*65850*/  NOP ;  /* 0x0000000000007918 */ /* 0x000fcc0000000000 */
[----:B------:R-:W-:Y:S04]  /*65860*/  STL.64 [R1+0x360], R24 ;  /* 0x0003601801007387 */ /* 0x000fe80000100a00 */
[----:B------:R-:W-:Y:S04]  /*65870*/  STL.64 [R1+0x368], R26 ;  /* 0x0003681a01007387 */ /* 0x000fe80000100a00 */
[----:B------:R-:W2:Y:S04]  /*65880*/  LDL.LU R17, [R1+0x354] ;  /* 0x0003540001117983 */ /* 0x000ea80000300800 */
[----:B------:R-:W2:Y:S04]  /*65890*/  LDL.LU R18, [R1+0x358] ;  /* 0x0003580001127983 */ /* 0x000ea80000300800 */
[----:B------:R-:W2:Y:S04]  /*658a0*/  LDL.LU R19, [R1+0x35c] ;  /* 0x00035c0001137983 */ /* 0x000ea80000300800 */
[----:B------:R-:W4:Y:S04]  /*658b0*/  LDL.LU R10, [R1+0x3880] ;  /* 0x00388000010a7983 */ /* 0x000f280000300800 */
[----:B------:R-:W2:Y:S04]  /*658c0*/  LDL.LU R12, [R1+0x387c] ;  /* 0x00387c00010c7983 */ /* 0x000ea80000300800 */
        /* <DEDUP_REMOVED lines=14> */
[----:B------:R-:W3:Y:S04]  /*659b0*/  LDL.LU R24, [R1+0xea0] ;  /* 0x000ea00001187983 */ /* 0x000ee80000300800 */
        /* <DEDUP_REMOVED lines=21> */
[----:B0-----:R-:W2:Y:S04]  /*65b10*/  LDL.LU.64 R22, [R1+0x28] ;  /* 0x0000280001167983 */ /* 0x001ea80000300a00 */
[----:B------:R0:W-:Y:S04]  /*65b20*/  STL.64 [R1+0x4e20], R20 ;  /* 0x004e201401007387 */ /* 0x0001e80000100a00 */
[----:B0-----:R-:W2:Y:S04]  /*65b30*/  LDL R20, [R1+0x20] ;  /* 0x0000200001147983 */ /* 0x001ea80000100800 */
[----:B------:R-:W2:Y:S01]  /*65b40*/  LDL R21, [R1+0x24] ;  /* 0x0000240001157983 */ /* 0x000ea20000100800 */
        /* <DEDUP_REMOVED lines=49> */
[----:B------:R-:W2:Y:S01]  /*65e60*/  LDL.LU.64 R24, [R1+0x4e98] ;  /* 0x004e980001187983 */ /* 0x000ea20000300a00 */
[----:B------:R-:W-:-:S02]  /*65e70*/  F2FP.F16.E4M3.UNPACK_B R12, R12 ;  /* 0x0000000cff0c723e */ /* 0x000fc400020006ff */
[----:B------:R-:W-:Y:S02]  /*65e80*/  F2FP.F16.E4M3.UNPACK_B R13, R13 ;  /* 0x0000000dff0d723e */ /* 0x000fe400020006ff */
[----:B------:R-:W-:Y:S02]  /*65e90*/  F2FP.F16.E4M3.UNPACK_B R14, R14 ;  /* 0x0000000eff0e723e */ /* 0x000fe400020006ff */
[----:B------:R-:W-:Y:S01]  /*65ea0*/  F2FP.F16.E4M3.UNPACK_B R15, R15 ;  /* 0x0000000fff0f723e */ /* 0x000fe200020006ff */
[----:B---3--:R-:W-:Y:S06]  /*65eb0*/  HMMA.16816.F32 R8, R4, R20, R8 ;  /* 0x000000140408723c */ /* 0x008fec0000001808 */
[----:B------:R-:W-:Y:S01]  /*65ec0*/  HMMA.16816.F32 R4, R12, R22, R16 ;  /* 0x000000160c04723c */ /* 0x000fe20000001810 */
[----:B------:R-:W-:Y:S04]  /*65ed0*/  STL [R1+0x4dcc], R2 ;  /* 0x004dcc0201007387 */ /* 0x000fe80000100800 */
[----:B------:R0:W-:-:S12]  /*65ee0*/  STL [R1+0x4dc8], R3 ;  /* 0x004dc80301007387 */ /* 0x0001d80000100800 */
[----:B------:R-:W-:Y:S04]  /*65ef0*/  STL.64 [R1+0x310], R8 ;  /* 0x0003100801007387 */ /* 0x000fe80000100a00 */
[----:B------:R-:W-:Y:S04]  /*65f00*/  STL.64 [R1+0x318], R10 ;  /* 0x0003180a01007387 */ /* 0x000fe80000100a00 */
[----:B------:R-:W-:Y:S04]  /*65f10*/  STL.64 [R1+0x300], R4 ;  /* 0x0003000401007387 */ /* 0x000fe80000100a00 */
[----:B------:R2:W-:Y:S01]  /*65f20*/  STL.64 [R1+0x308], R6 ;  /* 0x0003080601007387 */ /* 0x0005e20000100a00 */
[----:B0-----:R-:W-:-:S02]  /*65f30*/  IMAD.MOV.U32 R3, RZ, RZ, R23 ;  /* 0x000000ffff037224 */ /* 0x001fc400078e0017 */
[----:B------:R-:W-:-:S03]  /*65f40*/  IMAD.MOV.U32 R2, RZ, RZ, R22 ;  /* 0x000000ffff027224 */ /* 0x000fc600078e0016 */
[----:B------:R-:W-:Y:S04]  /*65f50*/  STL [R1+0x4dd4], R3 ;  /* 0x004dd40301007387 */ /* 0x000fe80000100800 */
[----:B------:R-:W-:Y:S04]  /*65f60*/  STL [R1+0x4dd0], R2 ;  /* 0x004dd00201007387 */ /* 0x000fe80000100800 */
[----:B------:R-:W3:Y:S01]  /*65f70*/  LDL.LU R16, [R1+0x270] ;  /* 0x0002700001107983 */ /* 0x000ee20000300800 */
[----:B--2---:R-:W-:-:S15]  /*65f80*/  HMMA.16816.F32 R4, R12, R28, R24 ;  /* 0x0000001c0c04723c */ /* 0x004fde0000001818 */
[----:B------:R-:W-:-:S08]  /*65f90*/  NOP ;  /* 0x0000000000007918 */ /* 0x000fd00000000000 */
[----:B------:R-:W-:Y:S04]  /*65fa0*/  STL.64 [R1+0x2f0], R4 ;  /* 0x0002f00401007387 */ /* 0x000fe80000100a00 */
[----:B------:R-:W-:Y:S04]  /*65fb0*/  STL.64 [R1+0x2f8], R6 ;  /* 0x0002f80601007387 */ /* 0x000fe80000100a00 */
        /* <DEDUP_REMOVED lines=21> */
[----:B------:R-:W3:Y:S04]  /*66110*/  LDL.LU.64 R6, [R1+0x10] ;  /* 0x0000100001067983 */ /* 0x000ee80000300a00 */
[----:B--2---:R0:W-:Y:S04]  /*66120*/  STL.64 [R1+0x4e68], R24 ;  /* 0x004e681801007387 */ /* 0x0041e80000100a00 */
[----:B----4-:R1:W-:Y:S04]  /*66130*/  STL.64 [R1+0x4e88], R26 ;  /* 0x004e881a01007387 */ /* 0x0103e80000100a00 */
[----:B0-----:R-:W2:Y:S04]  /*66140*/  LDL.LU R24, [R1+0x2e0] ;  /* 0x0002e00001187983 */ /* 0x001ea80000300800 */
[----:B------:R-:W2:Y:S04]  /*66150*/  LDL.LU R25, [R1+0x2e4] ;  /* 0x0002e40001197983 */ /* 0x000ea80000300800 */
[----:B-1----:R-:W2:Y:S04]  /*66160*/  LDL.LU R26, [R1+0x2e8] ;  /* 0x0002e800011a7983 */ /* 0x002ea80000300800 */
[----:B------:R-:W2:Y:S04]  /*66170*/  LDL.LU R27, [R1+0x2ec] ;  /* 0x0002ec00011b7983 */ /* 0x000ea80000300800 */
[----:B------:R-:W4:Y:S04]  /*66180*/  LDL.LU.64 R28, [R1] ;  /* 0x00000000011c7983 */ /* 0x000f280000300a00 */
        /* <DEDUP_REMOVED lines=18> */
[----:B------:R-:W4:Y:S04]  /*662b0*/  LDL.LU R8, [R1+0x250] ;  /* 0x0002500001087983 */ /* 0x000f280000300800 */
[----:B------:R-:W4:Y:S04]  /*662c0*/  LDL.LU R9, [R1+0x254] ;  /* 0x0002540001097983 */ /* 0x000f280000300800 */
[----:B------:R-:W2:Y:S04]  /*662d0*/  LDL.LU R10, [R1+0x258] ;  /* 0x00025800010a7983 */ /* 0x000ea80000300800 */
[----:B------:R-:W2:Y:S01]  /*662e0*/  LDL.LU R11, [R1+0x25c] ;  /* 0x00025c00010b7983 */ /* 0x000ea20000300800 */
[----:B------:R-:W-:Y:S03]  /*662f0*/  HMMA.16816.F32 R24, R12, R6, R24 ;  /* 0x000000060c18723c */ /* 0x000fe60000001818 */
        /* <DEDUP_REMOVED lines=8> */
[----:B0-----:R-:W4:Y:S01]  /*66380*/  LDL.LU.64 R26, [R1+0x4e88] ;  /* 0x004e8800011a7983 */ /* 0x001f220000300a00 */
[----:B------:R-:W-:-:S02]  /*66390*/  IMAD.MOV.U32 R2, RZ, RZ, R7 ;  /* 0x000000ffff027224 */ /* 0x000fc400078e0007 */
[----:B------:R-:W-:Y:S01]  /*663a0*/  IMAD.MOV.U32 R3, RZ, RZ, R6 ;  /* 0x000000ffff037224 */ /* 0x000fe200078e0006 */
[----:B------:R-:W2:Y:S04]  /*663b0*/  LDL.LU R4, [R1+0x389c] ;  /* 0x00389c0001047983 */ /* 0x000ea80000300800 */
[----:B------:R-:W2:Y:S04]  /*663c0*/  LDL.LU R5, [R1+0x38a4] ;  /* 0x0038a40001057983 */ /* 0x000ea80000300800 */
[----:B------:R-:W2:Y:S04]  /*663d0*/  LDL.LU R6, [R1+0x38ac] ;  /* 0x0038ac0001067983 */ /* 0x000ea80000300800 */
[----:B------:R-:W2:Y:S04]  /*663e0*/  LDL.LU R7, [R1+0x38b4] ;  /* 0x0038b40001077983 */ /* 0x000ea80000300800 */
[----:B------:R-:W-:Y:S04]  /*663f0*/  STL [R1+0x4ddc], R2 ;  /* 0x004ddc0201007387 */ /* 0x000fe80000100800 */
[----:B------:R-:W-:Y:S01]  /*66400*/  STL [R1+0x4dd8], R3 ;  /* 0x004dd80301007387 */ /* 0x000fe20000100800 */
        /* <DEDUP_REMOVED lines=8> */
[----:B------:R-:W-:-:S02]  /*66490*/  IMAD.MOV.U32 R2, RZ, RZ, R28 ;  /* 0x000000ffff027224 */ /* 0x000fc400078e001c */
        /* <DEDUP_REMOVED lines=12> */
[----:B0-----:R-:W4:Y:S04]  /*66560*/  LDL.LU.64 R26, [R1+0x4e48] ;  /* 0x004e4800011a7983 */ /* 0x001f280000300a00 */
[----:B------:R-:W3:Y:S01]  /*66570*/  LDL.LU.64 R24, [R1+0x4e40] ;  /* 0x004e400001187983 */ /* 0x000ee20000300a00 */
        /* <DEDUP_REMOVED lines=45> */
[----:B------:R0:W-:Y:S01]  /*66850*/  STL [R1+0x258], R10 ;  /* 0x0002580a01007387 */ /* 0x0001e20000100800 */
[----:B------:R-:W-:-:S03]  /*66860*/  IMAD.MOV.U32 R0, RZ, RZ, R11 ;  /* 0x000000ffff007224 */ /* 0x000fc600078e000b */
[----:B0-----:R-:W2:Y:S04]  /*66870*/  LDL.LU.64 R10, [R1+0x4de8] ;  /* 0x004de800010a7983 */ /* 0x001ea80000300a00 */
[----:B------:R-:W3:Y:S04]  /*66880*/  LDL.LU.64 R8, [R1+0x4de0] ;  /* 0x004de00001087983 */ /* 0x000ee80000300a00 */
[----:B------:R-:W-:Y:S04]  /*66890*/  STL.64 [R1+0x4ce0], R18 ;  /* 0x004ce01201007387 */ /* 0x000fe80000100a00 */
[----:B------:R0:W-:Y:S04]  /*668a0*/  STL.64 [R1+0x4cd8], R16 ;  /* 0x004cd81001007387 */ /* 0x0001e80000100a00 */
[----:B0-----:R-:W2:Y:S04]  /*668b0*/  LDL.LU R16, [R1+0x240] ;  /* 0x0002400001107983 */ /* 0x001ea80000300800 */
[----:B------:R-:W2:Y:S04]  /*668c0*/  LDL.LU R17, [R1+0x244] ;  /* 0x0002440001117983 */ /* 0x000ea80000300800 */
[----:B------:R-:W2:Y:S04]  /*668d0*/  LDL.LU R18, [R1+0x248] ;  /* 0x0002480001127983 */ /* 0x000ea80000300800 */
[----:B------:R-:W2:Y:S01]  /*668e0*/  LDL.LU R19, [R1+0x24c] ;  /* 0x00024c0001137983 */ /* 0x000ea20000300800 */
[----:B----4-:R-:W-:-:S02]  /*668f0*/  IMAD R4, R4, 0x100, R20 ;  /* 0x0000010004047824 */ /* 0x010fc400078e0214 */
[----:B------:R-:W-:Y:S02]  /*66900*/  IMAD R5, R5, 0x100, R21 ;  /* 0x0000010005057824 */ /* 0x000fe400078e0215 */
[----:B------:R-:W-:Y:S02]  /*66910*/  IMAD R6, R6, 0x100, R22 ;  /* 0x0000010006067824 */ /* 0x000fe400078e0216 */
[----:B------:R-:W-:Y:S01]  /*66920*/  IMAD R7, R7, 0x100, R23 ;  /* 0x0000010007077824 */ /* 0x000fe200078e0217 */
[----:B------:R0:W-:Y:S01]  /*66930*/  STL [R1+0x3e98], R0 ;  /* 0x003e980001007387 */ /* 0x0001e20000100800 */
[C---:B---3--:R-:W-:Y:S06]  /*66940*/  HMMA.16816.F32 R20, R12.reuse, R8, R24 ;  /* 0x000000080c14723c */ /* 0x048fec0000001818 */
[----:B--2---:R-:W-:-:S15]  /*66950*/  HMMA.16816.F32 R16, R12, R10, R16 ;  /* 0x0000000a0c10723c */ /* 0x004fde0000001810 */
[----:B------:R-:W-:-:S09]  /*66960*/  NOP ;  /* 0x0000000000007918 */ /* 0x000fd20000000000 */
[----:B0-----:R-:W-:Y:S01]  /*66970*/  IMAD.MOV.U32 R0, RZ, RZ, R18 ;  /* 0x000000ffff007224 */ /* 0x001fe200078e0012 */
[----:B------:R0:W-:Y:S04]  /*66980*/  STL.64 [R1+0x240], R16 ;  /* 0x0002401001007387 */ /* 0x0001e80000100a00 */
[----:B------:R1:W-:Y:S04]  /*66990*/  STL [R1+0x24c], R19 ;  /* 0x00024c1301007387 */ /* 0x0003e80000100800 */
[----:B------:R-:W-:Y:S04]  /*669a0*/  STL [R1+0x3e9c], R0 ;  /* 0x003e9c0001007387 */ /* 0x000fe80000100800 */
[----:B0-----:R-:W2:Y:S04]  /*669b0*/  LDL.LU R16, [R1+0xb0] ;  /* 0x0000b00001107983 */ /* 0x001ea80000300800 */
[----:B------:R-:W-:Y:S04]  /*669c0*/  STL.64 [R1+0xe90], R20 ;  /* 0x000e901401007387 */ /* 0x000fe80000100a00 */
[----:B------:R-:W-:Y:S04]  /*669d0*/  STL.64 [R1+0xe98], R22 ;  /* 0x000e981601007387 */ /* 0x000fe80000100a00 */
[----:B------:R-:W2:Y:S04]  /*669e0*/  LDL.LU R17, [R1+0xb4] ;  /* 0x0000b40001117983 */ /* 0x000ea80000300800 */
[----:B------:R-:W3:Y:S04]  /*669f0*/  LDL.LU R18, [R1+0xb8] ;  /* 0x0000b80001127983 */ /* 0x000ee80000300800 */
[----:B-1----:R-:W3:Y:S04]  /*66a00*/  LDL.LU R19, [R1+0xbc] ;  /* 0x0000bc0001137983 */ /* 0x002ee80000300800 */
        /* <DEDUP_REMOVED lines=17> */
[----:B---3--:R-:W-:Y:S04]  /*66b20*/  STL.64 [R1+0x4d10], R18 ;  /* 0x004d101201007387 */ /* 0x008fe80000100a00 */
[----:B------:R0:W-:Y:S04]  /*66b30*/  STL.64 [R1+0x4d08], R16 ;  /* 0x004d081001007387 */ /* 0x0001e80000100a00 */
[----:B0-----:R-:W3:Y:S04]  /*66b40*/  LDL.LU R16, [R1+0x130] ;  /* 0x0001300001107983 */ /* 0x001ee80000300800 */
[----:B------:R-:W3:Y:S04]  /*66b50*/  LDL.LU R17, [R1+0x134] ;  /* 0x0001340001117983 */ /* 0x000ee80000300800 */
[----:B------:R-:W4:Y:S04]  /*66b60*/  LDL.LU R18, [R1+0x138] ;  /* 0x0001380001127983 */ /* 0x000f280000300800 */
[----:B------:R-:W4:Y:S04]  /*66b70*/  LDL.LU R19, [R1+0x13c] ;  /* 0x00013c0001137983 */ /* 0x000f280000300800 */
[----:B------:R-:W2:Y:S04]  /*66b80*/  LDL.LU R24, [R1+0x8] ;  /* 0x0000080001187983 */ /* 0x000ea80000300800 */
[----:B------:R-:W2:Y:S04]  /*66b90*/  LDL.LU R25, [R1+0xc] ;  /* 0x00000c0001197983 */ /* 0x000ea80000300800 */
[----:B--2---:R-:W-:Y:S04]  /*66ba0*/  STL.64 [R1+0x4d60], R24 ;  /* 0x004d601801007387 */ /* 0x004fe80000100a00 */
[----:B----4-:R-:W-:Y:S04]  /*66bb0*/  STL.64 [R1+0x4d40], R18 ;  /* 0x004d401201007387 */ /* 0x010fe80000100a00 */
[----:B---3--:R0:W-:Y:S04]  /*66bc0*/  STL.64 [R1+0x4d38], R16 ;  /* 0x004d381001007387 */ /* 0x0081e80000100a00 */
[----:B0-----:R-:W2:Y:S04]  /*66bd0*/  LDL.LU R16, [R1+0x170] ;  /* 0x0001700001107983 */ /* 0x001ea80000300800 */
[----:B------:R-:W2:Y:S04]  /*66be0*/  LDL.LU R17, [R1+0x174] ;  /* 0x0001740001117983 */ /* 0x000ea80000300800 */
[----:B------:R-:W3:Y:S04]  /*66bf0*/  LDL.LU R18, [R1+0x178] ;  /* 0x0001780001127983 */ /* 0x000ee80000300800 */
[----:B------:R-:W3:Y:S01]  /*66c00*/  LDL.LU R19, [R1+0x17c] ;  /* 0x00017c0001137983 */ /* 0x000ee20000300800 */
[----:B------:R-:W-:-:S02]  /*66c10*/  IMAD.MOV.U32 R26, RZ, RZ, R3 ;  /* 0x000000ffff1a7224 */ /* 0x000fc400078e0003 */
[----:B------:R-:W-:Y:S01]  /*66c20*/  IMAD.MOV.U32 R27, RZ, RZ, R2 ;  /* 0x000000ffff1b7224 */ /* 0x000fe200078e0002 */
[----:B------:R-:W4:Y:S04]  /*66c30*/  LDL.LU R3, [R1+0x4dd4] ;  /* 0x004dd40001037983 */ /* 0x000f280000300800 */
[----:B------:R-:W4:Y:S04]  /*66c40*/  LDL.LU R2, [R1+0x4dd0] ;  /* 0x004dd00001027983 */ /* 0x000f280000300800 */
[----:B------:R-:W-:Y:S04]  /*66c50*/  STL.64 [R1+0x4d78], R26 ;  /* 0x004d781a01007387 */ /* 0x000fe80000100a00 */
[----:B---3--:R-:W-:Y:S04]  /*66c60*/  STL.64 [R1+0x4d58], R18 ;  /* 0x004d581201007387 */ /* 0x008fe80000100a00 */
[----:B--2---:R0:W-:Y:S04]  /*66c70*/  STL.64 [R1+0x4d50], R16 ;  /* 0x004d501001007387 */ /* 0x0041e80000100a00 */
[----:B0-----:R-:W2:Y:S04]  /*66c80*/  LDL.LU R16, [R1+0x190] ;  /* 0x0001900001107983 */ /* 0x001ea80000300800 */
[----:B------:R-:W2:Y:S04]  /*66c90*/  LDL.LU R17, [R1+0x194] ;  /* 0x0001940001117983 */ /* 0x000ea80000300800 */
[----:B------:R-:W3:Y:S04]  /*66ca0*/  LDL.LU R18, [R1+0x198] ;  /* 0x0001980001127983 */ /* 0x000ee80000300800 */
[----:B------:R-:W3:Y:S04]  /*66cb0*/  LDL.LU R19, [R1+0x19c] ;  /* 0x00019c0001137983 */ /* 0x000ee80000300800 */
[----:B------:R-:W2:Y:S04]  /*66cc0*/  LDL.LU R24, [R1+0x18] ;  /* 0x0000180001187983 */ /* 0x000ea80000300800 */
[----:B------:R-:W2:Y:S01]  /*66cd0*/  LDL.LU R25, [R1+0x1c] ;  /* 0x00001c0001197983 */ /* 0x000ea20000300800 */
[----:B----4-:R-:W-:-:S02]  /*66ce0*/  IMAD.MOV.U32 R26, RZ, RZ, R2 ;  /* 0x000000ffff1a7224 */ /* 0x010fc400078e0002 */
[----:B------:R-:W-:Y:S01]  /*66cf0*/  IMAD.MOV.U32 R27, RZ, RZ, R3 ;  /* 0x000000ffff1b7224 */ /* 0x000fe200078e0003 */
        /* <DEDUP_REMOVED lines=11> */
[----:B--2---:R0:W-:Y:S04]  /*66db0*/  STL.64 [R1+0x4db8], R24 ;  /* 0x004db81801007387 */ /* 0x0041e80000100a00 */
[----:B0-----:R-:W4:Y:S04]  /*66dc0*/  LDL.LU R24, [R1+0xe80] ;  /* 0x000e800001187983 */ /* 0x001f280000300800 */
[----:B------:R-:W4:Y:S04]  /*66dd0*/  LDL.LU R25, [R1+0xe84] ;  /* 0x000e840001197983 */ /* 0x000f280000300800 */
[----:B------:R-:W4:Y:S04]  /*66de0*/  LDL.LU R26, [R1+0xe88] ;  /* 0x000e8800011a7983 */ /* 0x000f280000300800 */
[----:B------:R-:W4:Y:S04]  /*66df0*/  LDL.LU R27, [R1+0xe8c] ;  /* 0x000e8c00011b7983 */ /* 0x000f280000300800 */
[----:B---3--:R-:W-:Y:S04]  /*66e00*/  STL.64 [R1+0x4d88], R18 ;  /* 0x004d881201007387 */ /* 0x008fe80000100a00 */
        /* <DEDUP_REMOVED lines=37> */
[----:B------:R-:W3:Y:S01]  /*67060*/  LDL.LU.64 R24, [R1+0x4db8] ;  /* 0x004db80001187983 */ /* 0x000ee20000300a00 */
[----:B------:R-:W-:-:S02]  /*67070*/  F2FP.F16.E4M3.UNPACK_B R4, R4 ;  /* 0x00000004ff04723e */ /* 0x000fc400020006ff */
[----:B------:R-:W-:Y:S02]  /*67080*/  F2FP.F16.E4M3.UNPACK_B R5, R5 ;  /* 0x00000005ff05723e */ /* 0x000fe400020006ff */
[----:B------:R-:W-:Y:S02]  /*67090*/  F2FP.F16.E4M3.UNPACK_B R6, R6 ;  /* 0x00000006ff06723e */ /* 0x000fe400020006ff */
[----:B------:R-:W-:Y:S01]  /*670a0*/  F2FP.F16.E4M3.UNPACK_B R7, R7 ;  /* 0x00000007ff07723e */ /* 0x000fe200020006ff */
[----:B---3--:R-:W-:Y:S01]  /*670b0*/  HMMA.16816.F32 R12, R12, R24, R16 ;  /* 0x000000180c0c723c */ /* 0x008fe20000001810 */
[----:B------:R-:W4:Y:S04]  /*670c0*/  LDL.LU.64 R18, [R1+0x4db0] ;  /* 0x004db00001127983 */ /* 0x000f280000300a00 */
[----:B------:R-:W4:Y:S01]  /*670d0*/  LDL.LU.64 R16, [R1+0x4da8] ;  /* 0x004da80001107983 */ /* 0x000f220000300a00 */
[----:B------:R-:W-:-:S15]  /*670e0*/  IMAD.MOV.U32 R0, RZ, RZ, R25 ;  /* 0x000000ffff007224 */ /* 0x000fde00078e0019 */
[----:B------:R-:W-:-:S02]  /*670f0*/  NOP ;  /* 0x0000000000007918 */ /* 0x000fc40000000000 */
[----:B------:R0:W-:Y:S04]  /*67100*/  STL.64 [R1+0x230], R12 ;  /* 0x0002300c01007387 */ /* 0x0001e80000100a00 */
[----:B------:R1:W-:Y:S04]  /*67110*/  STL.64 [R1+0x238], R14 ;  /* 0x0002380e01007387 */ /* 0x0003e80000100a00 */
[----:B0-----:R-:W3:Y:S04]  /*67120*/  LDL.LU R12, [R1+0x38bc] ;  /* 0x0038bc00010c7983 */ /* 0x001ee80000300800 */
[----:B------:R-:W3:Y:S04]  /*67130*/  LDL.LU R13, [R1+0x38c4] ;  /* 0x0038c400010d7983 */ /* 0x000ee80000300800 */
[----:B-1----:R-:W3:Y:S04]  /*67140*/  LDL.LU R14, [R1+0x38cc] ;  /* 0x0038cc00010e7983 */ /* 0x002ee80000300800 */
[----:B------:R-:W3:Y:S01]  /*67150*/  LDL.LU R15, [R1+0x38d4] ;  /* 0x0038d400010f7983 */ /* 0x000ee20000300800 */
[----:B----4-:R-:W-:Y:S03]  /*67160*/  HMMA.16816.F32 R24, R4, R26, R16 ;  /* 0x0000001a0418723c */ /* 0x010fe60000001810 */
[----:B------:R-:W4:Y:S04]  /*67170*/  LDL.LU.64 R18, [R1+0x4da0] ;  /* 0x004da00001127983 */ /* 0x000f280000300a00 */
[----:B------:R-:W4:-:S15]  /*67180*/  LDL.LU.64 R16, [R1+0x4d98] ;  /* 0x004d980001107983 */ /* 0x000f1e0000300a00 */
[----:B------:R-:W-:-:S01]  /*67190*/  NOP ;  /* 0x0000000000007918 */ /* 0x000fc20000000000 */
        /* <DEDUP_REMOVED lines=12> */
[----:B------:R-:W4:-:S15]  /*67260*/  LDL.LU.64 R16, [R1+0x4d68] ;  /* 0x004d680001107983 */ /* 0x000f1e0000300a00 */
[----:B------:R-:W-:-:S02]  /*67270*/  NOP ;  /* 0x0000000000007918 */ /* 0x000fc40000000000 */
        /* <DEDUP_REMOVED lines=24> */
[----:B------:R-:W3:Y:S04]  /*67400*/  LDL.LU R28, [R1+0x38d0] ;  /* 0x0038d000011c7983 */ /* 0x000ee80000300800 */
[----:B------:R-:W3:Y:S01]  /*67410*/  LDL.LU R29, [R1+0x38d8] ;  /* 0x0038d800011d7983 */ /* 0x000ee20000300800 */
[C---:B----4-:R-:W-:Y:S06]  /*67420*/  HMMA.16816.F32 R16, R4.reuse, R26, R16 ;  /* 0x0000001a0410723c */ /* 0x050fec0000001810 */
[----:B--2---:R-:W-:-:S15]  /*67430*/  HMMA.16816.F32 R20, R4, R24, R20 ;  /* 0x000000180414723c */ /* 0x004fde0000001814 */
[----:B------:R-:W-:-:S02]  /*67440*/  NOP ;  /* 0x0000000000007918 */ /* 0x000fc40000000000 */
[----:B------:R-:W-:Y:S04]  /*67450*/  STL.64 [R1+0x140], R16 ;  /* 0x0001401001007387 */ /* 0x000fe80000100a00 */
[----:B------:R0:W-:Y:S04]  /*67460*/  STL.64 [R1+0x148], R18 ;  /* 0x0001481201007387 */ /* 0x0001e80000100a00 */
[----:B0-----:R-:W2:Y:S04]  /*67470*/  LDL.LU.64 R18, [R1+0x4d10] ;  /* 0x004d100001127983 */ /* 0x001ea80000300a00 */
[----:B------:R-:W2:Y:S04]  /*67480*/  LDL.LU.64 R16, [R1+0x4d08] ;  /* 0x004d080001107983 */ /* 0x000ea80000300a00 */
[----:B------:R-:W4:Y:S04]  /*67490*/  LDL.LU R26, [R1+0x38c0] ;  /* 0x0038c000011a7983 */ /* 0x000f280000300800 */
[----:B------:R-:W4:Y:S04]  /*674a0*/  LDL.LU R27, [R1+0x38c8] ;  /* 0x0038c800011b7983 */ /* 0x000f280000300800 */
        /* <DEDUP_REMOVED lines=32> */
[----:B0-----:R-:W2:Y:S04]  /*676b0*/  LDL.LU R16, [R1+0x80] ;  /* 0x0000800001107983 */ /* 0x001ea80000300800 */
[----:B------:R-:W2:Y:S04]  /*676c0*/  LDL.LU R17, [R1+0x84] ;  /* 0x0000840001117983 */ /* 0x000ea80000300800 */
[----:B-1----:R-:W2:Y:S04]  /*676d0*/  LDL.LU R18, [R1+0x88] ;  /* 0x0000880001127983 */ /* 0x002ea80000300800 */
[----:B------:R-:W2:Y:S01]  /*676e0*/  LDL.LU R19, [R1+0x8c] ;  /* 0x00008c0001137983 */ /* 0x000ea20000300800 */
[----:B------:R-:W-:-:S02]  /*676f0*/  IMAD R14, R14, 0x100, R28 ;  /* 0x000001000e0e7824 */ /* 0x000fc400078e021c */
[----:B------:R-:W-:Y:S02]  /*67700*/  IMAD R15, R15, 0x100, R29 ;  /* 0x000001000f0f7824 */ /* 0x000fe400078e021d */
[----:B----4-:R-:W-:Y:S02]  /*67710*/  IMAD R12, R12, 0x100, R26 ;  /* 0x000001000c0c7824 */ /* 0x010fe400078e021a */
[----:B------:R-:W-:Y:S01]  /*67720*/  IMAD R13, R13, 0x100, R27 ;  /* 0x000001000d0d7824 */ /* 0x000fe200078e021b */
[C---:B--2---:R-:W-:Y:S06]  /*67730*/  HMMA.16816.F32 R16, R4.reuse, R10, R16 ;  /* 0x0000000a0410723c */ /* 0x044fec0000001810 */
[----:B---3--:R-:W-:-:S15]  /*67740*/  HMMA.16816.F32 R8, R4, R8, R20 ;  /* 0x000000080408723c */ /* 0x008fde0000001814 */
[----:B------:R-:W-:-:S02]  /*67750*/  NOP ;  /* 0x0000000000007918 */ /* 0x000fc40000000000 */
[----:B------:R0:W-:Y:S04]  /*67760*/  STL.64 [R1+0xb0], R16 ;  /* 0x0000b01001007387 */ /* 0x0001e80000100a00 */
[----:B------:R1:W-:Y:S04]  /*67770*/  STL.64 [R1+0xb8], R18 ;  /* 0x0000b81201007387 */ /* 0x0003e80000100a00 */
[----:B------:R2:W-:Y:S04]  /*67780*/  STL.64 [R1+0xa0], R8 ;  /* 0x0000a00801007387 */ /* 0x0005e80000100a00 */
[----:B------:R3:W-:Y:S04]  /*67790*/  STL.64 [R1+0xa8], R10 ;  /* 0x0000a80a01007387 */ /* 0x0007e80000100a00 */
[----:B------:R-:W-:Y:S04]  /*677a0*/  STL.64 [R1+0x4cb0], R14 ;  /* 0x004cb00e01007387 */ /* 0x000fe80000100a00 */
[----:B------:R-:W-:Y:S04]  /*677b0*/  STL.64 [R1+0x4ca8], R12 ;  /* 0x004ca80c01007387 */ /* 0x000fe80000100a00 */
[----:B0-----:R-:W4:Y:S04]  /*677c0*/  LDL.LU R16, [R1+0x150] ;  /* 0x0001500001107983 */ /* 0x001f280000300800 */
[----:B------:R-:W4:Y:S04]  /*677d0*/  LDL.LU R17, [R1+0x154] ;  /* 0x0001540001117983 */ /* 0x000f280000300800 */
[----:B-1----:R-:W2:Y:S04]  /*677e0*/  LDL.LU R18, [R1+0x158] ;  /* 0x0001580001127983 */ /* 0x002ea80000300800 */
[----:B------:R-:W2:Y:S04]  /*677f0*/  LDL.LU R19, [R1+0x15c] ;  /* 0x00015c0001137983 */ /* 0x000ea80000300800 */
[----:B--2---:R-:W-:Y:S04]  /*67800*/  STL.64 [R1+0x4c30], R18 ;  /* 0x004c301201007387 */ /* 0x004fe80000100a00 */
[----:B----4-:R0:W-:Y:S04]  /*67810*/  STL.64 [R1+0x4c28], R16 ;  /* 0x004c281001007387 */ /* 0x0101e80000100a00 */
[----:B------:R-:W2:Y:S04]  /*67820*/  LDL.LU R8, [R1+0x120] ;  /* 0x0001200001087983 */ /* 0x000ea80000300800 */
[----:B------:R-:W2:Y:S04]  /*67830*/  LDL.LU R9, [R1+0x124] ;  /* 0x0001240001097983 */ /* 0x000ea80000300800 */
[----:B---3--:R-:W3:Y:S04]  /*67840*/  LDL.LU R10, [R1+0x128] ;  /* 0x00012800010a7983 */ /* 0x008ee80000300800 */
[----:B------:R-:W3:Y:S04]  /*67850*/  LDL.LU R11, [R1+0x12c] ;  /* 0x00012c00010b7983 */ /* 0x000ee80000300800 */
[----:B---3--:R1:W-:Y:S04]  /*67860*/  STL.64 [R1+0x4c40], R10 ;  /* 0x004c400a01007387 */ /* 0x0083e80000100a00 */
[----:B--2---:R-:W-:Y:S04]  /*67870*/  STL.64 [R1+0x4c38], R8 ;  /* 0x004c380801007387 */ /* 0x004fe80000100a00 */
[----:B0-----:R-:W2:Y:S04]  /*67880*/  LDL.LU R16, [R1+0xf0] ;  /* 0x0000f00001107983 */ /* 0x001ea80000300800 */
[----:B------:R-:W2:Y:S04]  /*67890*/  LDL.LU R17, [R1+0xf4] ;  /* 0x0000f40001117983 */ /* 0x000ea80000300800 */
[----:B------:R-:W3:Y:S04]  /*678a0*/  LDL.LU R18, [R1+0xf8] ;  /* 0x0000f80001127983 */ /* 0x000ee80000300800 */
[----:B------:R-:W3:Y:S04]  /*678b0*/  LDL.LU R19, [R1+0xfc] ;  /* 0x0000fc0001137983 */ /* 0x000ee80000300800 */
[----:B-1----:R-:W4:Y:S04]  /*678c0*/  LDL.LU R10, [R1+0x1148] ;  /* 0x00114800010a7983 */ /* 0x002f280000300800 */
        /* <DEDUP_REMOVED lines=8> */
[----:B---3--:R0:W-:Y:S04]  /*67950*/  STL.64 [R1+0x4c60], R18 ;  /* 0x004c601201007387 */ /* 0x0081e80000100a00 */
[----:B0-----:R-:W3:Y:S04]  /*67960*/  LDL.LU R18, [R1+0x1128] ;  /* 0x0011280001127983 */ /* 0x001ee80000300800 */
[----:B------:R-:W3:Y:S04]  /*67970*/  LDL.LU R19, [R1+0x112c] ;  /* 0x00112c0001137983 */ /* 0x000ee80000300800 */
[----:B--2---:R0:W-:Y:S04]  /*67980*/  STL.64 [R1+0x4c58], R16 ;  /* 0x004c581001007387 */ /* 0x0041e80000100a00 */
[----:B0-----:R-:W2:Y:S04]  /*67990*/  LDL.LU R16, [R1+0x20] ;  /* 0x0000200001107983 */ /* 0x001ea80000300800 */
[----:B------:R-:W3:Y:S04]  /*679a0*/  LDL.LU R12, [R1+0x50] ;  /* 0x00005000010c7983 */ /* 0x000ee80000300800 */
[----:B------:R-:W3:Y:S04]  /*679b0*/  LDL.LU R13, [R1+0x54] ;  /* 0x00005400010d7983 */ /* 0x000ee80000300800 */
[----:B------:R-:W3:Y:S04]  /*679c0*/  LDL.LU R14, [R1+0x58] ;  /* 0x00005800010e7983 */ /* 0x000ee80000300800 */
[----:B------:R-:W3:Y:S01]  /*679d0*/  LDL.LU R15, [R1+0x5c] ;  /* 0x00005c00010f7983 */ /* 0x000ee20000300800 */
[----:B------:R-:W-:-:S03]  /*679e0*/  IMAD.MOV.U32 R17, RZ, RZ, R0 ;  /* 0x000000ffff117224 */ /* 0x000fc600078e0000 */
[----:B------:R-:W2:Y:S04]  /*679f0*/  LDL.LU R25, [R1+0x1118] ;  /* 0x0011180001197983 */ /* 0x000ea80000300800 */
[----:B------:R-:W2:Y:S04]  /*67a00*/  LDL.LU R0, [R1+0x111c] ;  /* 0x00111c0001007983 */ /* 0x000ea80000300800 */
[----:B------:R-:W4:Y:S04]  /*67a10*/  LDL.LU R11, [R1+0x114c] ;  /* 0x00114c00010b7983 */ /* 0x000f280000300800 */
[----:B----4-:R-:W-:Y:S04]  /*67a20*/  STL.64 [R1+0x4c80], R10 ;  /* 0x004c800a01007387 */ /* 0x010fe80000100a00 */
[----:B------:R-:W-:Y:S04]  /*67a30*/  STL.64 [R1+0x4c78], R8 ;  /* 0x004c780801007387 */ /* 0x000fe80000100a00 */
[----:B------:R-:W4:Y:S04]  /*67a40*/  LDL.LU R24, [R1+0x116c] ;  /* 0x00116c0001187983 */ /* 0x000f280000300800 */
[----:B------:R-:W4:Y:S04]  /*67a50*/  LDL.LU R28, [R1+0x1178] ;  /* 0x00117800011c7983 */ /* 0x000f280000300800 */
[----:B------:R-:W4:Y:S04]  /*67a60*/  LDL.LU R29, [R1+0x117c] ;  /* 0x00117c00011d7983 */ /* 0x000f280000300800 */
[----:B------:R-:W4:Y:S04]  /*67a70*/  LDL.LU R26, [R1+0x1188] ;  /* 0x00118800011a7983 */ /* 0x000f280000300800 */
[----:B------:R-:W4:Y:S04]  /*67a80*/  LDL.LU R27, [R1+0x118c] ;  /* 0x00118c00011b7983 */ /* 0x000f280000300800 */
[----:B------:R-:W3:Y:S04]  /*67a90*/  LDL.LU R20, [R1+0x160] ;  /* 0x0001600001147983 */ /* 0x000ee80000300800 */
[----:B------:R-:W3:Y:S04]  /*67aa0*/  LDL.LU R21, [R1+0x164] ;  /* 0x0001640001157983 */ /* 0x000ee80000300800 */
[----:B------:R-:W2:Y:S04]  /*67ab0*/  LDL.LU R22, [R1+0x168] ;  /* 0x0001680001167983 */ /* 0x000ea80000300800 */
[----:B------:R-:W2:Y:S04]  /*67ac0*/  LDL.LU R23, [R1+0x16c] ;  /* 0x00016c0001177983 */ /* 0x000ea80000300800 */
        /* <DEDUP_REMOVED lines=12> */
[----:B------:R-:W-:Y:S01]  /*67b90*/  HMMA.16816.F32 R12, R4, R2, R12 ;  /* 0x00000002040c723c */ /* 0x000fe2000000180c */
        /* <DEDUP_REMOVED lines=10> */
[----:B------:R-:W-:Y:S04]  /*67c40*/  STL [R1+0x28], R8 ;  /* 0x0000280801007387 */ /* 0x000fe80000100800 */
[----:B------:R-:W-:Y:S04]  /*67c50*/  STL.64 [R1+0x90], R12 ;  /* 0x0000900c01007387 */ /* 0x000fe80000100a00 */
[----:B------:R0:W-:Y:S04]  /*67c60*/  STL.64 [R1+0x98], R14 ;  /* 0x0000980e01007387 */ /* 0x0001e80000100a00 */
[----:B0-----:R-:W4:Y:S04]  /*67c70*/  LDL.LU.64 R14, [R1+0x4cb0] ;  /* 0x004cb000010e7983 */ /* 0x001f280000300a00 */
[----:B------:R-:W3:Y:S04]  /*67c80*/  LDL.LU.64 R12, [R1+0x4ca8] ;  /* 0x004ca800010c7983 */ /* 0x000ee80000300a00 */
[----:B------:R-:W-:Y:S04]  /*67c90*/  STL [R1+0x2c], R9 ;  /* 0x00002c0901007387 */ /* 0x000fe80000100800 */
[----:B------:R-:W3:Y:S04]  /*67ca0*/  LDL.LU R2, [R1+0x115c] ;  /* 0x00115c0001027983 */ /* 0x000ee80000300800 */
[----:B------:R-:W3:Y:S01]  /*67cb0*/  LDL.LU R3, [R1+0x1168] ;  /* 0x0011680001037983 */ /* 0x000ee20000300800 */
[----:B--2---:R-:W-:Y:S03]  /*67cc0*/  HMMA.16816.F32 R4, R4, R16, R20 ;  /* 0x000000100404723c */ /* 0x004fe60000001814 */
[----:B------:R-:W2:Y:S04]  /*67cd0*/  LDL.LU.64 R22, [R1+0x4ca0] ;  /* 0x004ca00001167983 */ /* 0x000ea80000300a00 */
[----:B------:R-:W2:Y:S01]  /*67ce0*/  LDL.LU.64 R20, [R1+0x4c98] ;  /* 0x004c980001147983 */ /* 0x000ea20000300a00 */
[----:B----4-:R-:W-:-:S02]  /*67cf0*/  F2FP.F16.E4M3.UNPACK_B R14, R14 ;  /* 0x0000000eff0e723e */ /* 0x010fc400020006ff */
[----:B---3--:R-:W-:Y:S02]  /*67d00*/  F2FP.F16.E4M3.UNPACK_B R12, R12 ;  /* 0x0000000cff0c723e */ /* 0x008fe400020006ff */
[----:B------:R-:W-:Y:S02]  /*67d10*/  F2FP.F16.E4M3.UNPACK_B R13, R13 ;  /* 0x0000000dff0d723e */ /* 0x000fe400020006ff */
[----:B------:R-:W-:-:S09]  /*67d20*/  F2FP.F16.E4M3.UNPACK_B R15, R15 ;  /* 0x0000000fff0f723e */ /* 0x000fd200020006ff */
[----:B------:R0:W-:Y:S04]  /*67d30*/  STL.64 [R1+0x50], R4 ;  /* 0x0000500401007387 */ /* 0x0001e80000100a00 */
[----:B------:R-:W-:Y:S04]  /*67d40*/  STL.64 [R1+0x58], R6 ;  /* 0x0000580601007387 */ /* 0x000fe80000100a00 */
[----:B0-----:R-:W3:Y:S01]  /*67d50*/  LDL.LU R5, [R1+0x1158] ;  /* 0x0011580001057983 */ /* 0x001ee20000300800 */
[----:B--2---:R-:W-:Y:S03]  /*67d60*/  HMMA.16816.F32 R8, R12, R8, R20 ;  /* 0x000000080c08723c */ /* 0x004fe60000001814 */
[----:B------:R-:W2:Y:S04]  /*67d70*/  LDL.LU.64 R22, [R1+0x4c90] ;  /* 0x004c900001167983 */ /* 0x000ea80000300a00 */
[----:B------:R-:W2:Y:S01]  /*67d80*/  LDL.LU.64 R20, [R1+0x4c88] ;  /* 0x004c880001147983 */ /* 0x000ea20000300a00 */
[----:B------:R-:W-:-:S02]  /*67d90*/  F2FP.F16.E4M3.UNPACK_B R16, R18.H1 ;  /* 0x00000012ff10723e */ /* 0x000fc400030006ff */
[----:B------:R-:W-:-:S13]  /*67da0*/  F2FP.F16.E4M3.UNPACK_B R17, R19.H1 ;  /* 0x00000013ff11723e */ /* 0x000fda00030006ff */
[----:B------:R-:W-:Y:S04]  /*67db0*/  STL.64 [R1+0x30], R8 ;  /* 0x0000300801007387 */ /* 0x000fe80000100a00 */
[----:B------:R0:W-:Y:S04]  /*67dc0*/  STL.64 [R1+0x38], R10 ;  /* 0x0000380a01007387 */ /* 0x0001e80000100a00 */
[----:B0-----:R-:W4:Y:S04]  /*67dd0*/  LDL.LU.64 R10, [R1+0x4c80] ;  /* 0x004c8000010a7983 */ /* 0x001f280000300a00 */
[----:B------:R-:W3:Y:S04]  /*67de0*/  LDL.LU.64 R8, [R1+0x4c78] ;  /* 0x004c780001087983 */ /* 0x000ee80000300a00 */
[----:B------:R-:W-:Y:S04]  /*67df0*/  STL [R1+0x20], R16 ;  /* 0x0000201001007387 */ /* 0x000fe80000100800 */
[----:B------:R2:W-:Y:S02]  /*67e00*/  STL [R1+0x24], R17 ;  /* 0x0000241101007387 */ /* 0x0005e40000100800 */
[----:B--2---:R-:W-:Y:S02]  /*67e10*/  HMMA.16816.F32 R16, R12, R16, R20 ;  /* 0x000000100c10723c */ /* 0x004fe40000001814 */
[----:B------:R-:W2:Y:S04]  /*67e20*/  LDL.LU.64 R22, [R1+0x4c70] ;  /* 0x004c700001167983 */ /* 0x000ea80000300a00 */
[----:B------:R-:W2:-:S15]  /*67e30*/  LDL.LU.64 R20, [R1+0x4c68] ;  /* 0x004c680001147983 */ /* 0x000e9e0000300a00 */
[----:B------:R-:W-:-:S02]  /*67e40*/  NOP ;  /* 0x0000000000007918 */ /* 0x000fc40000000000 */
[----:B------:R-:W-:Y:S04]  /*67e50*/  STL.64 [R1+0x40], R16 ;  /* 0x0000401001007387 */ /* 0x000fe80000100a00 */
[----:B------:R0:W-:Y:S04]  /*67e60*/  STL.64 [R1+0x48], R18 ;  /* 0x0000481201007387 */ /* 0x0001e80000100a00 */
[----:B0-----:R-:W2:Y:S04]  /*67e70*/  LDL.LU.64 R18, [R1+0x4c60] ;  /* 0x004c600001127983 */ /* 0x001ea80000300a00 */
[----:B------:R-:W2:Y:S01]  /*67e80*/  LDL.LU.64 R16, [R1+0x4c58] ;  /* 0x004c580001107983 */ /* 0x000ea20000300a00 */
[----:B---3--:R-:W-:-:S02]  /*67e90*/  F2FP.F16.E4M3.UNPACK_B R8, R8.H1 ;  /* 0x00000008ff08723e */ /* 0x008fc400030006ff */
[----:B------:R-:W-:Y:S02]  /*67ea0*/  F2FP.F16.E4M3.UNPACK_B R9, R9.H1 ;  /* 0x00000009ff09723e */ /* 0x000fe400030006ff */
[----:B----4-:R-:W-:Y:S02]  /*67eb0*/  F2FP.F16.E4M3.UNPACK_B R6, R10.H1 ;  /* 0x0000000aff06723e */ /* 0x010fe400030006ff */
[----:B------:R-:W-:Y:S01]  /*67ec0*/  F2FP.F16.E4M3.UNPACK_B R7, R11.H1 ;  /* 0x0000000bff07723e */ /* 0x000fe200030006ff */
        /* <DEDUP_REMOVED lines=8> */
[----:B0-----:R-:W3:Y:S04]  /*67f50*/  LDL.LU.64 R10, [R1+0x4c40] ;  /* 0x004c4000010a7983 */ /* 0x001ee80000300a00 */
[----:B------:R-:W3:Y:S04]  /*67f60*/  LDL.LU.64 R8, [R1+0x4c38] ;  /* 0x004c380001087983 */ /* 0x000ee80000300a00 */
        /* <DEDUP_REMOVED lines=9> */
[----:B------:R-:W-:-:S03]  /*68000*/  F2FP.F16.E4M3.UNPACK_B R5, R2.H1 ;  /* 0x00000002ff05723e */ /* 0x000fc600030006ff */
[----:B------:R-:W-:Y:S04]  /*68010*/  STL [R1+0x8], R4 ;  /* 0x0000080401007387 */ /* 0x000fe80000100800 */
[----:B------:R3:W-:Y:S02]  /*68020*/  STL [R1+0xc], R5 ;  /* 0x00000c0501007387 */ /* 0x0007e40000100800 */
[----:B---3--:R-:W-:Y:S01]  /*68030*/  HMMA.16816.F32 R4, R12, R4, R8 ;  /* 0x000000040c04723c */ /* 0x008fe20000001808 */
[----:B------:R-:W-:Y:S02]  /*68040*/  F2FP.F16.E4M3.UNPACK_B R2, R3.H1 ;  /* 0x00000003ff02723e */ /* 0x000fe400030006ff */
[----:B------:R-:W-:-:S03]  /*68050*/  F2FP.F16.E4M3.UNPACK_B R3, R24.H1 ;  /* 0x00000018ff03723e */ /* 0x000fc600030006ff */
[----:B------:R-:W-:-:S15]  /*68060*/  STL [R1], R2 ;  /* 0x0000000201007387 */ /* 0x000fde0000100800 */
[----:B------:R-:W-:-:S02]  /*68070*/  NOP ;  /* 0x0000000000007918 */ /* 0x000fc40000000000 */
[----:B------:R-:W-:Y:S04]  /*68080*/  STL.64 [R1+0x80], R4 ;  /* 0x0000800401007387 */ /* 0x000fe80000100a00 */
[----:B------:R2:W-:Y:S01]  /*68090*/  STL.64 [R1+0x88], R6 ;  /* 0x0000880601007387 */ /* 0x0005e20000100a00 */
[----:B------:R-:W-:Y:S02]  /*680a0*/  F2FP.F16.E4M3.UNPACK_B R28, R28.H1 ;  /* 0x0000001cff1c723e */ /* 0x000fe400030006ff */
[----:B------:R-:W-:Y:S01]  /*680b0*/  F2FP.F16.E4M3.UNPACK_B R29, R29.H1 ;  /* 0x0000001dff1d723e */ /* 0x000fe200030006ff */
[----:B------:R-:W-:Y:S01]  /*680c0*/  STL [R1+0x4], R3 ;  /* 0x0000040301007387 */ /* 0x000fe20000100800 */
[----:B--2---:R-:W-:-:S15]  /*680d0*/  HMMA.16816.F32 R4, R12, R2, R16 ;  /* 0x000000020c04723c */ /* 0x004fde0000001810 */
[----:B------:R-:W-:-:S08]  /*680e0*/  NOP ;  /* 0x0000000000007918 */ /* 0x000fd00000000000 */
[----:B------:R-:W-:Y:S04]  /*680f0*/  STL.64 [R1+0xf0], R4 ;  /* 0x0000f00401007387 */ /* 0x000fe80000100a00 */
[----:B------:R0:W-:Y:S02]  /*68100*/  STL.64 [R1+0xf8], R6 ;  /* 0x0000f80601007387 */ /* 0x0001e40000100a00 */
[----:B0-----:R-:W-:Y:S06]  /*68110*/  HMMA.16816.F32 R4, R12, R28, R20 ;  /* 0x0000001c0c04723c */ /* 0x001fec0000001814 */
[----:B------:R-:W-:Y:S04]  /*68120*/  STL [R1+0x4bdc], R28 ;  /* 0x004bdc1c01007387 */ /* 0x000fe80000100800 */
[----:B------:R-:W-:-:S13]  /*68130*/  STL [R1+0x4bd8], R29 ;  /* 0x004bd81d01007387 */ /* 0x000fda0000100800 */
[----:B------:R-:W-:Y:S04]  /*68140*/  STL.64 [R1+0x120], R4 ;  /* 0x0001200401007387 */ /* 0x000fe80000100a00 */
[----:B------:R-:W-:Y:S04]  /*68150*/  STL.64 [R1+0x128], R6 ;  /* 0x0001280601007387 */ /* 0x000fe80000100a00 */
[----:B------:R-:W2:Y:S04]  /*68160*/  LDL.LU R22, [R1+0x11a8] ;  /* 0x0011a80001167983 */ /* 0x000ea80000300800 */
[----:B------:R-:W2:Y:S04]  /*68170*/  LDL.LU R23, [R1+0x11ac] ;  /* 0x0011ac0001177983 */ /* 0x000ea80000300800 */
        /* <DEDUP_REMOVED lines=10> */
[----:B------:R-:W4:Y:S04]  /*68220*/  LDL.LU R8, [R1+0x38dc] ;  /* 0x0038dc0001087983 */ /* 0x000f280000300800 */
[----:B------:R-:W2:Y:S04]  /*68230*/  LDL.LU R28, [R1+0x38e8] ;  /* 0x0038e800011c7983 */ /* 0x000ea80000300800 */
[----:B--2---:R0:W-:Y:S04]  /*68240*/  STL [R1+0x4be0], R28 ;  /* 0x004be01c01007387 */ /* 0x0041e80000100800 */
[----:B0-----:R-:W2:Y:S04]  /*68250*/  LDL.LU R28, [R1+0x38e0] ;  /* 0x0038e000011c7983 */ /* 0x001ea80000300800 */
[----:B------:R-:W4:Y:S04]  /*68260*/  LDL.LU R9, [R1+0x38e4] ;  /* 0x0038e40001097983 */ /* 0x000f280000300800 */
[----:B------:R-:W2:Y:S04]  /*68270*/  LDL.LU R29, [R1+0x38f0] ;  /* 0x0038f000011d7983 */ /* 0x000ea80000300800 */
[----:B------:R-:W4:Y:S04]  /*68280*/  LDL.LU R10, [R1+0x38ec] ;  /* 0x0038ec00010a7983 */ /* 0x000f280000300800 */
[----:B------:R-:W2:Y:S04]  /*68290*/  LDL.LU R16, [R1+0x11d8] ;  /* 0x0011d80001107983 */ /* 0x000ea80000300800 */
[----:B------:R-:W2:Y:S04]  /*682a0*/  LDL.LU R17, [R1+0x11dc] ;  /* 0x0011dc0001117983 */ /* 0x000ea80000300800 */
[----:B---3--:R-:W-:Y:S04]  /*682b0*/  STL.64 [R1+0x4c00], R18 ;  /* 0x004c001201007387 */ /* 0x008fe80000100a00 */
[----:B--2---:R0:W-:Y:S04]  /*682c0*/  STL.64 [R1+0x4bf8], R16 ;  /* 0x004bf81001007387 */ /* 0x0041e80000100a00 */
[----:B0-----:R-:W2:Y:S04]  /*682d0*/  LDL.LU R16, [R1+0x1c0] ;  /* 0x0001c00001107983 */ /* 0x001ea80000300800 */
[----:B------:R-:W2:Y:S04]  /*682e0*/  LDL.LU R17, [R1+0x1c4] ;  /* 0x0001c40001117983 */ /* 0x000ea80000300800 */
[----:B------:R-:W3:Y:S04]  /*682f0*/  LDL.LU R18, [R1+0x1c8] ;  /* 0x0001c80001127983 */ /* 0x000ee80000300800 */
[----:B------:R-:W3:Y:S01]  /*68300*/  LDL.LU R19, [R1+0x1cc] ;  /* 0x0001cc0001137983 */ /* 0x000ee20000300800 */
[----:B------:R-:W-:-:S02]  /*68310*/  F2FP.F16.E4M3.UNPACK_B R26, R26.H1 ;  /* 0x0000001aff1a723e */ /* 0x000fc400030006ff */
[----:B------:R-:W-:Y:S02]  /*68320*/  F2FP.F16.E4M3.UNPACK_B R27, R27.H1 ;  /* 0x0000001bff1b723e */ /* 0x000fe400030006ff */
        /* <DEDUP_REMOVED lines=8> */
[----:B------:R-:W4:Y:S01]  /*683b0*/  LDL.LU R11, [R1+0x38f4] ;  /* 0x0038f400010b7983 */ /* 0x000f220000300800 */
[----:B------:R-:W-:Y:S01]  /*683c0*/  F2FP.F16.E4M3.UNPACK_B R25, R0.H1 ;  /* 0x00000000ff19723e */ /* 0x000fe200030006ff */
[C---:B------:R-:W-:Y:S06]  /*683d0*/  HMMA.16816.F32 R20, R12.reuse, R26, R20 ;  /* 0x0000001a0c14723c */ /* 0x040fec0000001814 */
[----:B--2---:R-:W-:Y:S01]  /*683e0*/  HMMA.16816.F32 R16, R12, R24, R16 ;  /* 0x000000180c10723c */ /* 0x004fe20000001810 */
[----:B----4-:R-:W-:Y:S04]  /*683f0*/  STL.64 [R1+0x4bf0], R10 ;  /* 0x004bf00a01007387 */ /* 0x010fe80000100a00 */
[----:B------:R0:W-:Y:S04]  /*68400*/  STL.64 [R1+0x4be8], R8 ;  /* 0x004be80801007387 */ /* 0x0001e80000100a00 */
[----:B0-----:R-:W2:Y:S04]  /*68410*/  LDL.LU R8, [R1+0x1d0] ;  /* 0x0001d00001087983 */ /* 0x001ea80000300800 */
[----:B------:R-:W2:Y:S04]  /*68420*/  LDL.LU R9, [R1+0x1d4] ;  /* 0x0001d40001097983 */ /* 0x000ea80000300800 */
[----:B------:R-:W2:Y:S04]  /*68430*/  LDL.LU R10, [R1+0x1d8] ;  /* 0x0001d800010a7983 */ /* 0x000ea80000300800 */
[----:B------:R-:W2:Y:S04]  /*68440*/  LDL.LU R11, [R1+0x1dc] ;  /* 0x0001dc00010b7983 */ /* 0x000ea80000300800 */
[----:B------:R-:W4:Y:S04]  /*68450*/  LDL.LU R6, [R1+0x11e8] ;  /* 0x0011e80001067983 */ /* 0x000f280000300800 */
[----:B------:R-:W4:Y:S04]  /*68460*/  LDL.LU R7, [R1+0x11ec] ;  /* 0x0011ec0001077983 */ /* 0x000f280000300800 */
[----:B------:R-:W4:Y:S04]  /*68470*/  LDL.LU R5, [R1+0x11f8] ;  /* 0x0011f80001057983 */ /* 0x000f280000300800 */
[----:B------:R-:W4:Y:S04]  /*68480*/  LDL.LU R0, [R1+0x11fc] ;  /* 0x0011fc0001007983 */ /* 0x000f280000300800 */
[----:B------:R-:W-:Y:S04]  /*68490*/  STL.64 [R1+0x150], R20 ;  /* 0x0001501401007387 */ /* 0x000fe80000100a00 */
[----:B------:R0:W-:Y:S04]  /*684a0*/  STL.64 [R1+0x158], R22 ;  /* 0x0001581601007387 */ /* 0x0001e80000100a00 */
[----:B0-----:R-:W3:Y:S04]  /*684b0*/  LDL.LU.64 R22, [R1+0x4c20] ;  /* 0x004c200001167983 */ /* 0x001ee80000300a00 */
[----:B------:R-:W2:Y:S04]  /*684c0*/  LDL.LU.64 R20, [R1+0x4c18] ;  /* 0x004c180001147983 */ /* 0x000ea80000300a00 */
        /* <DEDUP_REMOVED lines=8> */
[----:B0-----:R-:W4:Y:S04]  /*68550*/  LDL.LU R24, [R1+0x220] ;  /* 0x0002200001187983 */ /* 0x001f280000300800 */
[----:B------:R-:W4:Y:S04]  /*68560*/  LDL.LU R25, [R1+0x224] ;  /* 0x0002240001197983 */ /* 0x000f280000300800 */
[----:B------:R-:W4:Y:S04]  /*68570*/  LDL.LU R26, [R1+0x228] ;  /* 0x00022800011a7983 */ /* 0x000f280000300800 */
[----:B------:R-:W4:Y:S01]  /*68580*/  LDL.LU R27, [R1+0x22c] ;  /* 0x00022c00011b7983 */ /* 0x000f220000300800 */
[----:B---3--:R-:W-:-:S02]  /*68590*/  F2FP.F16.E4M3.UNPACK_B R22, R22.H1 ;  /* 0x00000016ff16723e */ /* 0x008fc400030006ff */
[----:B------:R-:W-:Y:S02]  /*685a0*/  F2FP.F16.E4M3.UNPACK_B R23, R23.H1 ;  /* 0x00000017ff17723e */ /* 0x000fe400030006ff */
[----:B--2---:R-:W-:Y:S02]  /*685b0*/  F2FP.F16.E4M3.UNPACK_B R20, R20.H1 ;  /* 0x00000014ff14723e */ /* 0x004fe400030006ff */
[----:B------:R-:W-:-:S07]  /*685c0*/  F2FP.F16.E4M3.UNPACK_B R21, R21.H1 ;  /* 0x00000015ff15723e */ /* 0x000fce00030006ff */
[C---:B------:R-:W-:Y:S06]  /*685d0*/  HMMA.16816.F32 R8, R12.reuse, R20, R8 ;  /* 0x000000140c08723c */ /* 0x040fec0000001808 */
        /* <DEDUP_REMOVED lines=16> */
[----:B--2---:R-:W-:-:S03]  /*686e0*/  IMAD R8, R8, 0x100, R28 ;  /* 0x0000010008087824 */ /* 0x004fc600078e021c */
[----:B------:R-:W2:Y:S01]  /*686f0*/  LDL.LU R28, [R1+0x4be0] ;  /* 0x004be000011c7983 */ /* 0x000ea20000300800 */
[----:B------:R-:W-:Y:S02]  /*68700*/  F2FP.F16.E4M3.UNPACK_B R18, R18.H1 ;  /* 0x00000012ff12723e */ /* 0x000fe400030006ff */
[----:B------:R-:W-:-:S07]  /*68710*/  F2FP.F16.E4M3.UNPACK_B R19, R19.H1 ;  /* 0x00000013ff13723e */ /* 0x000fce00030006ff */
[----:B---3--:R-:W-:Y:S01]  /*68720*/  HMMA.16816.F32 R20, R12, R18, R20 ;  /* 0x000000120c14723c */ /* 0x008fe20000001814 */
[----:B------:R-:W-:Y:S02]  /*68730*/  F2FP.F16.E4M3.UNPACK_B R16, R16.H1 ;  /* 0x00000010ff10723e */ /* 0x000fe400030006ff */
[----:B------:R-:W-:Y:S01]  /*68740*/  F2FP.F16.E4M3.UNPACK_B R17, R17.H1 ;  /* 0x00000011ff11723e */ /* 0x000fe200030006ff */
[----:B----4-:R-:W-:Y:S02]  /*68750*/  IMAD R10, R10, 0x100, R29 ;  /* 0x000001000a0a7824 */ /* 0x010fe400078e021d */
[----:B------:R-:W-:Y:S01]  /*68760*/  IMAD R11, R11, 0x100, R4 ;  /* 0x000001000b0b7824 */ /* 0x000fe200078e0204 */
[----:B------:R-:W-:Y:S02]  /*68770*/  F2FP.F16.E4M3.UNPACK_B R4, R5.H1 ;  /* 0x00000005ff04723e */ /* 0x000fe400030006ff */
[----:B------:R-:W-:Y:S01]  /*68780*/  F2FP.F16.E4M3.UNPACK_B R5, R0.H1 ;  /* 0x00000000ff05723e */ /* 0x000fe200030006ff */
[----:B--2---:R-:W-:-:S02]  /*68790*/  IMAD R9, R9, 0x100, R28 ;  /* 0x0000010009097824 */ /* 0x004fc400078e021c */
[----:B------:R-:W2:Y:S04]  /*687a0*/  LDL.LU R28, [R1+0x4bdc] ;  /* 0x004bdc00011c7983 */ /* 0x000ea80000300800 */
[----:B------:R-:W2:Y:S07]  /*687b0*/  LDL.LU R29, [R1+0x4bd8] ;  /* 0x004bd800011d7983 */ /* 0x000eae0000300800 */
[----:B------:R-:W-:Y:S04]  /*687c0*/  STL.64 [R1+0x1c0], R20 ;  /* 0x0001c01401007387 */ /* 0x000fe80000100a00 */
[----:B------:R0:W-:Y:S04]  /*687d0*/  STL.64 [R1+0x1c8], R22 ;  /* 0x0001c81601007387 */ /* 0x0001e80000100a00 */
[----:B------:R-:W3:Y:S01]  /*687e0*/  LDL.LU R0, [R1+0x38fc] ;  /* 0x0038fc0001007983 */ /* 0x000ee20000300800 */
[----:B0-----:R-:W-:Y:S06]  /*687f0*/  HMMA.16816.F32 R20, R12, R16, R24 ;  /* 0x000000100c14723c */ /* 0x001fec0000001818 */
[----:B------:R-:W-:-:S15]  /*68800*/  STL [R1+0x4acc], R16 ;  /* 0x004acc1001007387 */ /* 0x000fde0000100800 */
[----:B------:R-:W-:-:S02]  /*68810*/  NOP ;  /* 0x0000000000007918 */ /* 0x000fc40000000000 */
[----:B------:R-:W-:Y:S04]  /*68820*/  STL.64 [R1+0x1f0], R20 ;  /* 0x0001f01401007387 */ /* 0x000fe80000100a00 */
[----:B------:R-:W-:Y:S04]  /*68830*/  STL.64 [R1+0x1f8], R22 ;  /* 0x0001f81601007387 */ /* 0x000fe80000100a00 */
[----:B------:R0:W-:Y:S04]  /*68840*/  STL [R1+0x4ac8], R17 ;  /* 0x004ac81101007387 */ /* 0x0001e80000100800 */
[----:B0-----:R-:W4:Y:S04]  /*68850*/  LDL.LU R17, [R1+0x3900] ;  /* 0x0039000001117983 */ /* 0x001f280000300800 */
[----:B------:R-:W-:Y:S04]  /*68860*/  STL.64 [R1+0x4b70], R18 ;  /* 0x004b701201007387 */ /* 0x000fe80000100a00 */
[----:B----4-:R-:W-:Y:S04]  /*68870*/  STL [R1+0x4b68], R17 ;  /* 0x004b681101007387 */ /* 0x010fe80000100800 */
        /* <DEDUP_REMOVED lines=30> */
[----:B------:R-:W2:Y:S04]  /*68a60*/  LDL.LU R16, [R1+0xe40] ;  /* 0x000e400001107983 */ /* 0x000ea80000300800 */
[----:B------:R-:W2:Y:S04]  /*68a70*/  LDL.LU R17, [R1+0xe44] ;  /* 0x000e440001117983 */ /* 0x000ea80000300800 */
[----:B------:R-:W3:Y:S04]  /*68a80*/  LDL.LU R18, [R1+0xe48] ;  /* 0x000e480001127983 */ /* 0x000ee80000300800 */
[----:B------:R-:W3:Y:S04]  /*68a90*/  LDL.LU R19, [R1+0xe4c] ;  /* 0x000e4c0001137983 */ /* 0x000ee80000300800 */
[----:B---3--:R0:W-:Y:S04]  /*68aa0*/  STL.64 [R1+0x4b80], R18 ;  /* 0x004b801201007387 */ /* 0x0081e80000100a00 */
[----:B0-----:R-:W3:Y:S04]  /*68ab0*/  LDL R18, [R1+0x20] ;  /* 0x0000200001127983 */ /* 0x001ee80000100800 */
[----:B------:R-:W3:Y:S04]  /*68ac0*/  LDL R19, [R1+0x24] ;  /* 0x0000240001137983 */ /* 0x000ee80000100800 */
[----:B--2---:R-:W-:Y:S04]  /*68ad0*/  STL.64 [R1+0x4b78], R16 ;  /* 0x004b781001007387 */ /* 0x004fe80000100a00 */
[----:B---3--:R-:W-:Y:S04]  /*68ae0*/  STL.64 [R1+0x4b98], R18 ;  /* 0x004b981201007387 */ /* 0x008fe80000100a00 */
[----:B------:R-:W2:Y:S04]  /*68af0*/  LDL.64 R24, [R1+0x18] ;  /* 0x0000180001187983 */ /* 0x000ea80000100a00 */
[----:B----4-:R-:W-:Y:S04]  /*68b00*/  STL.64 [R1+0x4b90], R26 ;  /* 0x004b901a01007387 */ /* 0x010fe80000100a00 */
[----:B--2---:R0:W-:Y:S04]  /*68b10*/  STL.64 [R1+0x4b88], R24 ;  /* 0x004b881801007387 */ /* 0x0041e80000100a00 */
[----:B0-----:R-:W2:Y:S04]  /*68b20*/  LDL.LU R24, [R1+0xe50] ;  /* 0x000e500001187983 */ /* 0x001ea80000300800 */
[----:B------:R-:W2:Y:S04]  /*68b30*/  LDL.LU R25, [R1+0xe54] ;  /* 0x000e540001197983 */ /* 0x000ea80000300800 */
[----:B------:R-:W3:Y:S04]  /*68b40*/  LDL.LU R26, [R1+0xe58] ;  /* 0x000e5800011a7983 */ /* 0x000ee80000300800 */
[----:B------:R-:W3:Y:S04]  /*68b50*/  LDL.LU R27, [R1+0xe5c] ;  /* 0x000e5c00011b7983 */ /* 0x000ee80000300800 */
[----:B---3--:R-:W-:Y:S04]  /*68b60*/  STL.64 [R1+0x4ba8], R26 ;  /* 0x004ba81a01007387 */ /* 0x008fe80000100a00 */
[----:B--2---:R-:W-:Y:S04]  /*68b70*/  STL.64 [R1+0x4ba0], R24 ;  /* 0x004ba01801007387 */ /* 0x004fe80000100a00 */
[----:B------:R-:W2:Y:S04]  /*68b80*/  LDL R16, [R1+0x28] ;  /* 0x0000280001107983 */ /* 0x000ea80000100800 */
[----:B------:R-:W2:Y:S04]  /*68b90*/  LDL R17, [R1+0x2c] ;  /* 0x00002c0001117983 */ /* 0x000ea80000100800 */
        /* <DEDUP_REMOVED lines=27> */
[----:B------:R-:W3:Y:S04]  /*68d50*/  LDL.LU R22, [R1+0xe28] ;  /* 0x000e280001167983 */ /* 0x000ee80000300800 */
[----:B------:R-:W3:Y:S01]  /*68d60*/  LDL.LU R23, [R1+0xe2c] ;  /* 0x000e2c0001177983 */ /* 0x000ee20000300800 */
[C---:B--2---:R-:W-:Y:S03]  /*68d70*/  HMMA.16816.F32 R16, R12.reuse, R6, R16 ;  /* 0x000000060c10723c */ /* 0x044fe60000001810 */
        /* <DEDUP_REMOVED lines=10> */
[----:B------:R-:W-:Y:S01]  /*68e20*/  STL [R1+0x4ab0], R7 ;  /* 0x004ab00701007387 */ /* 0x000fe20000100800 */
[----:B---3--:R-:W-:-:S15]  /*68e30*/  HMMA.16816.F32 R16, R12, R4, R16 ;  /* 0x000000040c10723c */ /* 0x008fde0000001810 */
[----:B------:R-:W-:-:S08]  /*68e40*/  NOP ;  /* 0x0000000000007918 */ /* 0x000fd00000000000 */
[----:B------:R-:W-:Y:S04]  /*68e50*/  STL.64 [R1+0x1050], R16 ;  /* 0x0010501001007387 */ /* 0x000fe80000100a00 */
[----:B------:R0:W-:Y:S04]  /*68e60*/  STL.64 [R1+0x1058], R18 ;  /* 0x0010581201007387 */ /* 0x0001e80000100a00 */
[----:B0-----:R-:W3:Y:S04]  /*68e70*/  LDL.LU.64 R18, [R1+0x4bc0] ;  /* 0x004bc00001127983 */ /* 0x001ee80000300a00 */
[----:B------:R-:W3:Y:S01]  /*68e80*/  LDL.LU.64 R16, [R1+0x4bb8] ;  /* 0x004bb80001107983 */ /* 0x000ee20000300a00 */
[----:B------:R-:W-:-:S02]  /*68e90*/  F2FP.F16.E4M3.UNPACK_B R2, R2.H1 ;  /* 0x00000002ff02723e */ /* 0x000fc400030006ff */
[----:B------:R-:W-:Y:S01]  /*68ea0*/  F2FP.F16.E4M3.UNPACK_B R3, R3.H1 ;  /* 0x00000003ff03723e */ /* 0x000fe200030006ff */
[----:B------:R-:W-:Y:S04]  /*68eb0*/  STL [R1+0x4ae0], R6 ;  /* 0x004ae00601007387 */ /* 0x000fe80000100800 */
[----:B------:R0:W-:Y:S04]  /*68ec0*/  STL.64 [R1+0x4ad8], R4 ;  /* 0x004ad80401007387 */ /* 0x0001e80000100a00 */
[----:B0-----:R-:W4:Y:S04]  /*68ed0*/  LDL.LU R4, [R1+0xdd0] ;  /* 0x000dd00001047983 */ /* 0x001f280000300800 */
[----:B------:R-:W4:Y:S04]  /*68ee0*/  LDL.LU R5, [R1+0xdd4] ;  /* 0x000dd40001057983 */ /* 0x000f280000300800 */
[----:B------:R-:W4:Y:S04]  /*68ef0*/  LDL.LU R6, [R1+0xdd8] ;  /* 0x000dd80001067983 */ /* 0x000f280000300800 */
[----:B------:R-:W4:Y:S01]  /*68f00*/  LDL.LU R7, [R1+0xddc] ;  /* 0x000ddc0001077983 */ /* 0x000f220000300800 */
[----:B---3--:R-:W-:Y:S03]  /*68f10*/  HMMA.16816.F32 R12, R12, R2, R16 ;  /* 0x000000020c0c723c */ /* 0x008fe60000001810 */
[----:B------:R-:W3:Y:S01]  /*68f20*/  LDL.LU.64 R16, [R1+0x4bb0] ;  /* 0x004bb00001107983 */ /* 0x000ee20000300a00 */
[----:B------:R-:W-:-:S02]  /*68f30*/  F2FP.F16.E4M3.UNPACK_B R8, R8 ;  /* 0x00000008ff08723e */ /* 0x000fc400020006ff */
[----:B------:R-:W-:Y:S02]  /*68f40*/  F2FP.F16.E4M3.UNPACK_B R9, R9 ;  /* 0x00000009ff09723e */ /* 0x000fe400020006ff */
[----:B------:R-:W-:Y:S02]  /*68f50*/  F2FP.F16.E4M3.UNPACK_B R10, R10 ;  /* 0x0000000aff0a723e */ /* 0x000fe400020006ff */
[----:B------:R-:W-:-:S13]  /*68f60*/  F2FP.F16.E4M3.UNPACK_B R11, R11 ;  /* 0x0000000bff0b723e */ /* 0x000fda00020006ff */
[----:B------:R0:W-:Y:S04]  /*68f70*/  STL.64 [R1+0xe70], R12 ;  /* 0x000e700c01007387 */ /* 0x0001e80000100a00 */
[----:B------:R1:W-:Y:S04]  /*68f80*/  STL.64 [R1+0xe78], R14 ;  /* 0x000e780e01007387 */ /* 0x0003e80000100a00 */
[----:B0-----:R-:W4:Y:S04]  /*68f90*/  LDL.LU R12, [R1+0xdb0] ;  /* 0x000db000010c7983 */ /* 0x001f280000300800 */
[----:B------:R-:W4:Y:S04]  /*68fa0*/  LDL.LU R13, [R1+0xdb4] ;  /* 0x000db400010d7983 */ /* 0x000f280000300800 */
[----:B-1----:R-:W4:Y:S04]  /*68fb0*/  LDL.LU R14, [R1+0xdb8] ;  /* 0x000db800010e7983 */ /* 0x002f280000300800 */
[----:B------:R-:W4:Y:S04]  /*68fc0*/  LDL.LU R15, [R1+0xdbc] ;  /* 0x000dbc00010f7983 */ /* 0x000f280000300800 */
[----:B------:R-:W-:Y:S01]  /*68fd0*/  STL [R1+0x4ad0], R3 ;  /* 0x004ad00301007387 */ /* 0x000fe20000100800 */
[----:B---3--:R-:W-:Y:S03]  /*68fe0*/  HMMA.16816.F32 R16, R8, R16, R24 ;  /* 0x000000100810723c */ /* 0x008fe60000001818 */
[----:B------:R-:W3:Y:S04]  /*68ff0*/  LDL.LU.64 R26, [R1+0x4ba8] ;  /* 0x004ba800011a7983 */ /* 0x000ee80000300a00 */
[----:B------:R-:W3:-:S15]  /*69000*/  LDL.LU.64 R24, [R1+0x4ba0] ;  /* 0x004ba00001187983 */ /* 0x000ede0000300a00 */
[----:B------:R-:W-:-:S01]  /*69010*/  NOP ;  /* 0x0000000000007918 */ /* 0x000fc20000000000 */
[----:B------:R-:W-:Y:S04]  /*69020*/  STL.64 [R1+0x10f0], R16 ;  /* 0x0010f01001007387 */ /* 0x000fe80000100a00 */
[----:B------:R0:W-:Y:S04]  /*69030*/  STL.64 [R1+0x10f8], R18 ;  /* 0x0010f81201007387 */ /* 0x0001e80000100a00 */
[----:B0-----:R-:W3:Y:S02]  /*69040*/  LDL.LU.64 R18, [R1+0x4b98] ;  /* 0x004b980001127983 */ /* 0x001ee40000300a00 */
[----:B---3--:R-:W-:Y:S02]  /*69050*/  HMMA.16816.F32 R16, R8, R18, R24 ;  /* 0x000000120810723c */ /* 0x008fe40000001818 */
[----:B------:R-:W2:Y:S04]  /*69060*/  LDL.LU.64 R26, [R1+0x4b90] ;  /* 0x004b9000011a7983 */ /* 0x000ea80000300a00 */
[----:B------:R-:W3:-:S15]  /*69070*/  LDL.LU.64 R24, [R1+0x4b88] ;  /* 0x004b880001187983 */ /* 0x000ede0000300a00 */
[----:B------:R-:W-:-:S02]  /*69080*/  NOP ;  /* 0x0000000000007918 */ /* 0x000fc40000000000 */
[----:B------:R-:W-:Y:S04]  /*69090*/  STL.64 [R1+0x10e0], R16 ;  /* 0x0010e01001007387 */ /* 0x000fe80000100a00 */
[----:B------:R0:W-:Y:S04]  /*690a0*/  STL.64 [R1+0x10e8], R18 ;  /* 0x0010e81201007387 */ /* 0x0001e80000100a00 */
[----:B0-----:R-:W4:Y:S04]  /*690b0*/  LDL.LU.64 R18, [R1+0x4b80] ;  /* 0x004b800001127983 */ /* 0x001f280000300a00 */
[----:B------:R-:W4:Y:S01]  /*690c0*/  LDL.LU.64 R16, [R1+0x4b78] ;  /* 0x004b780001107983 */ /* 0x000f220000300a00 */
[----:B---3--:R-:W-:Y:S01]  /*690d0*/  IMAD.MOV.U32 R3, RZ, RZ, R24 ;  /* 0x000000ffff037224 */ /* 0x008fe200078e0018 */
[----:B----4-:R-:W-:-:S15]  /*690e0*/  HMMA.16816.F32 R16, R8, R24, R16 ;  /* 0x000000180810723c */ /* 0x010fde0000001810 */
[----:B------:R-:W-:-:S08]  /*690f0*/  NOP ;  /* 0x0000000000007918 */ /* 0x000fd00000000000 */
[----:B------:R0:W-:Y:S02]  /*69100*/  STL.64 [R1+0x10d0], R16 ;  /* 0x0010d01001007387 */ /* 0x0001e40000100a00 */
[----:B0-----:R-:W-:Y:S02]  /*69110*/  IMAD.MOV.U32 R16, RZ, RZ, R25 ;  /* 0x000000ffff107224 */ /* 0x001fe400078e0019 */
[C---:B--2---:R-:W-:Y:S01]  /*69120*/  HMMA.16816.F32 R24, R8.reuse, R26, R20 ;  /* 0x0000001a0818723c */ /* 0x044fe20000001814 */
[----:B------:R0:W-:Y:S04]  /*69130*/  STL.64 [R1+0x10d8], R18 ;  /* 0x0010d81201007387 */ /* 0x0001e80000100a00 */
[----:B0-----:R-:W2:Y:S04]  /*69140*/  LDL.LU.64 R18, [R1+0x4b70] ;  /* 0x004b700001127983 */ /* 0x001ea80000300a00 */
[----:B------:R-:W3:Y:S04]  /*69150*/  LDL.LU R17, [R1+0x4b68] ;  /* 0x004b680001117983 */ /* 0x000ee80000300800 */
[----:B------:R-:W4:Y:S04]  /*69160*/  LDL.LU.64 R22, [R1+0x4b60] ;  /* 0x004b600001167983 */ /* 0x000f280000300a00 */
[----:B------:R-:W4:Y:S06]  /*69170*/  LDL.LU.64 R20, [R1+0x4b58] ;  /* 0x004b580001147983 */ /* 0x000f2c0000300a00 */
        /* <DEDUP_REMOVED lines=39> */
[----:B0-----:R-:W4:Y:S04]  /*693f0*/  LDL.LU R24, [R1+0xdc0] ;  /* 0x000dc00001187983 */ /* 0x001f280000300800 */
[----:B------:R-:W4:Y:S04]  /*69400*/  LDL.LU R25, [R1+0xdc4] ;  /* 0x000dc40001197983 */ /* 0x000f280000300800 */
[----:B------:R-:W4:Y:S04]  /*69410*/  LDL.LU R26, [R1+0xdc8] ;  /* 0x000dc800011a7983 */ /* 0x000f280000300800 */
[----:B------:R-:W4:Y:S01]  /*69420*/  LDL.LU R27, [R1+0xdcc] ;  /* 0x000dcc00011b7983 */ /* 0x000f220000300800 */
[C---:B--2---:R-:W-:Y:S06]  /*69430*/  HMMA.16816.F32 R4, R8.reuse, R22, R4 ;  /* 0x000000160804723c */ /* 0x044fec0000001804 */
[----:B----4-:R-:W-:-:S15]  /*69440*/  HMMA.16816.F32 R24, R8, R20, R24 ;  /* 0x000000140818723c */ /* 0x010fde0000001818 */
[----:B------:R-:W-:-:S02]  /*69450*/  NOP ;  /* 0x0000000000007918 */ /* 0x000fc40000000000 */
[----:B------:R-:W-:Y:S04]  /*69460*/  STL.64 [R1+0x1f10], R4 ;  /* 0x001f100401007387 */ /* 0x000fe80000100a00 */
[----:B------:R0:W-:Y:S04]  /*69470*/  STL.64 [R1+0x1f18], R6 ;  /* 0x001f180601007387 */ /* 0x0001e80000100a00 */
[----:B0-----:R-:W2:Y:S04]  /*69480*/  LDL.LU R6, [R1+0x4ae0] ;  /* 0x004ae00001067983 */ /* 0x001ea80000300800 */
[----:B------:R-:W4:Y:S04]  /*69490*/  LDL.LU.64 R4, [R1+0x4ad8] ;  /* 0x004ad80001047983 */ /* 0x000f280000300a00 */
[----:B------:R-:W-:Y:S04]  /*694a0*/  STL.64 [R1+0x4a10], R22 ;  /* 0x004a101601007387 */ /* 0x000fe80000100a00 */
[----:B------:R0:W-:Y:S04]  /*694b0*/  STL.64 [R1+0x4a08], R20 ;  /* 0x004a081401007387 */ /* 0x0001e80000100a00 */
[----:B------:R-:W-:Y:S04]  /*694c0*/  STL.64 [R1+0x1f00], R24 ;  /* 0x001f001801007387 */ /* 0x000fe80000100a00 */
[----:B------:R1:W-:Y:S04]  /*694d0*/  STL.64 [R1+0x1f08], R26 ;  /* 0x001f081a01007387 */ /* 0x0003e80000100a00 */
[----:B0-----:R-:W4:Y:S01]  /*694e0*/  LDL.64 R20, [R1+0x28] ;  /* 0x0000280001147983 */ /* 0x001f220000100a00 */
[----:B-1----:R-:W-:Y:S07]  /*694f0*/  HMMA.16816.F32 R24, R8, R18, R12 ;  /* 0x000000120818723c */ /* 0x002fee000000180c */
[----:B---3--:R-:W-:-:S02]  /*69500*/  IMAD R12, R0, 0x100, R17 ;  /* 0x00000100000c7824 */ /* 0x008fc400078e0211 */
[----:B------:R-:W3:-:S14]  /*69510*/  LDL.LU R17, [R1+0x3908] ;  /* 0x0039080001117983 */ /* 0x000edc0000300800 */
[----:B------:R-:W-:Y:S04]  /*69520*/  STL.64 [R1+0x1ef0], R24 ;  /* 0x001ef01801007387 */ /* 0x000fe80000100a00 */
[----:B------:R-:W-:Y:S04]  /*69530*/  STL.64 [R1+0x1ef8], R26 ;  /* 0x001ef81a01007387 */ /* 0x000fe80000100a00 */
[----:B------:R-:W3:Y:S04]  /*69540*/  LDL.LU R13, [R1+0x3904] ;  /* 0x00390400010d7983 */ /* 0x000ee80000300800 */
        /* <DEDUP_REMOVED lines=9> */
[----:B------:R-:W4:Y:S04]  /*695e0*/  LDL.LU R0, [R1+0x3914] ;  /* 0x0039140001007983 */ /* 0x000f280000300800 */
[----:B------:R-:W3:Y:S04]  /*695f0*/  LDL.64 R22, [R1+0x20] ;  /* 0x0000200001167983 */ /* 0x000ee80000100a00 */
        /* <DEDUP_REMOVED lines=11> */
[----:B------:R-:W3:Y:S01]  /*696b0*/  LDL.LU R23, [R1+0x102c] ;  /* 0x00102c0001177983 */ /* 0x000ee20000300800 */
[----:B------:R-:W-:-:S02]  /*696c0*/  IMAD.MOV.U32 R28, RZ, RZ, R3 ;  /* 0x000000ffff1c7224 */ /* 0x000fc400078e0003 */
[----:B------:R-:W-:Y:S02]  /*696d0*/  IMAD.MOV.U32 R29, RZ, RZ, R16 ;  /* 0x000000ffff1d7224 */ /* 0x000fe400078e0010 */
[----:B------:R-:W-:Y:S01]  /*696e0*/  IMAD R13, R13, 0x100, R17 ;  /* 0x000001000d0d7824 */ /* 0x000fe200078e0211 */
        /* <DEDUP_REMOVED lines=8> */
[----:B------:R-:W3:Y:S04]  /*69770*/  LDL.LU R24, [R1+0xd60] ;  /* 0x000d600001187983 */ /* 0x000ee80000300800 */
[----:B------:R-:W3:Y:S04]  /*69780*/  LDL.LU R25, [R1+0xd64] ;  /* 0x000d640001197983 */ /* 0x000ee80000300800 */
[----:B------:R-:W3:Y:S04]  /*69790*/  LDL.LU R26, [R1+0xd68] ;  /* 0x000d6800011a7983 */ /* 0x000ee80000300800 */
[----:B------:R-:W3:Y:S04]  /*697a0*/  LDL.LU R27, [R1+0xd6c] ;  /* 0x000d6c00011b7983 */ /* 0x000ee80000300800 */
[----:B------:R-:W4:Y:S02]  /*697b0*/  LDL.LU R17, [R1+0x4ac8] ;  /* 0x004ac80001117983 */ /* 0x000f240000300800 */
        /* <DEDUP_REMOVED lines=12> */
[----:B----4-:R-:W-:-:S03]  /*69880*/  IMAD R14, R14, 0x100, R7 ;  /* 0x000001000e0e7824 */ /* 0x010fc600078e0207 */
[----:B------:R-:W2:Y:S02]  /*69890*/  LDL.LU R7, [R1+0x4ab0] ;  /* 0x004ab00001077983 */ /* 0x000ea40000300800 */
        /* <DEDUP_REMOVED lines=12> */
[----:B------:R-:W-:Y:S04]  /*69960*/  STL [R1+0x49ac], R4 ;  /* 0x0049ac0401007387 */ /* 0x000fe80000100800 */
[----:B------:R-:W-:Y:S01]  /*69970*/  STL [R1+0x49a8], R5 ;  /* 0x0049a80501007387 */ /* 0x000fe20000100800 */
[----:B--2---:R-:W-:Y:S03]  /*69980*/  HMMA.16816.F32 R8, R8, R2, R20 ;  /* 0x000000020808723c */ /* 0x004fe60000001814 */
[----:B------:R-:W2:Y:S04]  /*69990*/  LDL.LU.64 R22, [R1+0x4a88] ;  /* 0x004a880001167983 */ /* 0x000ea80000300a00 */
[----:B------:R-:W3:-:S15]  /*699a0*/  LDL.LU.64 R20, [R1+0x4a80] ;  /* 0x004a800001147983 */ /* 0x000ede0000300a00 */
[----:B------:R-:W-:-:S01]  /*699b0*/  NOP ;  /* 0x0000000000007918 */ /* 0x000fc20000000000 */
[----:B------:R0:W-:Y:S04]  /*699c0*/  STL.64 [R1+0x1380], R8 ;  /* 0x0013800801007387 */ /* 0x0001e80000100a00 */
[----:B------:R1:W-:Y:S04]  /*699d0*/  STL.64 [R1+0x1388], R10 ;  /* 0x0013880a01007387 */ /* 0x0003e80000100a00 */
[----:B0-----:R-:W4:Y:S04]  /*699e0*/  LDL.LU R8, [R1+0xd80] ;  /* 0x000d800001087983 */ /* 0x001f280000300800 */
[----:B------:R-:W4:Y:S04]  /*699f0*/  LDL.LU R9, [R1+0xd84] ;  /* 0x000d840001097983 */ /* 0x000f280000300800 */
[----:B-1----:R-:W4:Y:S04]  /*69a00*/  LDL.LU R10, [R1+0xd88] ;  /* 0x000d8800010a7983 */ /* 0x002f280000300800 */
[----:B------:R-:W4:Y:S01]  /*69a10*/  LDL.LU R11, [R1+0xd8c] ;  /* 0x000d8c00010b7983 */ /* 0x000f220000300800 */
[----:B------:R-:W-:Y:S01]  /*69a20*/  IMAD R15, R0, 0x100, R15 ;  /* 0x00000100000f7824 */ /* 0x000fe200078e020f */
[----:B------:R-:W-:-:S02]  /*69a30*/  F2FP.F16.E4M3.UNPACK_B R12, R12 ;  /* 0x0000000cff0c723e */ /* 0x000fc400020006ff */
[----:B------:R-:W-:Y:S02]  /*69a40*/  F2FP.F16.E4M3.UNPACK_B R13, R13 ;  /* 0x0000000dff0d723e */ /* 0x000fe400020006ff */
[----:B------:R-:W-:Y:S02]  /*69a50*/  F2FP.F16.E4M3.UNPACK_B R14, R14 ;  /* 0x0000000eff0e723e */ /* 0x000fe400020006ff */
[----:B------:R-:W-:Y:S01]  /*69a60*/  F2FP.F16.E4M3.UNPACK_B R15, R15 ;  /* 0x0000000fff0f723e */ /* 0x000fe200020006ff */
[----:B------:R-:W-:Y:S04]  /*69a70*/  STL [R1+0x49b4], R2 ;  /* 0x0049b40201007387 */ /* 0x000fe80000100800 */
[----:B------:R-:W-:Y:S02]  /*69a80*/  STL [R1+0x49b0], R3 ;  /* 0x0049b00301007387 */ /* 0x000fe40000100800 */
[----:B--2---:R-:W-:Y:S01]  /*69a90*/  HMMA.16816.F32 R16, R12, R22, R16 ;  /* 0x000000160c10723c */ /* 0x004fe20000001810 */
[----:B---3--:R-:W-:-:S02]  /*69aa0*/  IMAD.MOV.U32 R0, RZ, RZ, R21 ;  /* 0x000000ffff007224 */ /* 0x008fc400078e0015 */
[----:B------:R-:W-:-:S03]  /*69ab0*/  IMAD.MOV.U32 R5, RZ, RZ, R20 ;  /* 0x000000ffff057224 */ /* 0x000fc600078e0014 */
[----:B------:R-:W-:Y:S01]  /*69ac0*/  IMAD.MOV.U32 R4, RZ, RZ, R23 ;  /* 0x000000ffff047224 */ /* 0x000fe200078e0017 */
[----:B----4-:R-:W-:-:S15]  /*69ad0*/  HMMA.16816.F32 R8, R12, R20, R8 ;  /* 0x000000140c08723c */ /* 0x010fde0000001808 */
[----:B------:R-:W-:-:S08]  /*69ae0*/  NOP ;  /* 0x0000000000007918 */ /* 0x000fd00000000000 */
[----:B------:R-:W-:Y:S04]  /*69af0*/  STL.64 [R1+0x10a0], R8 ;  /* 0x0010a00801007387 */ /* 0x000fe80000100a00 */
[----:B------:R0:W-:Y:S04]  /*69b00*/  STL.64 [R1+0x10a8], R10 ;  /* 0x0010a80a01007387 */ /* 0x0001e80000100a00 */
[----:B0-----:R-:W2:Y:S04]  /*69b10*/  LDL.LU R10, [R1+0x392c] ;  /* 0x00392c00010a7983 */ /* 0x001ea80000300800 */
[----:B------:R-:W2:Y:S04]  /*69b20*/  LDL.LU R11, [R1+0x3934] ;  /* 0x00393400010b7983 */ /* 0x000ea80000300800 */
[----:B------:R-:W-:Y:S04]  /*69b30*/  STL [R1+0x49bc], R0 ;  /* 0x0049bc0001007387 */ /* 0x000fe80000100800 */
[----:B------:R-:W-:Y:S04]  /*69b40*/  STL [R1+0x49b8], R5 ;  /* 0x0049b80501007387 */ /* 0x000fe80000100800 */
[----:B------:R-:W-:Y:S04]  /*69b50*/  STL.64 [R1+0x1eb0], R16 ;  /* 0x001eb01001007387 */ /* 0x000fe80000100a00 */
[----:B------:R-:W-:Y:S04]  /*69b60*/  STL.64 [R1+0x1eb8], R18 ;  /* 0x001eb81201007387 */ /* 0x000fe80000100a00 */
[----:B------:R-:W-:Y:S04]  /*69b70*/  STL.64 [R1+0x4a78], R6 ;  /* 0x004a780601007387 */ /* 0x000fe80000100a00 */
[----:B------:R0:W-:Y:S02]  /*69b80*/  STL [R1+0x4a70], R4 ;  /* 0x004a700401007387 */ /* 0x0001e40000100800 */
[----:B0-----:R-:W-:Y:S01]  /*69b90*/  HMMA.16816.F32 R4, R12, R28, R24 ;  /* 0x0000001c0c04723c */ /* 0x001fe20000001818 */
[----:B------:R-:W-:-:S05]  /*69ba0*/  IMAD.MOV.U32 R3, RZ, RZ, R22 ;  /* 0x000000ffff037224 */ /* 0x000fca00078e0016 */
[----:B------:R-:W-:Y:S04]  /*69bb0*/  STL [R1+0x49c0], R3 ;  /* 0x0049c00301007387 */ /* 0x000fe80000100800 */
[----:B------:R-:W3:-:S13]  /*69bc0*/  LDL.LU R20, [R1+0xd00] ;  /* 0x000d000001147983 */ /* 0x000eda0000300800 */
[----:B------:R-:W-:Y:S04]  /*69bd0*/  STL.64 [R1+0x1ea0], R4 ;  /* 0x001ea00401007387 */ /* 0x000fe80000100a00 */
[----:B------:R-:W-:Y:S04]  /*69be0*/  STL.64 [R1+0x1ea8], R6 ;  /* 0x001ea80601007387 */ /* 0x000fe80000100a00 */
        /* <DEDUP_REMOVED lines=15> */
[----:B----4-:R0:W-:Y:S04]  /*69ce0*/  STL.64 [R1+0x4a58], R22 ;  /* 0x004a581601007387 */ /* 0x0101e80000100a00 */
[----:B0-----:R-:W4:Y:S04]  /*69cf0*/  LDL R22, [R1+0x8] ;  /* 0x0000080001167983 */ /* 0x001f280000100800 */
[----:B------:R-:W4:Y:S04]  /*69d00*/  LDL R23, [R1+0xc] ;  /* 0x00000c0001177983 */ /* 0x000f280000100800 */
[----:B------:R-:W2:Y:S04]  /*69d10*/  LDL.LU R4, [R1+0xd50] ;  /* 0x000d500001047983 */ /* 0x000ea80000300800 */
[----:B------:R-:W2:Y:S04]  /*69d20*/  LDL.LU R5, [R1+0xd54] ;  /* 0x000d540001057983 */ /* 0x000ea80000300800 */
[----:B------:R-:W2:Y:S04]  /*69d30*/  LDL.LU R6, [R1+0xd58] ;  /* 0x000d580001067983 */ /* 0x000ea80000300800 */
[----:B------:R-:W2:Y:S04]  /*69d40*/  LDL.LU R7, [R1+0xd5c] ;  /* 0x000d5c0001077983 */ /* 0x000ea80000300800 */
[----:B------:R-:W2:Y:S04]  /*69d50*/  LDL.64 R2, [R1+0x10] ;  /* 0x0000100001027983 */ /* 0x000ea80000100a00 */
[----:B---3--:R-:W-:Y:S04]  /*69d60*/  STL.64 [R1+0x4a50], R20 ;  /* 0x004a501401007387 */ /* 0x008fe80000100a00 */
        /* <DEDUP_REMOVED lines=22> */
[----:B------:R-:W4:Y:S04]  /*69ed0*/  LDL.LU R8, [R1+0x391c] ;  /* 0x00391c0001087983 */ /* 0x000f280000300800 */
[----:B------:R-:W4:Y:S04]  /*69ee0*/  LDL.LU R9, [R1+0x3924] ;  /* 0x0039240001097983 */ /* 0x000f280000300800 */
[----:B------:R-:W-:Y:S01]  /*69ef0*/  STL.64 [R1+0x49e0], R10 ;  /* 0x0049e00a01007387 */ /* 0x000fe20000100a00 */
[----:B--2---:R-:W-:Y:S03]  /*69f00*/  HMMA.16816.F32 R20, R12, R22, R24 ;  /* 0x000000160c14723c */ /* 0x004fe60000001818 */
        /* <DEDUP_REMOVED lines=8> */
[----:B------:R-:W3:Y:S01]  /*69f90*/  LDL.LU R4, [R1+0x4a70] ;  /* 0x004a700001047983 */ /* 0x000ee20000300800 */
[----:B------:R-:W-:-:S03]  /*69fa0*/  IMAD.MOV.U32 R5, RZ, RZ, R2 ;  /* 0x000000ffff057224 */ /* 0x000fc600078e0002 */
        /* <DEDUP_REMOVED lines=64> */
[C---:B--2---:R-:W-:Y:S06]  /*6a3b0*/  HMMA.16816.F32 R8, R12.reuse, R18, R8 ;  /* 0x000000120c08723c */ /* 0x044fec0000001808 */
[----:B---3--:R-:W-:-:S15]  /*6a3c0*/  HMMA.16816.F32 R4, R12, R16, R4 ;  /* 0x000000100c04723c */ /* 0x008fde0000001804 */
[----:B------:R-:W-:-:S02]  /*6a3d0*/  NOP ;  /* 0x0000000000007918 */ /* 0x000fc40000000000 */
[----:B------:R-:W-:Y:S04]  /*6a3e0*/  STL.64 [R1+0x1e10], R8 ;  /* 0x001e100801007387 */ /* 0x000fe80000100a00 */
[----:B------:R0:W-:Y:S04]  /*6a3f0*/  STL.64 [R1+0x1e18], R10 ;  /* 0x001e180a01007387 */ /* 0x0001e80000100a00 */
[----:B0-----:R-:W4:Y:S04]  /*6a400*/  LDL.LU.64 R10, [R1+0x49e0] ;  /* 0x0049e000010a7983 */ /* 0x001f280000300a00 */
[----:B------:R-:W2:Y:S04]  /*6a410*/  LDL.LU.64 R8, [R1+0x49d8] ;  /* 0x0049d80001087983 */ /* 0x000ea80000300a00 */
[----:B------:R-:W-:Y:S04]  /*6a420*/  STL.64 [R1+0x1e00], R4 ;  /* 0x001e000401007387 */ /* 0x000fe80000100a00 */
[----:B------:R0:W-:Y:S04]  /*6a430*/  STL.64 [R1+0x1e08], R6 ;  /* 0x001e080601007387 */ /* 0x0001e80000100a00 */
[----:B0-----:R-:W3:Y:S04]  /*6a440*/  LDL.LU.64 R6, [R1+0x49d0] ;  /* 0x0049d00001067983 */ /* 0x001ee80000300a00 */
[----:B------:R-:W3:Y:S04]  /*6a450*/  LDL.LU.64 R4, [R1+0x49c8] ;  /* 0x0049c80001047983 */ /* 0x000ee80000300a00 */
[----:B------:R-:W-:Y:S04]  /*6a460*/  STL.64 [R1+0x48b0], R18 ;  /* 0x0048b01201007387 */ /* 0x000fe80000100a00 */
[----:B------:R0:W-:Y:S04]  /*6a470*/  STL.64 [R1+0x48a8], R16 ;  /* 0x0048a81001007387 */ /* 0x0001e80000100a00 */
[----:B0-----:R-:W3:Y:S01]  /*6a480*/  LDL.LU R16, [R1+0xc00] ;  /* 0x000c000001107983 */ /* 0x001ee20000300800 */
[----:B----4-:R-:W-:-:S02]  /*6a490*/  IMAD R10, R10, 0x100, R22 ;  /* 0x000001000a0a7824 */ /* 0x010fc400078e0216 */
[----:B--2---:R-:W-:Y:S02]  /*6a4a0*/  IMAD R8, R8, 0x100, R20 ;  /* 0x0000010008087824 */ /* 0x004fe400078e0214 */
[----:B------:R-:W-:Y:S02]  /*6a4b0*/  IMAD R9, R9, 0x100, R21 ;  /* 0x0000010009097824 */ /* 0x000fe400078e0215 */
[----:B------:R-:W-:Y:S02]  /*6a4c0*/  IMAD R11, R11, 0x100, R23 ;  /* 0x000001000b0b7824 */ /* 0x000fe400078e0217 */
[----:B---3--:R-:W-:-:S15]  /*6a4d0*/  HMMA.16816.F32 R20, R12, R6, R24 ;  /* 0x000000060c14723c */ /* 0x008fde0000001818 */
[----:B------:R-:W-:-:S08]  /*6a4e0*/  NOP ;  /* 0x0000000000007918 */ /* 0x000fd00000000000 */
[----:B------:R0:W-:Y:S04]  /*6a4f0*/  STL.64 [R1+0x1df0], R20 ;  /* 0x001df01401007387 */ /* 0x0001e80000100a00 */
[----:B------:R1:W-:Y:S04]  /*6a500*/  STL.64 [R1+0x1df8], R22 ;  /* 0x001df81601007387 */ /* 0x0003e80000100a00 */
[----:B------:R-:W2:Y:S04]  /*6a510*/  LDL.LU R17, [R1+0xc04] ;  /* 0x000c040001117983 */ /* 0x000ea80000300800 */
[----:B------:R-:W3:Y:S04]  /*6a520*/  LDL.LU R18, [R1+0xc08] ;  /* 0x000c080001127983 */ /* 0x000ee80000300800 */
[----:B------:R-:W3:Y:S04]  /*6a530*/  LDL.LU R19, [R1+0xc0c] ;  /* 0x000c0c0001137983 */ /* 0x000ee80000300800 */
[----:B0-----:R-:W4:Y:S04]  /*6a540*/  LDL.LU R20, [R1+0xc20] ;  /* 0x000c200001147983 */ /* 0x001f280000300800 */
[----:B------:R-:W4:Y:S04]  /*6a550*/  LDL.LU R21, [R1+0xc24] ;  /* 0x000c240001157983 */ /* 0x000f280000300800 */
[----:B-1----:R-:W2:Y:S04]  /*6a560*/  LDL.LU R22, [R1+0xc28] ;  /* 0x000c280001167983 */ /* 0x002ea80000300800 */
[----:B------:R-:W2:Y:S04]  /*6a570*/  LDL.LU R23, [R1+0xc2c] ;  /* 0x000c2c0001177983 */ /* 0x000ea80000300800 */
[----:B------:R-:W3:Y:S04]  /*6a580*/  LDL.LU R24, [R1+0xc40] ;  /* 0x000c400001187983 */ /* 0x000ee80000300800 */
[----:B------:R-:W3:Y:S04]  /*6a590*/  LDL.LU R25, [R1+0xc44] ;  /* 0x000c440001197983 */ /* 0x000ee80000300800 */
[----:B------:R-:W4:Y:S04]  /*6a5a0*/  LDL.LU R26, [R1+0xc48] ;  /* 0x000c4800011a7983 */ /* 0x000f280000300800 */
[----:B------:R-:W4:Y:S04]  /*6a5b0*/  LDL.LU R27, [R1+0xc4c] ;  /* 0x000c4c00011b7983 */ /* 0x000f280000300800 */
[----:B----4-:R0:W-:Y:S02]  /*6a5c0*/  STL.64 [R1+0x4900], R26 ;  /* 0x0049001a01007387 */ /* 0x0101e40000100a00 */
[----:B0-----:R-:W-:-:S02]  /*6a5d0*/  IMAD.MOV.U32 R26, RZ, RZ, R3 ;  /* 0x000000ffff1a7224 */ /* 0x001fc400078e0003 */
[----:B------:R-:W-:Y:S01]  /*6a5e0*/  IMAD.MOV.U32 R27, RZ, RZ, R0 ;  /* 0x000000ffff1b7224 */ /* 0x000fe200078e0000 */
[----:B------:R-:W4:Y:S04]  /*6a5f0*/  LDL.LU R3, [R1+0x49c0] ;  /* 0x0049c00001037983 */ /* 0x000f280000300800 */
[----:B------:R-:W4:Y:S04]  /*6a600*/  LDL.LU R0, [R1+0x49bc] ;  /* 0x0049bc0001007983 */ /* 0x000f280000300800 */
[----:B---3--:R-:W-:Y:S04]  /*6a610*/  STL.64 [R1+0x48f8], R24 ;  /* 0x0048f81801007387 */ /* 0x008fe80000100a00 */
[----:B--2---:R-:W-:Y:S04]  /*6a620*/  STL.64 [R1+0x48e0], R22 ;  /* 0x0048e01601007387 */ /* 0x004fe80000100a00 */
[----:B------:R0:W-:Y:S04]  /*6a630*/  STL.64 [R1+0x48d8], R20 ;  /* 0x0048d81401007387 */ /* 0x0001e80000100a00 */
[----:B0-----:R-:W2:Y:S04]  /*6a640*/  LDL.LU R20, [R1+0xc30] ;  /* 0x000c300001147983 */ /* 0x001ea80000300800 */
[----:B------:R-:W2:Y:S04]  /*6a650*/  LDL.LU R21, [R1+0xc34] ;  /* 0x000c340001157983 */ /* 0x000ea80000300800 */
[----:B------:R-:W3:Y:S04]  /*6a660*/  LDL.LU R22, [R1+0xc38] ;  /* 0x000c380001167983 */ /* 0x000ee80000300800 */
[----:B------:R-:W3:Y:S04]  /*6a670*/  LDL.LU R23, [R1+0xc3c] ;  /* 0x000c3c0001177983 */ /* 0x000ee80000300800 */
[----:B------:R-:W4:Y:S04]  /*6a680*/  LDL.64 R24, [R1+0x8] ;  /* 0x0000080001187983 */ /* 0x000f280000100a00 */
[----:B------:R0:W-:Y:S02]  /*6a690*/  STL.64 [R1+0x4930], R26 ;  /* 0x0049301a01007387 */ /* 0x0001e40000100a00 */
[----:B0-----:R-:W-:-:S02]  /*6a6a0*/  IMAD.MOV.U32 R26, RZ, RZ, R5 ;  /* 0x000000ffff1a7224 */ /* 0x001fc400078e0005 */
[----:B------:R-:W-:Y:S01]  /*6a6b0*/  IMAD.MOV.U32 R27, RZ, RZ, R2 ;  /* 0x000000ffff1b7224 */ /* 0x000fe200078e0002 */
[----:B------:R-:W2:Y:S04]  /*6a6c0*/  LDL.LU R5, [R1+0x49b8] ;  /* 0x0049b80001057983 */ /* 0x000ea80000300800 */
[----:B------:R-:W2:Y:S04]  /*6a6d0*/  LDL.LU R2, [R1+0x49b4] ;  /* 0x0049b40001027983 */ /* 0x000ea80000300800 */
[----:B----4-:R0:W-:Y:S04]  /*6a6e0*/  STL.64 [R1+0x4928], R24 ;  /* 0x0049281801007387 */ /* 0x0101e80000100a00 */
[----:B0-----:R-:W4:Y:S04]  /*6a6f0*/  LDL.64 R24, [R1+0x18] ;  /* 0x0000180001187983 */ /* 0x001f280000100a00 */
[----:B------:R-:W-:Y:S04]  /*6a700*/  STL.64 [R1+0x4960], R26 ;  /* 0x0049601a01007387 */ /* 0x000fe80000100a00 */
[----:B----4-:R-:W-:Y:S04]  /*6a710*/  STL.64 [R1+0x4958], R24 ;  /* 0x0049581801007387 */ /* 0x010fe80000100a00 */
[----:B---3--:R-:W-:Y:S04]  /*6a720*/  STL.64 [R1+0x4910], R22 ;  /* 0x0049101601007387 */ /* 0x008fe80000100a00 */
[----:B--2---:R0:W-:Y:S04]  /*6a730*/  STL.64 [R1+0x4908], R20 ;  /* 0x0049081401007387 */ /* 0x0041e80000100a00 */
        /* <DEDUP_REMOVED lines=8> */
[----:B------:R-:W-:Y:S01]  /*6a7c0*/  STL.64 [R1+0x4978], R26 ;  /* 0x0049781a01007387 */ /* 0x000fe20000100a00 */
[----:B------:R-:W-:-:S02]  /*6a7d0*/  IMAD.MOV.U32 R24, RZ, RZ, R5 ;  /* 0x000000ffff187224 */ /* 0x000fc400078e0005 */
[----:B------:R-:W-:Y:S01]  /*6a7e0*/  IMAD.MOV.U32 R25, RZ, RZ, R0 ;  /* 0x000000ffff197224 */ /* 0x000fe200078e0000 */
[----:B---3--:R-:W-:Y:S04]  /*6a7f0*/  STL.64 [R1+0x4920], R22 ;  /* 0x0049201601007387 */ /* 0x008fe80000100a00 */
[----:B--2---:R0:W-:Y:S04]  /*6a800*/  STL.64 [R1+0x4918], R20 ;  /* 0x0049181401007387 */ /* 0x0041e80000100a00 */
[----:B0-----:R-:W2:Y:S04]  /*6a810*/  LDL.LU R20, [R1+0xc60] ;  /* 0x000c600001147983 */ /* 0x001ea80000300800 */
[----:B------:R-:W2:Y:S04]  /*6a820*/  LDL.LU R21, [R1+0xc64] ;  /* 0x000c640001157983 */ /* 0x000ea80000300800 */
[----:B------:R-:W3:Y:S04]  /*6a830*/  LDL.LU R22, [R1+0xc68] ;  /* 0x000c680001167983 */ /* 0x000ee80000300800 */
[----:B------:R-:W3:Y:S04]  /*6a840*/  LDL.LU R23, [R1+0xc6c] ;  /* 0x000c6c0001177983 */ /* 0x000ee80000300800 */
[----:B------:R-:W4:Y:S04]  /*6a850*/  LDL.LU R5, [R1+0x49a8] ;  /* 0x0049a80001057983 */ /* 0x000f280000300800 */
        /* <DEDUP_REMOVED lines=42> */
[----:B------:R-:W-:Y:S04]  /*6ab00*/  STL [R1+0x4890], R7 ;  /* 0x0048900701007387 */ /* 0x000fe80000100800 */
        /* <DEDUP_REMOVED lines=8> */
[----:B----4-:R-:W-:Y:S01]  /*6ab90*/  HMMA.16816.F32 R12, R12, R2, R24 ;  /* 0x000000020c0c723c */ /* 0x010fe20000001818 */
[----:B------:R-:W2:-:S15]  /*6aba0*/  LDL.LU.64 R24, [R1+0x4990] ;  /* 0x0049900001187983 */ /* 0x000e9e0000300a00 */
[----:B------:R-:W-:-:S07]  /*6abb0*/  NOP ;  /* 0x0000000000007918 */ /* 0x000fce0000000000 */
[----:B------:R0:W-:Y:S04]  /*6abc0*/  STL.64 [R1+0x1370], R12 ;  /* 0x0013700c01007387 */ /* 0x0001e80000100a00 */
[----:B------:R-:W-:Y:S04]  /*6abd0*/  STL.64 [R1+0x1378], R14 ;  /* 0x0013780e01007387 */ /* 0x000fe80000100a00 */
[----:B0-----:R-:W4:Y:S04]  /*6abe0*/  LDL.LU R12, [R1+0x393c] ;  /* 0x00393c00010c7983 */ /* 0x001f280000300800 */
[----:B------:R-:W4:Y:S01]  /*6abf0*/  LDL.LU R13, [R1+0x3944] ;  /* 0x00394400010d7983 */ /* 0x000f220000300800 */
        /* <DEDUP_REMOVED lines=14> */
[----:B------:R-:W2:Y:S02]  /*6ace0*/  LDL.LU.64 R24, [R1+0x4958] ;  /* 0x0049580001187983 */ /* 0x000ea40000300a00 */
[----:B--2---:R-:W-:-:S15]  /*6acf0*/  HMMA.16816.F32 R20, R8, R24, R20 ;  /* 0x000000180814723c */ /* 0x004fde0000001814 */
[----:B------:R-:W-:-:S08]  /*6ad00*/  NOP ;  /* 0x0000000000007918 */ /* 0x000fd00000000000 */
[----:B------:R-:W-:Y:S04]  /*6ad10*/  STL.64 [R1+0x1dc0], R20 ;  /* 0x001dc01401007387 */ /* 0x000fe80000100a00 */
[----:B------:R0:W-:Y:S04]  /*6ad20*/  STL.64 [R1+0x1dc8], R22 ;  /* 0x001dc81601007387 */ /* 0x0001e80000100a00 */
[----:B0-----:R-:W3:Y:S04]  /*6ad30*/  LDL.LU.64 R22, [R1+0x4950] ;  /* 0x0049500001167983 */ /* 0x001ee80000300a00 */
[----:B------:R-:W3:Y:S01]  /*6ad40*/  LDL.LU.64 R20, [R1+0x4948] ;  /* 0x0049480001147983 */ /* 0x000ee20000300a00 */
[----:B------:R-:W-:-:S02]  /*6ad50*/  IMAD.MOV.U32 R7, RZ, RZ, R24 ;  /* 0x000000ffff077224 */ /* 0x000fc400078e0018 */
[----:B------:R-:W-:-:S03]  /*6ad60*/  IMAD.MOV.U32 R0, RZ, RZ, R25 ;  /* 0x000000ffff007224 */ /* 0x000fc600078e0019 */
[----:B------:R-:W-:Y:S04]  /*6ad70*/  STL.64 [R1+0x48a0], R6 ;  /* 0x0048a00601007387 */ /* 0x000fe80000100a00 */
[----:B------:R0:W-:Y:S04]  /*6ad80*/  STL.64 [R1+0x4898], R4 ;  /* 0x0048980401007387 */ /* 0x0001e80000100a00 */
[----:B0-----:R-:W2:Y:S04]  /*6ad90*/  LDL.LU R4, [R1+0xbf0] ;  /* 0x000bf00001047983 */ /* 0x001ea80000300800 */
[----:B------:R-:W2:Y:S04]  /*6ada0*/  LDL.LU R5, [R1+0xbf4] ;  /* 0x000bf40001057983 */ /* 0x000ea80000300800 */
[----:B------:R-:W2:Y:S04]  /*6adb0*/  LDL.LU R6, [R1+0xbf8] ;  /* 0x000bf80001067983 */ /* 0x000ea80000300800 */
[----:B------:R-:W2:Y:S01]  /*6adc0*/  LDL.LU R7, [R1+0xbfc] ;  /* 0x000bfc0001077983 */ /* 0x000ea20000300800 */
[----:B---3--:R-:W-:Y:S03]  /*6add0*/  HMMA.16816.F32 R24, R8, R26, R20 ;  /* 0x0000001a0818723c */ /* 0x008fe60000001814 */
        /* <DEDUP_REMOVED lines=63> */
[C---:B--2---:R-:W-:Y:S06]  /*6b1d0*/  HMMA.16816.F32 R4, R8.reuse, R18, R4 ;  /* 0x000000120804723c */ /* 0x044fec0000001804 */
[----:B---3--:R-:W-:Y:S01]  /*6b1e0*/  HMMA.16816.F32 R24, R8, R16, R24 ;  /* 0x000000100818723c */ /* 0x008fe20000001818 */
[----:B----4-:R-:W-:-:S02]  /*6b1f0*/  IMAD R12, R12, 0x100, R22 ;  /* 0x000001000c0c7824 */ /* 0x010fc400078e0216 */
[----:B------:R-:W-:-:S14]  /*6b200*/  IMAD R13, R13, 0x100, R23 ;  /* 0x000001000d0d7824 */ /* 0x000fdc00078e0217 */
[----:B------:R-:W-:Y:S04]  /*6b210*/  STL.64 [R1+0x1d30], R4 ;  /* 0x001d300401007387 */ /* 0x000fe80000100a00 */
[----:B------:R0:W-:Y:S04]  /*6b220*/  STL.64 [R1+0x1d38], R6 ;  /* 0x001d380601007387 */ /* 0x0001e80000100a00 */
[----:B0-----:R-:W2:Y:S04]  /*6b230*/  LDL.LU.64 R6, [R1+0x48a0] ;  /* 0x0048a00001067983 */ /* 0x001ea80000300a00 */
[----:B------:R-:W3:Y:S04]  /*6b240*/  LDL.LU.64 R4, [R1+0x4898] ;  /* 0x0048980001047983 */ /* 0x000ee80000300a00 */
[----:B------:R-:W4:Y:S04]  /*6b250*/  LDL.LU R20, [R1+0xb50] ;  /* 0x000b500001147983 */ /* 0x000f280000300800 */
[----:B------:R-:W-:Y:S04]  /*6b260*/  STL.64 [R1+0x1d20], R24 ;  /* 0x001d201801007387 */ /* 0x000fe80000100a00 */
[----:B------:R-:W-:Y:S04]  /*6b270*/  STL.64 [R1+0x1d28], R26 ;  /* 0x001d281a01007387 */ /* 0x000fe80000100a00 */
        /* <DEDUP_REMOVED lines=11> */
[----:B------:R-:W2:Y:S04]  /*6b330*/  LDL.LU R24, [R1+0xb60] ;  /* 0x000b600001187983 */ /* 0x000ea80000300800 */
[----:B------:R-:W2:Y:S04]  /*6b340*/  LDL.LU R25, [R1+0xb64] ;  /* 0x000b640001197983 */ /* 0x000ea80000300800 */
[----:B------:R-:W4:Y:S04]  /*6b350*/  LDL.LU R26, [R1+0xb68] ;  /* 0x000b6800011a7983 */ /* 0x000f280000300800 */
[----:B------:R-:W4:Y:S04]  /*6b360*/  LDL.LU R27, [R1+0xb6c] ;  /* 0x000b6c00011b7983 */ /* 0x000f280000300800 */
[----:B0-----:R-:W3:Y:S01]  /*6b370*/  LDL.64 R20, [R1+0x10] ;  /* 0x0000100001147983 */ /* 0x001ee20000100a00 */
[----:B------:R-:W-:-:S02]  /*6b380*/  IMAD.MOV.U32 R22, RZ, RZ, R15 ;  /* 0x000000ffff167224 */ /* 0x000fc400078e000f */
[----:B------:R-:W-:-:S05]  /*6b390*/  IMAD.MOV.U32 R23, RZ, RZ, R14 ;  /* 0x000000ffff177224 */ /* 0x000fca00078e000e */
[----:B------:R-:W-:Y:S04]  /*6b3a0*/  STL.64 [R1+0x4828], R22 ;  /* 0x0048281601007387 */ /* 0x000fe80000100a00 */
[----:B---3--:R-:W-:Y:S04]  /*6b3b0*/  STL.64 [R1+0x4820], R20 ;  /* 0x0048201401007387 */ /* 0x008fe80000100a00 */
[----:B----4-:R-:W-:Y:S04]  /*6b3c0*/  STL.64 [R1+0x4808], R26 ;  /* 0x0048081a01007387 */ /* 0x010fe80000100a00 */
[----:B--2---:R0:W-:Y:S04]  /*6b3d0*/  STL.64 [R1+0x4800], R24 ;  /* 0x0048001801007387 */ /* 0x0041e80000100a00 */
[----:B0-----:R-:W2:Y:S04]  /*6b3e0*/  LDL.LU R24, [R1+0xb80] ;  /* 0x000b800001187983 */ /* 0x001ea80000300800 */
[----:B------:R-:W2:Y:S04]  /*6b3f0*/  LDL.LU R25, [R1+0xb84] ;  /* 0x000b840001197983 */ /* 0x000ea80000300800 */
[----:B------:R-:W3:Y:S04]  /*6b400*/  LDL.LU R26, [R1+0xb88] ;  /* 0x000b8800011a7983 */ /* 0x000ee80000300800 */
[----:B------:R-:W3:Y:S04]  /*6b410*/  LDL.LU R27, [R1+0xb8c] ;  /* 0x000b8c00011b7983 */ /* 0x000ee80000300800 */
[----:B------:R-:W4:Y:S01]  /*6b420*/  LDL.64 R20, [R1+0x20] ;  /* 0x0000200001147983 */ /* 0x000f220000100a00 */
[----:B------:R-:W-:-:S02]  /*6b430*/  IMAD.MOV.U32 R22, RZ, RZ, R7 ;  /* 0x000000ffff167224 */ /* 0x000fc400078e0007 */
[----:B------:R-:W-:-:S05]  /*6b440*/  IMAD.MOV.U32 R23, RZ, RZ, R0 ;  /* 0x000000ffff177224 */ /* 0x000fca00078e0000 */
[----:B------:R-:W-:Y:S04]  /*6b450*/  STL.64 [R1+0x4858], R22 ;  /* 0x0048581601007387 */ /* 0x000fe80000100a00 */
        /* <DEDUP_REMOVED lines=14> */
[----:B------:R-:W3:Y:S04]  /*6b540*/  LDL.LU R0, [R1+0x3954] ;  /* 0x0039540001007983 */ /* 0x000ee80000300800 */
        /* <DEDUP_REMOVED lines=24> */
[----:B------:R-:W-:-:S03]  /*6b6d0*/  IMAD R14, R14, 0x100, R7 ;  /* 0x000001000e0e7824 */ /* 0x000fc600078e0207 */
[----:B----4-:R-:W-:Y:S04]  /*6b6e0*/  STL.64 [R1+0x4848], R26 ;  /* 0x0048481a01007387 */ /* 0x010fe80000100a00 */
[----:B---3--:R0:W-:Y:S04]  /*6b6f0*/  STL.64 [R1+0x4840], R24 ;  /* 0x0048401801007387 */ /* 0x0081e80000100a00 */
[----:B0-----:R-:W3:Y:S04]  /*6b700*/  LDL.LU R24, [R1+0xbb0] ;  /* 0x000bb00001187983 */ /* 0x001ee80000300800 */
[----:B------:R-:W3:Y:S04]  /*6b710*/  LDL.LU R25, [R1+0xbb4] ;  /* 0x000bb40001197983 */ /* 0x000ee80000300800 */
[----:B------:R-:W3:Y:S04]  /*6b720*/  LDL.LU R26, [R1+0xbb8] ;  /* 0x000bb800011a7983 */ /* 0x000ee80000300800 */
[----:B------:R-:W3:Y:S04]  /*6b730*/  LDL.LU R27, [R1+0xbbc] ;  /* 0x000bbc00011b7983 */ /* 0x000ee80000300800 */
[----:B------:R-:W-:Y:S04]  /*6b740*/  STL [R1+0x478c], R16 ;  /* 0x00478c1001007387 */ /* 0x000fe80000100800 */
[----:B------:R0:W-:Y:S04]  /*6b750*/  STL [R1+0x4788], R17 ;  /* 0x0047881101007387 */ /* 0x0001e80000100800 */
[----:B0-----:R-:W4:Y:S04]  /*6b760*/  LDL.64 R16, [R1] ;  /* 0x0000000001107983 */ /* 0x001f280000100a00 */
        /* <DEDUP_REMOVED lines=12> */
[----:B------:R-:W2:Y:S04]  /*6b830*/  LDL.LU.64 R20, [R1+0x4870] ;  /* 0x0048700001147983 */ /* 0x000ea80000300a00 */
[----:B------:R0:W-:Y:S04]  /*6b840*/  STL.64 [R1+0x4780], R6 ;  /* 0x0047800601007387 */ /* 0x0001e80000100a00 */
[----:B0-----:R-:W3:Y:S04]  /*6b850*/  LDL.64 R6, [R1+0x28] ;  /* 0x0000280001067983 */ /* 0x001ee80000100a00 */
[----:B------:R-:W-:Y:S01]  /*6b860*/  STL.64 [R1+0x4778], R4 ;  /* 0x0047780401007387 */ /* 0x000fe20000100a00 */
[----:B--2---:R-:W-:Y:S03]  /*6b870*/  HMMA.16816.F32 R8, R8, R2, R20 ;  /* 0x000000020808723c */ /* 0x004fe60000001814 */
[----:B------:R-:W3:Y:S04]  /*6b880*/  LDL.LU.64 R22, [R1+0x4868] ;  /* 0x0048680001167983 */ /* 0x000ee80000300a00 */
[----:B------:R-:W3:Y:S01]  /*6b890*/  LDL.LU.64 R20, [R1+0x4860] ;  /* 0x0048600001147983 */ /* 0x000ee20000300a00 */
[----:B------:R-:W-:Y:S01]  /*6b8a0*/  IMAD R15, R0, 0x100, R15 ;  /* 0x00000100000f7824 */ /* 0x000fe200078e020f */
[----:B------:R-:W-:-:S02]  /*6b8b0*/  F2FP.F16.E4M3.UNPACK_B R12, R12 ;  /* 0x0000000cff0c723e */ /* 0x000fc400020006ff */
[----:B------:R-:W-:Y:S02]  /*6b8c0*/  F2FP.F16.E4M3.UNPACK_B R13, R13 ;  /* 0x0000000dff0d723e */ /* 0x000fe400020006ff */
[----:B------:R-:W-:Y:S02]  /*6b8d0*/  F2FP.F16.E4M3.UNPACK_B R14, R14 ;  /* 0x0000000eff0e723e */ /* 0x000fe400020006ff */
[----:B------:R-:W-:-:S08]  /*6b8e0*/  F2FP.F16.E4M3.UNPACK_B R15, R15 ;  /* 0x0000000fff0f723e */ /* 0x000fd000020006ff */
        /* <DEDUP_REMOVED lines=21> */
[----:B------:R-:W-:Y:S02]  /*6ba40*/  IMAD.MOV.U32 R6, RZ, RZ, R21 ;  /* 0x000000ffff067224 */ /* 0x000fe400078e0015 */
[----:B---3--:R-:W-:Y:S01]  /*6ba50*/  HMMA.16816.F32 R20, R12, R22, R24 ;  /* 0x000000160c14723c */ /* 0x008fe20000001818 */
[----:B------:R-:W3:Y:S04]  /*6ba60*/  LDL.LU.64 R26, [R1+0x4838] ;  /* 0x00483800011a7983 */ /* 0x000ee80000300a00 */
[----:B------:R-:W3:-:S15]  /*6ba70*/  LDL.LU.64 R24, [R1+0x4830] ;  /* 0x0048300001187983 */ /* 0x000ede0000300a00 */
[----:B------:R-:W-:-:S03]  /*6ba80*/  NOP ;  /* 0x0000000000007918 */ /* 0x000fc60000000000 */
        /* <DEDUP_REMOVED lines=19> */
[----:B------:R-:W4:Y:S01]  /*6bbc0*/  LDL.LU.64 R20, [R1+0x47f0] ;  /* 0x0047f00001147983 */ /* 0x000f220000300a00 */
[C---:B---3--:R-:W-:Y:S06]  /*6bbd0*/  HMMA.16816.F32 R24, R12.reuse, R28, R24 ;  /* 0x0000001c0c18723c */ /* 0x048fec0000001818 */
[----:B----4-:R-:W-:-:S15]  /*6bbe0*/  HMMA.16816.F32 R20, R12, R16, R20 ;  /* 0x000000100c14723c */ /* 0x010fde0000001814 */
[----:B------:R-:W-:-:S08]  /*6bbf0*/  NOP ;  /* 0x0000000000007918 */ /* 0x000fd00000000000 */
[----:B------:R-:W-:Y:S04]  /*6bc00*/  STL.64 [R1+0x1cb0], R20 ;  /* 0x001cb01401007387 */ /* 0x000fe80000100a00 */
[----:B------:R0:W-:Y:S04]  /*6bc10*/  STL.64 [R1+0x1cb8], R22 ;  /* 0x001cb81601007387 */ /* 0x0001e80000100a00 */
[----:B0-----:R-:W3:Y:S04]  /*6bc20*/  LDL.LU.64 R22, [R1+0x47e8] ;  /* 0x0047e80001167983 */ /* 0x001ee80000300a00 */
[----:B------:R-:W3:Y:S04]  /*6bc30*/  LDL.LU.64 R20, [R1+0x47e0] ;  /* 0x0047e00001147983 */ /* 0x000ee80000300a00 */
[----:B------:R-:W-:Y:S04]  /*6bc40*/  STL.64 [R1+0x1ca0], R24 ;  /* 0x001ca01801007387 */ /* 0x000fe80000100a00 */
[----:B------:R0:W-:Y:S04]  /*6bc50*/  STL.64 [R1+0x1ca8], R26 ;  /* 0x001ca81a01007387 */ /* 0x0001e80000100a00 */
[----:B0-----:R-:W3:Y:S04]  /*6bc60*/  LDL.LU.64 R26, [R1+0x47d8] ;  /* 0x0047d800011a7983 */ /* 0x001ee80000300a00 */
[----:B------:R-:W2:Y:S01]  /*6bc70*/  LDL.LU.64 R24, [R1+0x47d0] ;  /* 0x0047d00001187983 */ /* 0x000ea20000300a00 */
        /* <DEDUP_REMOVED lines=8> */
[----:B------:R-:W-:Y:S04]  /*6bd00*/  STL.64 [R1+0x1c80], R8 ;  /* 0x001c800801007387 */ /* 0x000fe80000100a00 */
[----:B------:R-:W-:Y:S04]  /*6bd10*/  STL.64 [R1+0x1c88], R10 ;  /* 0x001c880a01007387 */ /* 0x000fe80000100a00 */
[----:B------:R1:W-:Y:S01]  /*6bd20*/  STL.64 [R1+0x46d8], R24 ;  /* 0x0046d81801007387 */ /* 0x0003e20000100a00 */
[----:B0-----:R-:W-:-:S02]  /*6bd30*/  IMAD.MOV.U32 R27, RZ, RZ, R6 ;  /* 0x000000ffff1b7224 */ /* 0x001fc400078e0006 */
[----:B-1----:R-:W-:Y:S02]  /*6bd40*/  IMAD.MOV.U32 R25, RZ, RZ, R4 ;  /* 0x000000ffff197224 */ /* 0x002fe400078e0004 */
[----:B------:R-:W-:Y:S01]  /*6bd50*/  IMAD.MOV.U32 R24, RZ, RZ, R5 ;  /* 0x000000ffff187224 */ /* 0x000fe200078e0005 */
[----:B------:R-:W4:Y:S04]  /*6bd60*/  LDL.LU R4, [R1+0xb00] ;  /* 0x000b000001047983 */ /* 0x000f280000300800 */
[----:B------:R-:W4:Y:S01]  /*6bd70*/  LDL.LU R5, [R1+0xb04] ;  /* 0x000b040001057983 */ /* 0x000f220000300800 */
[----:B------:R-:W-:-:S03]  /*6bd80*/  IMAD.MOV.U32 R26, RZ, RZ, R7 ;  /* 0x000000ffff1a7224 */ /* 0x000fc600078e0007 */
        /* <DEDUP_REMOVED lines=14> */
[----:B------:R-:W-:-:S03]  /*6be70*/  IMAD.MOV.U32 R0, RZ, RZ, R17 ;  /* 0x000000ffff007224 */ /* 0x000fc600078e0011 */
        /* <DEDUP_REMOVED lines=12> */
[----:B------:R-:W-:Y:S04]  /*6bf40*/  STL.64 [R1+0x4750], R26 ;  /* 0x0047501a01007387 */ /* 0x000fe80000100a00 */
        /* <DEDUP_REMOVED lines=11> */
[C---:B------:R-:W-:Y:S03]  /*6c000*/  HMMA.16816.F32 R4, R12.reuse, R22, R4 ;  /* 0x000000160c04723c */ /* 0x040fe60000001804 */
        /* <DEDUP_REMOVED lines=16> */
[----:B------:R-:W-:Y:S04]  /*6c110*/  STL.64 [R1+0x46c0], R22 ;  /* 0x0046c01601007387 */ /* 0x000fe80000100a00 */
[----:B------:R0:W-:Y:S01]  /*6c120*/  STL.64 [R1+0x46b8], R20 ;  /* 0x0046b81401007387 */ /* 0x0001e20000100a00 */
[----:B----4-:R-:W-:-:S02]  /*6c130*/  IMAD R8, R8, 0x100, R16 ;  /* 0x0000010008087824 */ /* 0x010fc400078e0210 */
[----:B------:R-:W-:Y:S01]  /*6c140*/  IMAD R9, R9, 0x100, R17 ;  /* 0x0000010009097824 */ /* 0x000fe200078e0211 */
        /* <DEDUP_REMOVED lines=8> */
[----:B0-----:R-:W3:Y:S04]  /*6c1d0*/  LDL.LU.64 R6, [R1+0x4798] ;  /* 0x0047980001067983 */ /* 0x001ee80000300a00 */
[----:B------:R-:W3:Y:S04]  /*6c1e0*/  LDL.LU.64 R4, [R1+0x4790] ;  /* 0x0047900001047983 */ /* 0x000ee80000300a00 */
[----:B------:R-:W3:Y:S04]  /*6c1f0*/  LDL.LU R16, [R1+0x478c] ;  /* 0x00478c0001107983 */ /* 0x000ee80000300800 */
[----:B------:R-:W3:Y:S02]  /*6c200*/  LDL.LU R17, [R1+0x4788] ;  /* 0x0047880001117983 */ /* 0x000ee40000300800 */
[----:B---3--:R-:W-:-:S15]  /*6c210*/  HMMA.16816.F32 R4, R12, R16, R4 ;  /* 0x000000100c04723c */ /* 0x008fde0000001804 */
[----:B------:R-:W-:-:S08]  /*6c220*/  NOP ;  /* 0x0000000000007918 */ /* 0x000fd00000000000 */
[----:B------:R-:W-:Y:S04]  /*6c230*/  STL.64 [R1+0x1c40], R4 ;  /* 0x001c400401007387 */ /* 0x000fe80000100a00 */
[----:B------:R0:W-:Y:S04]  /*6c240*/  STL.64 [R1+0x1c48], R6 ;  /* 0x001c480601007387 */ /* 0x0001e80000100a00 */
[----:B0-----:R-:W2:Y:S04]  /*6c250*/  LDL.LU.64 R6, [R1+0x4780] ;  /* 0x0047800001067983 */ /* 0x001ea80000300a00 */
[----:B------:R-:W3:Y:S04]  /*6c260*/  LDL.LU.64 R4, [R1+0x4778] ;  /* 0x0047780001047983 */ /* 0x000ee80000300a00 */
        /* <DEDUP_REMOVED lines=22> */
[----:B--2---:R-:W-:Y:S03]  /*6c3d0*/  HMMA.16816.F32 R12, R12, R2, R24 ;  /* 0x000000020c0c723c */ /* 0x004fe60000001818 */
[----:B------:R-:W2:Y:S04]  /*6c3e0*/  LDL.LU.64 R26, [R1+0x4750] ;  /* 0x00475000011a7983 */ /* 0x000ea80000300a00 */
[----:B------:R-:W3:Y:S01]  /*6c3f0*/  LDL.LU.64 R24, [R1+0x4748] ;  /* 0x0047480001187983 */ /* 0x000ee20000300a00 */
[----:B----4-:R-:W-:-:S02]  /*6c400*/  IMAD R10, R10, 0x100, R17 ;  /* 0x000001000a0a7824 */ /* 0x010fc400078e0211 */
[----:B------:R-:W-:Y:S01]  /*6c410*/  IMAD R11, R11, 0x100, R16 ;  /* 0x000001000b0b7824 */ /* 0x000fe200078e0210 */
[----:B------:R-:W-:Y:S02]  /*6c420*/  F2FP.F16.E4M3.UNPACK_B R8, R8 ;  /* 0x00000008ff08723e */ /* 0x000fe400020006ff */
[----:B------:R-:W-:Y:S02]  /*6c430*/  F2FP.F16.E4M3.UNPACK_B R9, R9 ;  /* 0x00000009ff09723e */ /* 0x000fe400020006ff */
[----:B------:R-:W-:Y:S02]  /*6c440*/  F2FP.F16.E4M3.UNPACK_B R10, R10 ;  /* 0x0000000aff0a723e */ /* 0x000fe400020006ff */
[----:B------:R-:W-:-:S06]  /*6c450*/  F2FP.F16.E4M3.UNPACK_B R11, R11 ;  /* 0x0000000bff0b723e */ /* 0x000fcc00020006ff */
[----:B------:R-:W-:Y:S04]  /*6c460*/  STL.64 [R1+0x1350], R12 ;  /* 0x0013500c01007387 */ /* 0x000fe80000100a00 */
[----:B------:R3:W-:Y:S02]  /*6c470*/  STL.64 [R1+0x1358], R14 ;  /* 0x0013580e01007387 */ /* 0x0007e40000100a00 */
[C---:B---3--:R-:W-:Y:S06]  /*6c480*/  HMMA.16816.F32 R12, R8.reuse, R24, R4 ;  /* 0x00000018080c723c */ /* 0x048fec0000001804 */
        /* <DEDUP_REMOVED lines=17> */
[----:B--2---:R1:W-:Y:S04]  /*6c5a0*/  STL.64 [R1+0x46e8], R20 ;  /* 0x0046e81401007387 */ /* 0x0043e80000100a00 */
[----:B------:R-:W2:Y:S04]  /*6c5b0*/  LDL.LU R24, [R1+0xa80] ;  /* 0x000a800001187983 */ /* 0x000ea80000300800 */
[----:B------:R-:W2:Y:S04]  /*6c5c0*/  LDL.LU R25, [R1+0xa84] ;  /* 0x000a840001197983 */ /* 0x000ea80000300800 */
[----:B------:R-:W3:Y:S04]  /*6c5d0*/  LDL.LU R26, [R1+0xa88] ;  /* 0x000a8800011a7983 */ /* 0x000ee80000300800 */
[----:B------:R-:W3:Y:S04]  /*6c5e0*/  LDL.LU R27, [R1+0xa8c] ;  /* 0x000a8c00011b7983 */ /* 0x000ee80000300800 */
[----:B---3--:R-:W-:Y:S04]  /*6c5f0*/  STL.64 [R1+0x4700], R26 ;  /* 0x0047001a01007387 */ /* 0x008fe80000100a00 */
[----:B--2---:R-:W-:Y:S04]  /*6c600*/  STL.64 [R1+0x46f8], R24 ;  /* 0x0046f81801007387 */ /* 0x004fe80000100a00 */
[----:B0-----:R-:W2:Y:S01]  /*6c610*/  LDL R22, [R1] ;  /* 0x0000000001167983 */ /* 0x001ea20000100800 */
[----:B------:R-:W-:-:S03]  /*6c620*/  IMAD.MOV.U32 R23, RZ, RZ, R0 ;  /* 0x000000ffff177224 */ /* 0x000fc600078e0000 */
[----:B------:R-:W3:Y:S04]  /*6c630*/  LDL.LU R0, [R1+0x4740] ;  /* 0x0047400001007983 */ /* 0x000ee80000300800 */
[----:B------:R-:W4:Y:S04]  /*6c640*/  LDL R14, [R1+0x8] ;  /* 0x00000800010e7983 */ /* 0x000f280000100800 */
[----:B------:R-:W4:Y:S04]  /*6c650*/  LDL R15, [R1+0xc] ;  /* 0x00000c00010f7983 */ /* 0x000f280000100800 */
[----:B--2---:R0:W-:Y:S04]  /*6c660*/  STL.64 [R1+0x4708], R22 ;  /* 0x0047081601007387 */ /* 0x0041e80000100a00 */
[----:B-1----:R-:W2:Y:S04]  /*6c670*/  LDL.LU R20, [R1+0xaa0] ;  /* 0x000aa00001147983 */ /* 0x002ea80000300800 */
[----:B------:R-:W2:Y:S04]  /*6c680*/  LDL.LU R21, [R1+0xaa4] ;  /* 0x000aa40001157983 */ /* 0x000ea80000300800 */
[----:B0-----:R-:W3:Y:S04]  /*6c690*/  LDL.LU R22, [R1+0xaa8] ;  /* 0x000aa80001167983 */ /* 0x001ee80000300800 */
[----:B------:R-:W3:Y:S04]  /*6c6a0*/  LDL.LU R23, [R1+0xaac] ;  /* 0x000aac0001177983 */ /* 0x000ee80000300800 */
[----:B---3--:R0:W-:Y:S04]  /*6c6b0*/  STL.64 [R1+0x4718], R22 ;  /* 0x0047181601007387 */ /* 0x0081e80000100a00 */
[----:B0-----:R-:W3:Y:S04]  /*6c6c0*/  LDL R22, [R1+0x10] ;  /* 0x0000100001167983 */ /* 0x001ee80000100800 */
[----:B--2---:R0:W-:Y:S04]  /*6c6d0*/  STL.64 [R1+0x4710], R20 ;  /* 0x0047101401007387 */ /* 0x0041e80000100a00 */
[----:B------:R-:W2:Y:S04]  /*6c6e0*/  LDL.LU R24, [R1+0xa90] ;  /* 0x000a900001187983 */ /* 0x000ea80000300800 */
[----:B------:R-:W2:Y:S04]  /*6c6f0*/  LDL.LU R25, [R1+0xa94] ;  /* 0x000a940001197983 */ /* 0x000ea80000300800 */
[----:B------:R-:W4:Y:S04]  /*6c700*/  LDL.LU R26, [R1+0xa98] ;  /* 0x000a9800011a7983 */ /* 0x000f280000300800 */
[----:B------:R-:W4:Y:S04]  /*6c710*/  LDL.LU R27, [R1+0xa9c] ;  /* 0x000a9c00011b7983 */ /* 0x000f280000300800 */
[----:B0-----:R-:W3:Y:S04]  /*6c720*/  LDL.64 R20, [R1+0x18] ;  /* 0x0000180001147983 */ /* 0x001ee80000100a00 */
        /* <DEDUP_REMOVED lines=8> */
[----:B0-----:R-:W3:Y:S04]  /*6c7b0*/  LDL.LU R24, [R1+0xac0] ;  /* 0x000ac00001187983 */ /* 0x001ee80000300800 */
[----:B------:R-:W3:Y:S04]  /*6c7c0*/  LDL.LU R25, [R1+0xac4] ;  /* 0x000ac40001197983 */ /* 0x000ee80000300800 */
[----:B------:R-:W3:Y:S04]  /*6c7d0*/  LDL.LU R26, [R1+0xac8] ;  /* 0x000ac800011a7983 */ /* 0x000ee80000300800 */
[----:B------:R-:W3:Y:S04]  /*6c7e0*/  LDL.LU R27, [R1+0xacc] ;  /* 0x000acc00011b7983 */ /* 0x000ee80000300800 */
[----:B------:R-:W2:Y:S04]  /*6c7f0*/  LDL.LU R16, [R1+0x3980] ;  /* 0x0039800001107983 */ /* 0x000ea80000300800 */
[----:B------:R-:W4:Y:S04]  /*6c800*/  LDL.LU R12, [R1+0x397c] ;  /* 0x00397c00010c7983 */ /* 0x000f280000300800 */
[----:B------:R-:W2:Y:S04]  /*6c810*/  LDL.LU R17, [R1+0x3988] ;  /* 0x0039880001117983 */ /* 0x000ea80000300800 */
[----:B------:R-:W-:Y:S04]  /*6c820*/  STL.64 [R1+0x46a0], R18 ;  /* 0x0046a01201007387 */ /* 0x000fe80000100a00 */
[----:B--2---:R0:W-:Y:S04]  /*6c830*/  STL.64 [R1+0x4698], R16 ;  /* 0x0046981001007387 */ /* 0x0041e80000100a00 */
[----:B0-----:R-:W2:Y:S04]  /*6c840*/  LDL.LU R16, [R1+0xa40] ;  /* 0x000a400001107983 */ /* 0x001ea80000300800 */
[----:B------:R-:W2:Y:S04]  /*6c850*/  LDL.LU R17, [R1+0xa44] ;  /* 0x000a440001117983 */ /* 0x000ea80000300800 */
[----:B------:R-:W4:Y:S04]  /*6c860*/  LDL.LU R18, [R1+0xa48] ;  /* 0x000a480001127983 */ /* 0x000f280000300800 */
[----:B------:R-:W4:Y:S01]  /*6c870*/  LDL.LU R19, [R1+0xa4c] ;  /* 0x000a4c0001137983 */ /* 0x000f220000300800 */
[----:B---3--:R-:W-:Y:S03]  /*6c880*/  HMMA.16816.F32 R24, R8, R20, R24 ;  /* 0x000000140818723c */ /* 0x008fe60000001818 */
[----:B----4-:R-:W-:Y:S04]  /*6c890*/  STL.64 [R1+0x46b0], R18 ;  /* 0x0046b01201007387 */ /* 0x010fe80000100a00 */
        /* <DEDUP_REMOVED lines=19> */
[----:B------:R-:W4:Y:S01]  /*6c9d0*/  LDL.LU.64 R24, [R1+0x4730] ;  /* 0x0047300001187983 */ /* 0x000f220000300a00 */
[----:B------:R-:W-:-:S02]  /*6c9e0*/  IMAD.MOV.U32 R23, RZ, RZ, R0 ;  /* 0x000000ffff177224 */ /* 0x000fc400078e0000 */
[----:B------:R-:W-:-:S05]  /*6c9f0*/  IMAD.MOV.U32 R0, RZ, RZ, R21 ;  /* 0x000000ffff007224 */ /* 0x000fca00078e0015 */
[----:B----4-:R-:W-:Y:S01]  /*6ca00*/  HMMA.16816.F32 R20, R8, R22, R24 ;  /* 0x000000160814723c */ /* 0x010fe20000001818 */
[----:B------:R-:W4:Y:S04]  /*6ca10*/  LDL.LU.64 R26, [R1+0x4728] ;  /* 0x00472800011a7983 */ /* 0x000f280000300a00 */
[----:B------:R-:W4:-:S15]  /*6ca20*/  LDL.LU.64 R24, [R1+0x4720] ;  /* 0x0047200001187983 */ /* 0x000f1e0000300a00 */
[----:B------:R-:W-:-:S03]  /*6ca30*/  NOP ;  /* 0x0000000000007918 */ /* 0x000fc60000000000 */
        /* <DEDUP_REMOVED lines=17> */
[----:B0-----:R-:W2:Y:S04]  /*6cb50*/  LDL.LU.64 R22, [R1+0x46f0] ;  /* 0x0046f00001167983 */ /* 0x001ea80000300a00 */
[----:B------:R-:W2:Y:S01]  /*6cb60*/  LDL.LU.64 R20, [R1+0x46e8] ;  /* 0x0046e80001147983 */ /* 0x000ea20000300a00 */
[----:B----4-:R-:W-:-:S15]  /*6cb70*/  HMMA.16816.F32 R24, R8, R28, R24 ;  /* 0x0000001c0818723c */ /* 0x010fde0000001818 */
[----:B------:R-:W-:-:S08]  /*6cb80*/  NOP ;  /* 0x0000000000007918 */ /* 0x000fd00000000000 */
[----:B------:R-:W-:Y:S04]  /*6cb90*/  STL.64 [R1+0x1bc0], R24 ;  /* 0x001bc01801007387 */ /* 0x000fe80000100a00 */
[----:B------:R0:W-:Y:S04]  /*6cba0*/  STL.64 [R1+0x1bc8], R26 ;  /* 0x001bc81a01007387 */ /* 0x0001e80000100a00 */
[----:B0-----:R-:W2:Y:S04]  /*6cbb0*/  LDL.LU.64 R26, [R1+0x46e0] ;  /* 0x0046e000011a7983 */ /* 0x001ea80000300a00 */
[----:B------:R-:W4:Y:S04]  /*6cbc0*/  LDL.LU.64 R24, [R1+0x46d8] ;  /* 0x0046d80001187983 */ /* 0x000f280000300a00 */
[----:B------:R0:W-:Y:S04]  /*6cbd0*/  STL.64 [R1+0x45e8], R28 ;  /* 0x0045e81c01007387 */ /* 0x0001e80000100a00 */
[----:B0-----:R-:W3:Y:S04]  /*6cbe0*/  LDL.LU R28, [R1+0x3990] ;  /* 0x00399000011c7983 */ /* 0x001ee80000300800 */
        /* <DEDUP_REMOVED lines=37> */
[----:B--2---:R-:W-:Y:S01]  /*6ce40*/  HMMA.16816.F32 R4, R8, R18, R4 ;  /* 0x000000120804723c */ /* 0x004fe20000001804 */
[----:B----4-:R-:W-:-:S02]  /*6ce50*/  IMAD R12, R12, 0x100, R16 ;  /* 0x000001000c0c7824 */ /* 0x010fc400078e0210 */
[----:B------:R-:W-:-:S15]  /*6ce60*/  IMAD R13, R13, 0x100, R17 ;  /* 0x000001000d0d7824 */ /* 0x000fde00078e0211 */
[----:B------:R-:W-:-:S05]  /*6ce70*/  NOP ;  /* 0x0000000000007918 */ /* 0x000fca0000000000 */
        /* <DEDUP_REMOVED lines=18> */
[----:B--2---:R-:W-:Y:S06]  /*6cfa0*/  HMMA.16816.F32 R16, R8, R6, R16 ;  /* 0x000000060810723c */ /* 0x004fec0000001810 */
[----:B------:R-:W-:Y:S04]  /*6cfb0*/  STL [R1+0x457c], R6 ;  /* 0x00457c0601007387 */ /* 0x000fe80000100800 */
[----:B------:R-:W-:-:S13]  /*6cfc0*/  STL [R1+0x4578], R7 ;  /* 0x0045780701007387 */ /* 0x000fda0000100800 */
[----:B------:R-:W-:Y:S04]  /*6cfd0*/  STL.64 [R1+0x1b50], R16 ;  /* 0x001b501001007387 */ /* 0x000fe80000100a00 */
[----:B------:R3:W-:Y:S04]  /*6cfe0*/  STL.64 [R1+0x1b58], R18 ;  /* 0x001b581201007387 */ /* 0x0007e80000100a00 */
[----:B----4-:R-:W-:Y:S04]  /*6cff0*/  STL [R1+0x4580], R5 ;  /* 0x0045800501007387 */ /* 0x010fe80000100800 */
[----:B------:R0:W-:Y:S01]  /*6d000*/  STL [R1+0x4600], R4 ;  /* 0x0046000401007387 */ /* 0x0001e20000100800 */
[C---:B---3--:R-:W-:Y:S06]  /*6d010*/  HMMA.16816.F32 R16, R8.reuse, R4, R20 ;  /* 0x000000040810723c */ /* 0x048fec0000001814 */
[----:B0-----:R-:W-:-:S15]  /*6d020*/  HMMA.16816.F32 R4, R8, R2, R24 ;  /* 0x000000020804723c */ /* 0x001fde0000001818 */
[----:B------:R-:W-:-:S02]  /*6d030*/  NOP ;  /* 0x0000000000007918 */ /* 0x000fc40000000000 */
[----:B------:R-:W-:Y:S04]  /*6d040*/  STL.64 [R1+0x1b40], R16 ;  /* 0x001b401001007387 */ /* 0x000fe80000100a00 */
[----:B------:R-:W-:Y:S04]  /*6d050*/  STL.64 [R1+0x1b48], R18 ;  /* 0x001b481201007387 */ /* 0x000fe80000100a00 */
[----:B------:R-:W2:Y:S04]  /*6d060*/  LDL.LU R20, [R1+0x980] ;  /* 0x0009800001147983 */ /* 0x000ea80000300800 */
[----:B------:R0:W-:Y:S04]  /*6d070*/  STL.64 [R1+0x1340], R4 ;  /* 0x0013400401007387 */ /* 0x0001e80000100a00 */
[----:B------:R-:W-:Y:S04]  /*6d080*/  STL.64 [R1+0x1348], R6 ;  /* 0x0013480601007387 */ /* 0x000fe80000100a00 */
[----:B------:R-:W2:Y:S04]  /*6d090*/  LDL.LU R21, [R1+0x984] ;  /* 0x0009840001157983 */ /* 0x000ea80000300800 */
[----:B------:R-:W3:Y:S04]  /*6d0a0*/  LDL.LU R22, [R1+0x988] ;  /* 0x0009880001167983 */ /* 0x000ee80000300800 */
[----:B------:R-:W3:Y:S04]  /*6d0b0*/  LDL.LU R23, [R1+0x98c] ;  /* 0x00098c0001177983 */ /* 0x000ee80000300800 */
[----:B0-----:R-:W4:Y:S04]  /*6d0c0*/  LDL.64 R4, [R1+0x8] ;  /* 0x0000080001047983 */ /* 0x001f280000100a00 */
[----:B----4-:R-:W-:Y:S04]  /*6d0d0*/  STL.64 [R1+0x4648], R4 ;  /* 0x0046480401007387 */ /* 0x010fe80000100a00 */
        /* <DEDUP_REMOVED lines=24> */
[----:B--2---:R0:W-:Y:S04]  /*6d260*/  STL.64 [R1+0x4658], R6 ;  /* 0x0046580601007387 */ /* 0x0041e80000100a00 */
[----:B0-----:R-:W2:Y:S04]  /*6d270*/  LDL R6, [R1+0x28] ;  /* 0x0000280001067983 */ /* 0x001ea80000100800 */
[----:B------:R-:W2:Y:S04]  /*6d280*/  LDL R7, [R1+0x2c] ;  /* 0x00002c0001077983 */ /* 0x000ea80000100800 */
[----:B----4-:R-:W-:Y:S04]  /*6d290*/  STL.64 [R1+0x4650], R4 ;  /* 0x0046500401007387 */ /* 0x010fe80000100a00 */
[----:B---3--:R-:W-:Y:S04]  /*6d2a0*/  STL.64 [R1+0x4620], R22 ;  /* 0x0046201601007387 */ /* 0x008fe80000100a00 */
[----:B------:R0:W-:Y:S04]  /*6d2b0*/  STL.64 [R1+0x4618], R20 ;  /* 0x0046181401007387 */ /* 0x0001e80000100a00 */
[----:B0-----:R-:W3:Y:S04]  /*6d2c0*/  LDL.LU R20, [R1+0x9d0] ;  /* 0x0009d00001147983 */ /* 0x001ee80000300800 */
[----:B------:R-:W3:Y:S04]  /*6d2d0*/  LDL.LU R21, [R1+0x9d4] ;  /* 0x0009d40001157983 */ /* 0x000ee80000300800 */
[----:B------:R-:W4:Y:S04]  /*6d2e0*/  LDL.LU R22, [R1+0x9d8] ;  /* 0x0009d80001167983 */ /* 0x000f280000300800 */
[----:B------:R-:W4:Y:S04]  /*6d2f0*/  LDL.LU R23, [R1+0x9dc] ;  /* 0x0009dc0001177983 */ /* 0x000f280000300800 */
[----:B----4-:R0:W-:Y:S04]  /*6d300*/  STL.64 [R1+0x4630], R22 ;  /* 0x0046301601007387 */ /* 0x0101e80000100a00 */
[----:B0-----:R-:W4:Y:S04]  /*6d310*/  LDL R22, [R1+0x18] ;  /* 0x0000180001167983 */ /* 0x001f280000100800 */
[----:B---3--:R0:W-:Y:S04]  /*6d320*/  STL.64 [R1+0x4628], R20 ;  /* 0x0046281401007387 */ /* 0x0081e80000100a00 */
[----:B0-----:R-:W3:Y:S01]  /*6d330*/  LDL.64 R20, [R1+0x20] ;  /* 0x0000200001147983 */ /* 0x001ee20000100a00 */
[----:B------:R-:W-:-:S02]  /*6d340*/  IMAD.MOV.U32 R23, RZ, RZ, R0 ;  /* 0x000000ffff177224 */ /* 0x000fc400078e0000 */
[----:B------:R-:W-:Y:S02]  /*6d350*/  IMAD R14, R14, 0x100, R28 ;  /* 0x000001000e0e7824 */ /* 0x000fe400078e021c */
[----:B------:R-:W-:Y:S01]  /*6d360*/  IMAD R15, R15, 0x100, R29 ;  /* 0x000001000f0f7824 */ /* 0x000fe200078e021d */
[----:B----4-:R-:W-:Y:S04]  /*6d370*/  STL.64 [R1+0x4668], R22 ;  /* 0x0046681601007387 */ /* 0x010fe80000100a00 */
[----:B---3--:R0:W-:Y:S04]  /*6d380*/  STL.64 [R1+0x4660], R20 ;  /* 0x0046601401007387 */ /* 0x0081e80000100a00 */
        /* <DEDUP_REMOVED lines=8> */
[----:B------:R-:W2:Y:S01]  /*6d410*/  LDL.LU R27, [R1+0x9ac] ;  /* 0x0009ac00011b7983 */ /* 0x000ea20000300800 */
[----:B------:R-:W-:-:S02]  /*6d420*/  F2FP.F16.E4M3.UNPACK_B R12, R12 ;  /* 0x0000000cff0c723e */ /* 0x000fc400020006ff */
[----:B------:R-:W-:Y:S02]  /*6d430*/  F2FP.F16.E4M3.UNPACK_B R13, R13 ;  /* 0x0000000dff0d723e */ /* 0x000fe400020006ff */
[----:B------:R-:W-:Y:S02]  /*6d440*/  F2FP.F16.E4M3.UNPACK_B R14, R14 ;  /* 0x0000000eff0e723e */ /* 0x000fe400020006ff */
[----:B------:R-:W-:Y:S01]  /*6d450*/  F2FP.F16.E4M3.UNPACK_B R15, R15 ;  /* 0x0000000fff0f723e */ /* 0x000fe200020006ff */
        /* <DEDUP_REMOVED lines=19> */
[----:B------:R-:W2:Y:S04]  /*6d590*/  LDL.LU.64 R22, [R1+0x4668] ;  /* 0x0046680001167983 */ /* 0x000ea80000300a00 */
[----:B------:R-:W3:Y:S04]  /*6d5a0*/  LDL.LU.64 R20, [R1+0x4660] ;  /* 0x0046600001147983 */ /* 0x000ee80000300a00 */
[----:B------:R-:W-:Y:S04]  /*6d5b0*/  STL.64 [R1+0x1060], R4 ;  /* 0x0010600401007387 */ /* 0x000fe80000100a00 */
[----:B------:R0:W-:Y:S04]  /*6d5c0*/  STL.64 [R1+0x1068], R6 ;  /* 0x0010680601007387 */ /* 0x0001e80000100a00 */
[----:B0-----:R-:W3:Y:S04]  /*6d5d0*/  LDL.LU.64 R6, [R1+0x4658] ;  /* 0x0046580001067983 */ /* 0x001ee80000300a00 */
[----:B------:R-:W3:Y:S02]  /*6d5e0*/  LDL.LU.64 R4, [R1+0x4650] ;  /* 0x0046500001047983 */ /* 0x000ee40000300a00 */
[----:B---3--:R-:W-:Y:S06]  /*6d5f0*/  HMMA.16816.F32 R4, R12, R20, R4 ;  /* 0x000000140c04723c */ /* 0x008fec0000001804 */
[----:B------:R-:W-:-:S15]  /*6d600*/  IMAD.MOV.U32 R0, RZ, RZ, R21 ;  /* 0x000000ffff007224 */ /* 0x000fde00078e0015 */
[----:B------:R-:W-:-:S02]  /*6d610*/  NOP ;  /* 0x0000000000007918 */ /* 0x000fc40000000000 */
[----:B------:R0:W-:Y:S04]  /*6d620*/  STL.64 [R1+0x1b30], R4 ;  /* 0x001b300401007387 */ /* 0x0001e80000100a00 */
[----:B------:R1:W-:Y:S04]  /*6d630*/  STL.64 [R1+0x1b38], R6 ;  /* 0x001b380601007387 */ /* 0x0003e80000100a00 */
[----:B0-----:R-:W3:Y:S01]  /*6d640*/  LDL.LU.64 R4, [R1+0x4648] ;  /* 0x0046480001047983 */ /* 0x001ee20000300a00 */
[----:B-1----:R-:W-:Y:S02]  /*6d650*/  IMAD.MOV.U32 R7, RZ, RZ, R20 ;  /* 0x000000ffff077224 */ /* 0x002fe400078e0014 */
[----:B--2---:R-:W-:Y:S01]  /*6d660*/  HMMA.16816.F32 R20, R12, R22, R24 ;  /* 0x000000160c14723c */ /* 0x004fe20000001818 */
        /* <DEDUP_REMOVED lines=18> */
[----:B------:R-:W3:Y:S01]  /*6d790*/  LDL.LU.64 R20, [R1+0x4608] ;  /* 0x0046080001147983 */ /* 0x000ee20000300a00 */
[----:B------:R-:W-:-:S02]  /*6d7a0*/  IMAD.MOV.U32 R11, RZ, RZ, R4 ;  /* 0x000000ffff0b7224 */ /* 0x000fc400078e0004 */
[----:B------:R-:W-:Y:S01]  /*6d7b0*/  IMAD.MOV.U32 R10, RZ, RZ, R5 ;  /* 0x000000ffff0a7224 */ /* 0x000fe200078e0005 */
[----:B------:R-:W4:Y:S04]  /*6d7c0*/  LDL.LU R4, [R1+0x4600] ;  /* 0x0046000001047983 */ /* 0x000f280000300800 */
[----:B------:R-:W-:Y:S04]  /*6d7d0*/  STL.64 [R1+0x4590], R10 ;  /* 0x0045900a01007387 */ /* 0x000fe80000100a00 */
[----:B------:R0:W-:Y:S01]  /*6d7e0*/  STL.64 [R1+0x4588], R8 ;  /* 0x0045880801007387 */ /* 0x0001e20000100a00 */
[----:B------:R-:W-:-:S02]  /*6d7f0*/  IMAD.MOV.U32 R5, RZ, RZ, R28 ;  /* 0x000000ffff057224 */ /* 0x000fc400078e001c */
[----:B------:R-:W-:Y:S01]  /*6d800*/  IMAD.MOV.U32 R6, RZ, RZ, R29 ;  /* 0x000000ffff067224 */ /* 0x000fe200078e001d */
        /* <DEDUP_REMOVED lines=10> */
[----:B------:R-:W2:Y:S02]  /*6d8b0*/  LDL.LU.64 R28, [R1+0x45e8] ;  /* 0x0045e800011c7983 */ /* 0x000ea40000300a00 */
[----:B--2---:R-:W-:-:S15]  /*6d8c0*/  HMMA.16816.F32 R24, R12, R28, R24 ;  /* 0x0000001c0c18723c */ /* 0x004fde0000001818 */
[----:B------:R-:W-:-:S08]  /*6d8d0*/  NOP ;  /* 0x0000000000007918 */ /* 0x000fd00000000000 */
[----:B------:R-:W-:Y:S04]  /*6d8e0*/  STL.64 [R1+0x1ae0], R24 ;  /* 0x001ae01801007387 */ /* 0x000fe80000100a00 */
[----:B------:R0:W-:Y:S04]  /*6d8f0*/  STL.64 [R1+0x1ae8], R26 ;  /* 0x001ae81a01007387 */ /* 0x0001e80000100a00 */
[----:B0-----:R-:W3:Y:S04]  /*6d900*/  LDL.LU.64 R26, [R1+0x45e0] ;  /* 0x0045e000011a7983 */ /* 0x001ee80000300a00 */
[----:B------:R-:W2:Y:S01]  /*6d910*/  LDL.LU.64 R24, [R1+0x45d8] ;  /* 0x0045d80001187983 */ /* 0x000ea20000300a00 */
        /* <DEDUP_REMOVED lines=30> */
[----:B------:R0:W-:Y:S04]  /*6db00*/  STL.64 [R1+0x44a8], R22 ;  /* 0x0044a81601007387 */ /* 0x0001e80000100a00 */
[----:B0-----:R-:W3:Y:S04]  /*6db10*/  LDL.LU R22, [R1+0x39a0] ;  /* 0x0039a00001167983 */ /* 0x001ee80000300800 */
[----:B------:R-:W3:Y:S04]  /*6db20*/  LDL.LU R23, [R1+0x39a8] ;  /* 0x0039a80001177983 */ /* 0x000ee80000300800 */
[----:B------:R-:W-:Y:S01]  /*6db30*/  STL.64 [R1+0x44a0], R20 ;  /* 0x0044a01401007387 */ /* 0x000fe20000100a00 */
[----:B----4-:R-:W-:-:S15]  /*6db40*/  HMMA.16816.F32 R8, R12, R18, R8 ;  /* 0x000000120c08723c */ /* 0x010fde0000001808 */
[----:B------:R-:W-:-:S08]  /*6db50*/  NOP ;  /* 0x0000000000007918 */ /* 0x000fd00000000000 */
[----:B------:R-:W-:Y:S04]  /*6db60*/  STL.64 [R1+0x1a90], R8 ;  /* 0x001a900801007387 */ /* 0x000fe80000100a00 */
[----:B------:R0:W-:Y:S04]  /*6db70*/  STL.64 [R1+0x1a98], R10 ;  /* 0x001a980a01007387 */ /* 0x0001e80000100a00 */
[----:B0-----:R-:W4:Y:S04]  /*6db80*/  LDL.LU.64 R10, [R1+0x4590] ;  /* 0x00459000010a7983 */ /* 0x001f280000300a00 */
[----:B------:R-:W3:Y:S01]  /*6db90*/  LDL.LU.64 R8, [R1+0x4588] ;  /* 0x0045880001087983 */ /* 0x000ee20000300a00 */
[----:B--2---:R-:W-:Y:S03]  /*6dba0*/  HMMA.16816.F32 R24, R12, R16, R24 ;  /* 0x000000100c18723c */ /* 0x004fe60000001818 */
[----:B------:R-:W-:Y:S04]  /*6dbb0*/  STL [R1+0x449c], R18 ;  /* 0x00449c1201007387 */ /* 0x000fe80000100800 */
[----:B------:R-:W-:Y:S04]  /*6dbc0*/  STL [R1+0x4498], R19 ;  /* 0x0044981301007387 */ /* 0x000fe80000100800 */
[----:B------:R-:W2:-:S12]  /*6dbd0*/  LDL.LU R20, [R1+0x8a0] ;  /* 0x0008a00001147983 */ /* 0x000e980000300800 */
[----:B------:R0:W-:Y:S04]  /*6dbe0*/  STL.64 [R1+0x1a80], R24 ;  /* 0x001a801801007387 */ /* 0x0001e80000100a00 */
[----:B------:R1:W-:Y:S04]  /*6dbf0*/  STL.64 [R1+0x1a88], R26 ;  /* 0x001a881a01007387 */ /* 0x0003e80000100a00 */
[----:B------:R-:W2:Y:S01]  /*6dc00*/  LDL.LU R21, [R1+0x8a4] ;  /* 0x0008a40001157983 */ /* 0x000ea20000300800 */
[----:B---3--:R-:W-:Y:S02]  /*6dc10*/  IMAD R8, R8, 0x100, R22 ;  /* 0x0000010008087824 */ /* 0x008fe400078e0216 */
[----:B------:R-:W-:Y:S01]  /*6dc20*/  IMAD R9, R9, 0x100, R23 ;  /* 0x0000010009097824 */ /* 0x000fe200078e0217 */
[----:B------:R-:W3:Y:S04]  /*6dc30*/  LDL.LU R22, [R1+0x8a8] ;  /* 0x0008a80001167983 */ /* 0x000ee80000300800 */
[----:B------:R-:W3:Y:S04]  /*6dc40*/  LDL.LU R23, [R1+0x8ac] ;  /* 0x0008ac0001177983 */ /* 0x000ee80000300800 */
        /* <DEDUP_REMOVED lines=46> */
[----:B------:R-:W4:Y:S01]  /*6df30*/  LDL.LU R10, [R1+0x39ac] ;  /* 0x0039ac00010a7983 */ /* 0x000f220000300800 */
        /* <DEDUP_REMOVED lines=36> */
[----:B0-----:R-:W4:Y:S04]  /*6e180*/  LDL.64 R16, [R1+0x18] ;  /* 0x0000180001107983 */ /* 0x001f280000100a00 */
        /* <DEDUP_REMOVED lines=57> */
[----:B----4-:R-:W-:Y:S01]  /*6e520*/  HMMA.16816.F32 R24, R8, R24, R20 ;  /* 0x000000180818723c */ /* 0x010fe20000001814 */
[----:B------:R-:W3:Y:S04]  /*6e530*/  LDL.LU.64 R22, [R1+0x4500] ;  /* 0x0045000001167983 */ /* 0x000ee80000300a00 */
[----:B------:R-:W3:-:S15]  /*6e540*/  LDL.LU.64 R20, [R1+0x44f8] ;  /* 0x0044f80001147983 */ /* 0x000ede0000300a00 */
[----:B------:R-:W-:-:S03]  /*6e550*/  NOP ;  /* 0x0000000000007918 */ /* 0x000fc60000000000 */
        /* <DEDUP_REMOVED lines=37> */
[----:B----4-:R0:W-:Y:S04]  /*6e7b0*/  STL.64 [R1+0x4428], R24 ;  /* 0x0044281801007387 */ /* 0x0101e80000100a00 */
[----:B0-----:R-:W3:Y:S04]  /*6e7c0*/  LDL.LU R24, [R1+0x890] ;  /* 0x0008900001187983 */ /* 0x001ee80000300800 */
[----:B------:R-:W3:Y:S04]  /*6e7d0*/  LDL.LU R25, [R1+0x894] ;  /* 0x0008940001197983 */ /* 0x000ee80000300800 */
[----:B------:R-:W3:Y:S04]  /*6e7e0*/  LDL.LU R26, [R1+0x898] ;  /* 0x00089800011a7983 */ /* 0x000ee80000300800 */
[----:B------:R-:W3:Y:S01]  /*6e7f0*/  LDL.LU R27, [R1+0x89c] ;  /* 0x00089c00011b7983 */ /* 0x000ee20000300800 */
[----:B--2---:R-:W-:Y:S01]  /*6e800*/  HMMA.16816.F32 R12, R8, R20, R12 ;  /* 0x00000014080c723c */ /* 0x004fe2000000180c */
[----:B------:R-:W-:-:S02]  /*6e810*/  IMAD.MOV.U32 R29, RZ, RZ, R5 ;  /* 0x000000ffff1d7224 */ /* 0x000fc400078e0005 */
[----:B------:R-:W-:Y:S02]  /*6e820*/  IMAD.MOV.U32 R28, RZ, RZ, R6 ;  /* 0x000000ffff1c7224 */ /* 0x000fe400078e0006 */
[----:B------:R-:W-:Y:S01]  /*6e830*/  IMAD.MOV.U32 R0, RZ, RZ, R7 ;  /* 0x000000ffff007224 */ /* 0x000fe200078e0007 */
[----:B---3--:R-:W-:-:S15]  /*6e840*/  HMMA.16816.F32 R24, R8, R22, R24 ;  /* 0x000000160818723c */ /* 0x008fde0000001818 */
[----:B------:R-:W-:-:S08]  /*6e850*/  NOP ;  /* 0x0000000000007918 */ /* 0x000fd00000000000 */
[----:B------:R-:W-:Y:S04]  /*6e860*/  STL.64 [R1+0x19d0], R24 ;  /* 0x0019d01801007387 */ /* 0x000fe80000100a00 */
[----:B------:R0:W-:Y:S04]  /*6e870*/  STL.64 [R1+0x19d8], R26 ;  /* 0x0019d81a01007387 */ /* 0x0001e80000100a00 */
[----:B------:R-:W-:Y:S04]  /*6e880*/  STL.64 [R1+0x19c0], R12 ;  /* 0x0019c00c01007387 */ /* 0x000fe80000100a00 */
[----:B------:R-:W-:Y:S01]  /*6e890*/  STL.64 [R1+0x19c8], R14 ;  /* 0x0019c80e01007387 */ /* 0x000fe20000100a00 */
[----:B0-----:R-:W-:-:S03]  /*6e8a0*/  IMAD.MOV.U32 R26, RZ, RZ, R4 ;  /* 0x000000ffff1a7224 */ /* 0x001fc600078e0004 */
[----:B------:R-:W2:Y:S04]  /*6e8b0*/  LDL.LU R4, [R1+0x860] ;  /* 0x0008600001047983 */ /* 0x000ea80000300800 */
[----:B------:R-:W2:Y:S04]  /*6e8c0*/  LDL.LU R5, [R1+0x864] ;  /* 0x0008640001057983 */ /* 0x000ea80000300800 */
[----:B------:R-:W3:Y:S04]  /*6e8d0*/  LDL.LU R6, [R1+0x868] ;  /* 0x0008680001067983 */ /* 0x000ee80000300800 */
[----:B------:R-:W3:Y:S01]  /*6e8e0*/  LDL.LU R7, [R1+0x86c] ;  /* 0x00086c0001077983 */ /* 0x000ee20000300800 */
[----:B------:R-:W-:-:S02]  /*6e8f0*/  IMAD.MOV.U32 R18, RZ, RZ, R16 ;  /* 0x000000ffff127224 */ /* 0x000fc400078e0010 */
[----:B------:R-:W-:Y:S02]  /*6e900*/  IMAD.MOV.U32 R27, RZ, RZ, R0 ;  /* 0x000000ffff1b7224 */ /* 0x000fe400078e0000 */
[----:B------:R-:W-:Y:S01]  /*6e910*/  IMAD.MOV.U32 R19, RZ, RZ, R17 ;  /* 0x000000ffff137224 */ /* 0x000fe200078e0011 */
        /* <DEDUP_REMOVED lines=9> */
[----:B------:R-:W4:Y:S04]  /*6e9b0*/  LDL.LU R13, [R1+0x39c4] ;  /* 0x0039c400010d7983 */ /* 0x000f280000300800 */
[----:B------:R0:W-:Y:S04]  /*6e9c0*/  STL.64 [R1+0x4448], R26 ;  /* 0x0044481a01007387 */ /* 0x0001e80000100a00 */
[----:B------:R-:W2:Y:S04]  /*6e9d0*/  LDL.LU R24, [R1+0x850] ;  /* 0x0008500001187983 */ /* 0x000ea80000300800 */
[----:B------:R-:W2:Y:S04]  /*6e9e0*/  LDL.LU R25, [R1+0x854] ;  /* 0x0008540001197983 */ /* 0x000ea80000300800 */
[----:B0-----:R-:W3:Y:S04]  /*6e9f0*/  LDL.LU R26, [R1+0x858] ;  /* 0x00085800011a7983 */ /* 0x001ee80000300800 */
[----:B------:R-:W3:Y:S04]  /*6ea00*/  LDL.LU R27, [R1+0x85c] ;  /* 0x00085c00011b7983 */ /* 0x000ee80000300800 */
        /* <DEDUP_REMOVED lines=15> */
[----:B------:R0:W-:Y:S02]  /*6eb00*/  STL.64 [R1+0x43d8], R22 ;  /* 0x0043d81601007387 */ /* 0x0001e40000100a00 */
[----:B0-----:R-:W-:-:S02]  /*6eb10*/  IMAD.MOV.U32 R22, RZ, RZ, R18 ;  /* 0x000000ffff167224 */ /* 0x001fc400078e0012 */
[----:B------:R-:W-:Y:S01]  /*6eb20*/  IMAD.MOV.U32 R23, RZ, RZ, R19 ;  /* 0x000000ffff177224 */ /* 0x000fe200078e0013 */
[----:B------:R-:W3:Y:S04]  /*6eb30*/  LDL.LU R18, [R1+0x449c] ;  /* 0x00449c0001127983 */ /* 0x000ee80000300800 */
[----:B------:R-:W3:Y:S04]  /*6eb40*/  LDL.LU R19, [R1+0x4498] ;  /* 0x0044980001137983 */ /* 0x000ee80000300800 */
[----:B------:R0:W-:Y:S04]  /*6eb50*/  STL.64 [R1+0x43d0], R20 ;  /* 0x0043d01401007387 */ /* 0x0001e80000100a00 */
[----:B0-----:R-:W2:Y:S04]  /*6eb60*/  LDL.64 R20, [R1+0x20] ;  /* 0x0000200001147983 */ /* 0x001ea80000100a00 */
[----:B------:R-:W-:Y:S01]  /*6eb70*/  STL.64 [R1+0x4440], R22 ;  /* 0x0044401601007387 */ /* 0x000fe20000100a00 */
[----:B------:R-:W-:-:S02]  /*6eb80*/  IMAD R12, R12, 0x100, R16 ;  /* 0x000001000c0c7824 */ /* 0x000fc400078e0210 */
[----:B----4-:R-:W-:Y:S01]  /*6eb90*/  IMAD R13, R13, 0x100, R17 ;  /* 0x000001000d0d7824 */ /* 0x010fe200078e0211 */
[C---:B---3--:R-:W-:Y:S01]  /*6eba0*/  HMMA.16816.F32 R4, R8.reuse, R18, R4 ;  /* 0x000000120804723c */ /* 0x048fe20000001804 */
[----:B--2---:R0:W-:Y:S04]  /*6ebb0*/  STL.64 [R1+0x4438], R20 ;  /* 0x0044381401007387 */ /* 0x0041e80000100a00 */
[----:B0-----:R-:W2:Y:S04]  /*6ebc0*/  LDL.LU R20, [R1+0x840] ;  /* 0x0008400001147983 */ /* 0x001ea80000300800 */
[----:B------:R-:W2:Y:S04]  /*6ebd0*/  LDL.LU R21, [R1+0x844] ;  /* 0x0008440001157983 */ /* 0x000ea80000300800 */
[----:B------:R-:W2:Y:S04]  /*6ebe0*/  LDL.LU R22, [R1+0x848] ;  /* 0x0008480001167983 */ /* 0x000ea80000300800 */
[----:B------:R-:W2:Y:S06]  /*6ebf0*/  LDL.LU R23, [R1+0x84c] ;  /* 0x00084c0001177983 */ /* 0x000eac0000300800 */
        /* <DEDUP_REMOVED lines=10> */
[----:B0-----:R-:W3:Y:S04]  /*6eca0*/  LDL.LU.64 R6, [R1+0x4478] ;  /* 0x0044780001067983 */ /* 0x001ee80000300a00 */
[----:B------:R-:W4:Y:S04]  /*6ecb0*/  LDL.LU.64 R4, [R1+0x4470] ;  /* 0x0044700001047983 */ /* 0x000f280000300a00 */
[----:B------:R0:W-:Y:S04]  /*6ecc0*/  STL [R1+0x439c], R16 ;  /* 0x00439c1001007387 */ /* 0x0001e80000100800 */
[----:B0-----:R-:W2:Y:S04]  /*6ecd0*/  LDL.LU R16, [R1+0x39d0] ;  /* 0x0039d00001107983 */ /* 0x001ea80000300800 */
[----:B------:R-:W-:Y:S01]  /*6ece0*/  STL [R1+0x4398], R17 ;  /* 0x0043981101007387 */ /* 0x000fe20000100800 */
        /* <DEDUP_REMOVED lines=14> */
[----:B0-----:R-:W4:Y:S04]  /*6edd0*/  LDL.LU R4, [R1+0x820] ;  /* 0x0008200001047983 */ /* 0x001f280000300800 */
[----:B------:R-:W4:Y:S04]  /*6ede0*/  LDL.LU R5, [R1+0x824] ;  /* 0x0008240001057983 */ /* 0x000f280000300800 */
[----:B------:R-:W4:Y:S04]  /*6edf0*/  LDL.LU R6, [R1+0x828] ;  /* 0x0008280001067983 */ /* 0x000f280000300800 */
[----:B------:R-:W4:Y:S01]  /*6ee00*/  LDL.LU R7, [R1+0x82c] ;  /* 0x00082c0001077983 */ /* 0x000f220000300800 */
[----:B---3--:R-:W-:Y:S03]  /*6ee10*/  HMMA.16816.F32 R8, R8, R2, R24 ;  /* 0x000000020808723c */ /* 0x008fe60000001818 */
[----:B------:R-:W3:Y:S01]  /*6ee20*/  LDL.LU.64 R26, [R1+0x4448] ;  /* 0x00444800011a7983 */ /* 0x000ee20000300a00 */
[----:B--2---:R-:W-:-:S02]  /*6ee30*/  IMAD R14, R14, 0x100, R16 ;  /* 0x000001000e0e7824 */ /* 0x004fc400078e0210 */
[----:B------:R-:W-:Y:S01]  /*6ee40*/  IMAD R15, R0, 0x100, R15 ;  /* 0x00000100000f7824 */ /* 0x000fe200078e020f */
[----:B------:R-:W-:Y:S02]  /*6ee50*/  F2FP.F16.E4M3.UNPACK_B R12, R12 ;  /* 0x0000000cff0c723e */ /* 0x000fe400020006ff */
[----:B------:R-:W-:Y:S02]  /*6ee60*/  F2FP.F16.E4M3.UNPACK_B R13, R13 ;  /* 0x0000000dff0d723e */ /* 0x000fe400020006ff */
[----:B------:R-:W-:Y:S02]  /*6ee70*/  F2FP.F16.E4M3.UNPACK_B R14, R14 ;  /* 0x0000000eff0e723e */ /* 0x000fe400020006ff */
[----:B------:R-:W-:-:S10]  /*6ee80*/  F2FP.F16.E4M3.UNPACK_B R15, R15 ;  /* 0x0000000fff0f723e */ /* 0x000fd400020006ff */
[----:B------:R0:W-:Y:S04]  /*6ee90*/  STL.64 [R1+0x1320], R8 ;  /* 0x0013200801007387 */ /* 0x0001e80000100a00 */
[----:B------:R1:W-:Y:S04]  /*6eea0*/  STL.64 [R1+0x1328], R10 ;  /* 0x0013280a01007387 */ /* 0x0003e80000100a00 */
[----:B0-----:R-:W2:Y:S04]  /*6eeb0*/  LDL.LU R8, [R1+0x830] ;  /* 0x0008300001087983 */ /* 0x001ea80000300800 */
[----:B------:R-:W2:Y:S04]  /*6eec0*/  LDL.LU R9, [R1+0x834] ;  /* 0x0008340001097983 */ /* 0x000ea80000300800 */
[----:B-1----:R-:W2:Y:S04]  /*6eed0*/  LDL.LU R10, [R1+0x838] ;  /* 0x00083800010a7983 */ /* 0x002ea80000300800 */
[----:B------:R-:W2:Y:S04]  /*6eee0*/  LDL.LU R11, [R1+0x83c] ;  /* 0x00083c00010b7983 */ /* 0x000ea80000300800 */
[----:B------:R-:W-:Y:S01]  /*6eef0*/  STL [R1+0x4380], R3 ;  /* 0x0043800301007387 */ /* 0x000fe20000100800 */
[----:B---3--:R-:W-:Y:S03]  /*6ef00*/  HMMA.16816.F32 R24, R12, R26, R20 ;  /* 0x0000001a0c18723c */ /* 0x008fe60000001814 */
[----:B------:R-:W4:Y:S04]  /*6ef10*/  LDL.LU.64 R22, [R1+0x4440] ;  /* 0x0044400001167983 */ /* 0x000f280000300a00 */
[----:B------:R-:W2:-:S15]  /*6ef20*/  LDL.LU.64 R20, [R1+0x4438] ;  /* 0x0044380001147983 */ /* 0x000e9e0000300a00 */
[----:B------:R-:W-:-:S01]  /*6ef30*/  NOP ;  /* 0x0000000000007918 */ /* 0x000fc20000000000 */
[----:B------:R-:W-:Y:S04]  /*6ef40*/  STL.64 [R1+0x1970], R24 ;  /* 0x0019701801007387 */ /* 0x000fe80000100a00 */
[----:B------:R0:W-:Y:S04]  /*6ef50*/  STL.64 [R1+0x1978], R26 ;  /* 0x0019781a01007387 */ /* 0x0001e80000100a00 */
[----:B0-----:R-:W3:Y:S04]  /*6ef60*/  LDL.LU.64 R26, [R1+0x4430] ;  /* 0x00443000011a7983 */ /* 0x001ee80000300a00 */
[----:B------:R-:W3:Y:S01]  /*6ef70*/  LDL.LU.64 R24, [R1+0x4428] ;  /* 0x0044280001187983 */ /* 0x000ee20000300a00 */
[----:B--2---:R-:W-:Y:S06]  /*6ef80*/  HMMA.16816.F32 R8, R12, R20, R8 ;  /* 0x000000140c08723c */ /* 0x004fec0000001808 */
[----:B------:R-:W-:-:S05]  /*6ef90*/  IMAD.MOV.U32 R0, RZ, RZ, R21 ;  /* 0x000000ffff007224 */ /* 0x000fca00078e0015 */
[----:B------:R-:W-:-:S12]  /*6efa0*/  STL [R1+0x437c], R0 ;  /* 0x00437c0001007387 */ /* 0x000fd80000100800 */
[----:B------:R-:W-:Y:S04]  /*6efb0*/  STL.64 [R1+0x1960], R8 ;  /* 0x0019600801007387 */ /* 0x000fe80000100a00 */
[----:B------:R4:W-:Y:S04]  /*6efc0*/  STL.64 [R1+0x1968], R10 ;  /* 0x0019680a01007387 */ /* 0x0009e80000100a00 */
[----:B------:R-:W2:Y:S01]  /*6efd0*/  LDL.LU R20, [R1+0x7c0] ;  /* 0x0007c00001147983 */ /* 0x000ea20000300800 */
[C---:B----4-:R-:W-:Y:S06]  /*6efe0*/  HMMA.16816.F32 R8, R12.reuse, R22, R4 ;  /* 0x000000160c08723c */ /* 0x050fec0000001804 */
[----:B---3--:R-:W-:-:S15]  /*6eff0*/  HMMA.16816.F32 R4, R12, R28, R24 ;  /* 0x0000001c0c04723c */ /* 0x008fde0000001818 */
[----:B------:R-:W-:-:S02]  /*6f000*/  NOP ;  /* 0x0000000000007918 */ /* 0x000fc40000000000 */
        /* <DEDUP_REMOVED lines=25> */
[----:B------:R-:W2:Y:S04]  /*6f1a0*/  LDL.64 R28, [R1+0x8] ;  /* 0x00000800011c7983 */ /* 0x000ea80000100a00 */
[----:B------:R-:W3:Y:S04]  /*6f1b0*/  LDL.64 R10, [R1] ;  /* 0x00000000010a7983 */ /* 0x000ee80000100a00 */
[----:B------:R-:W4:Y:S04]  /*6f1c0*/  LDL.LU R24, [R1+0x7e0] ;  /* 0x0007e00001187983 */ /* 0x000f280000300800 */
[----:B------:R-:W4:Y:S04]  /*6f1d0*/  LDL.LU R25, [R1+0x7e4] ;  /* 0x0007e40001197983 */ /* 0x000f280000300800 */
[----:B------:R-:W4:Y:S04]  /*6f1e0*/  LDL.LU R26, [R1+0x7e8] ;  /* 0x0007e800011a7983 */ /* 0x000f280000300800 */
[----:B------:R-:W4:Y:S04]  /*6f1f0*/  LDL.LU R27, [R1+0x7ec] ;  /* 0x0007ec00011b7983 */ /* 0x000f280000300800 */
[----:B------:R-:W2:Y:S04]  /*6f200*/  LDL.LU R16, [R1+0x39e0] ;  /* 0x0039e00001107983 */ /* 0x000ea80000300800 */
[----:B------:R-:W4:Y:S04]  /*6f210*/  LDL.LU R8, [R1+0x39dc] ;  /* 0x0039dc0001087983 */ /* 0x000f280000300800 */
[----:B------:R-:W2:Y:S04]  /*6f220*/  LDL.LU R17, [R1+0x39e8] ;  /* 0x0039e80001117983 */ /* 0x000ea80000300800 */
[----:B------:R-:W-:Y:S04]  /*6f230*/  STL.64 [R1+0x43b8], R18 ;  /* 0x0043b81201007387 */ /* 0x000fe80000100a00 */
[----:B--2---:R0:W-:Y:S04]  /*6f240*/  STL.64 [R1+0x43b0], R16 ;  /* 0x0043b01001007387 */ /* 0x0041e80000100a00 */
[----:B0-----:R-:W2:Y:S04]  /*6f250*/  LDL.LU R16, [R1+0x7a0] ;  /* 0x0007a00001107983 */ /* 0x001ea80000300800 */
[----:B------:R-:W2:Y:S04]  /*6f260*/  LDL.LU R17, [R1+0x7a4] ;  /* 0x0007a40001117983 */ /* 0x000ea80000300800 */
[----:B------:R-:W3:Y:S04]  /*6f270*/  LDL.LU R18, [R1+0x7a8] ;  /* 0x0007a80001127983 */ /* 0x000ee80000300800 */
[----:B------:R-:W3:Y:S01]  /*6f280*/  LDL.LU R19, [R1+0x7ac] ;  /* 0x0007ac0001137983 */ /* 0x000ee20000300800 */
[----:B------:R-:W-:Y:S03]  /*6f290*/  HMMA.16816.F32 R20, R12, R28, R20 ;  /* 0x0000001c0c14723c */ /* 0x000fe60000001814 */
        /* <DEDUP_REMOVED lines=10> */
[----:B------:R-:W2:Y:S01]  /*6f340*/  LDL.LU R7, [R1+0x78c] ;  /* 0x00078c0001077983 */ /* 0x000ea20000300800 */
[----:B------:R-:W-:-:S03]  /*6f350*/  IMAD.MOV.U32 R0, RZ, RZ, R29 ;  /* 0x000000ffff007224 */ /* 0x000fc600078e001d */
        /* <DEDUP_REMOVED lines=10> */
[----:B------:R-:W3:Y:S01]  /*6f400*/  LDL.LU.64 R28, [R1+0x4410] ;  /* 0x00441000011c7983 */ /* 0x000ee20000300a00 */
[C---:B----4-:R-:W-:Y:S06]  /*6f410*/  HMMA.16816.F32 R20, R12.reuse, R10, R20 ;  /* 0x0000000a0c14723c */ /* 0x050fec0000001814 */
[----:B---3--:R-:W-:-:S15]  /*6f420*/  HMMA.16816.F32 R24, R12, R28, R24 ;  /* 0x0000001c0c18723c */ /* 0x008fde0000001818 */
[----:B------:R-:W-:-:S02]  /*6f430*/  NOP ;  /* 0x0000000000007918 */ /* 0x000fc40000000000 */
[----:B------:R-:W-:Y:S04]  /*6f440*/  STL.64 [R1+0x1920], R20 ;  /* 0x0019201401007387 */ /* 0x000fe80000100a00 */
[----:B------:R0:W-:Y:S04]  /*6f450*/  STL.64 [R1+0x1928], R22 ;  /* 0x0019281601007387 */ /* 0x0001e80000100a00 */
[----:B0-----:R-:W3:Y:S04]  /*6f460*/  LDL.LU.64 R22, [R1+0x4408] ;  /* 0x0044080001167983 */ /* 0x001ee80000300a00 */
[----:B------:R-:W3:Y:S04]  /*6f470*/  LDL.LU.64 R20, [R1+0x4400] ;  /* 0x0044000001147983 */ /* 0x000ee80000300a00 */
[----:B------:R-:W-:Y:S04]  /*6f480*/  STL.64 [R1+0x1910], R24 ;  /* 0x0019101801007387 */ /* 0x000fe80000100a00 */
[----:B------:R0:W-:Y:S04]  /*6f490*/  STL.64 [R1+0x1918], R26 ;  /* 0x0019181a01007387 */ /* 0x0001e80000100a00 */
[----:B0-----:R-:W3:Y:S01]  /*6f4a0*/  LDL.LU.64 R26, [R1+0x43f8] ;  /* 0x0043f800011a7983 */ /* 0x001ee20000300a00 */
[----:B------:R-:W-:-:S03]  /*6f4b0*/  IMAD.MOV.U32 R3, RZ, RZ, R10 ;  /* 0x000000ffff037224 */ /* 0x000fc600078e000a */
[----:B------:R-:W4:Y:S04]  /*6f4c0*/  LDL.LU.64 R24, [R1+0x43f0] ;  /* 0x0043f00001187983 */ /* 0x000f280000300a00 */
[----:B------:R-:W2:Y:S04]  /*6f4d0*/  LDL.LU R10, [R1+0x39ec] ;  /* 0x0039ec00010a7983 */ /* 0x000ea80000300800 */
[----:B------:R-:W2:Y:S04]  /*6f4e0*/  LDL.LU R11, [R1+0x39f4] ;  /* 0x0039f400010b7983 */ /* 0x000ea80000300800 */
        /* <DEDUP_REMOVED lines=26> */
[----:B------:R-:W4:Y:S04]  /*6f690*/  LDL.LU.64 R16, [R1+0x43c0] ;  /* 0x0043c00001107983 */ /* 0x000f280000300a00 */
[----:B------:R-:W-:Y:S04]  /*6f6a0*/  STL [R1+0x42cc], R22 ;  /* 0x0042cc1601007387 */ /* 0x000fe80000100800 */
[----:B------:R-:W-:Y:S01]  /*6f6b0*/  STL [R1+0x42c8], R23 ;  /* 0x0042c81701007387 */ /* 0x000fe20000100800 */
        /* <DEDUP_REMOVED lines=9> */
[----:B------:R-:W4:Y:S04]  /*6f750*/  LDL.LU R22, [R1+0x778] ;  /* 0x0007780001167983 */ /* 0x000f280000300800 */
[----:B------:R-:W4:Y:S01]  /*6f760*/  LDL.LU R23, [R1+0x77c] ;  /* 0x00077c0001177983 */ /* 0x000f220000300800 */
[----:B--2---:R-:W-:Y:S01]  /*6f770*/  HMMA.16816.F32 R4, R12, R18, R4 ;  /* 0x000000120c04723c */ /* 0x004fe20000001804 */
[----:B---3--:R-:W-:-:S02]  /*6f780*/  IMAD R8, R8, 0x100, R16 ;  /* 0x0000010008087824 */ /* 0x008fc400078e0210 */
        /* <DEDUP_REMOVED lines=21> */
[----:B--2---:R-:W-:-:S15]  /*6f8e0*/  HMMA.16816.F32 R24, R12, R6, R24 ;  /* 0x000000060c18723c */ /* 0x004fde0000001818 */
[----:B------:R-:W-:-:S08]  /*6f8f0*/  NOP ;  /* 0x0000000000007918 */ /* 0x000fd00000000000 */
[----:B------:R0:W-:Y:S04]  /*6f900*/  STL.64 [R1+0x18a0], R24 ;  /* 0x0018a01801007387 */ /* 0x0001e80000100a00 */
[----:B------:R1:W-:Y:S04]  /*6f910*/  STL.64 [R1+0x18a8], R26 ;  /* 0x0018a81a01007387 */ /* 0x0003e80000100a00 */
[----:B0-----:R-:W2:Y:S04]  /*6f920*/  LDL.LU R24, [R1+0x700] ;  /* 0x0007000001187983 */ /* 0x001ea80000300800 */
[----:B------:R-:W2:Y:S04]  /*6f930*/  LDL.LU R25, [R1+0x704] ;  /* 0x0007040001197983 */ /* 0x000ea80000300800 */
[----:B-1----:R-:W4:Y:S04]  /*6f940*/  LDL.LU R26, [R1+0x708] ;  /* 0x00070800011a7983 */ /* 0x002f280000300800 */
[----:B------:R-:W4:Y:S04]  /*6f950*/  LDL.LU R27, [R1+0x70c] ;  /* 0x00070c00011b7983 */ /* 0x000f280000300800 */
[----:B----4-:R0:W-:Y:S02]  /*6f960*/  STL.64 [R1+0x4308], R26 ;  /* 0x0043081a01007387 */ /* 0x0101e40000100a00 */
[----:B0-----:R-:W-:-:S02]  /*6f970*/  IMAD.MOV.U32 R26, RZ, RZ, R3 ;  /* 0x000000ffff1a7224 */ /* 0x001fc400078e0003 */
[----:B------:R-:W4:Y:S04]  /*6f980*/  LDL.LU R3, [R1+0x4380] ;  /* 0x0043800001037983 */ /* 0x000f280000300800 */
[----:B------:R-:W4:Y:S04]  /*6f990*/  LDL R27, [R1+0x4] ;  /* 0x00000400011b7983 */ /* 0x000f280000100800 */
[----:B--2---:R0:W-:Y:S01]  /*6f9a0*/  STL.64 [R1+0x4300], R24 ;  /* 0x0043001801007387 */ /* 0x0041e20000100a00 */
[----:B---3--:R-:W-:Y:S01]  /*6f9b0*/  HMMA.16816.F32 R16, R12, R4, R16 ;  /* 0x000000040c10723c */ /* 0x008fe20000001810 */
[----:B0-----:R-:W-:-:S02]  /*6f9c0*/  IMAD.MOV.U32 R25, RZ, RZ, R0 ;  /* 0x000000ffff197224 */ /* 0x001fc400078e0000 */
[----:B----4-:R-:W-:Y:S04]  /*6f9d0*/  STL.64 [R1+0x4320], R26 ;  /* 0x0043201a01007387 */ /* 0x010fe80000100a00 */
[----:B------:R-:W-:Y:S04]  /*6f9e0*/  STL [R1+0x4298], R7 ;  /* 0x0042980701007387 */ /* 0x000fe80000100800 */
[----:B------:R-:W-:Y:S04]  /*6f9f0*/  STL [R1+0x4378], R6 ;  /* 0x0043780601007387 */ /* 0x000fe80000100800 */
[----:B------:R0:W-:Y:S02]  /*6fa00*/  STL.64 [R1+0x4370], R4 ;  /* 0x0043700401007387 */ /* 0x0001e40000100a00 */
[----:B0-----:R-:W-:Y:S06]  /*6fa10*/  HMMA.16816.F32 R4, R12, R2, R20 ;  /* 0x000000020c04723c */ /* 0x001fec0000001814 */
[----:B------:R0:W-:Y:S04]  /*6fa20*/  STL.64 [R1+0x1890], R16 ;  /* 0x0018901001007387 */ /* 0x0001e80000100a00 */
[----:B------:R1:W-:Y:S04]  /*6fa30*/  STL.64 [R1+0x1898], R18 ;  /* 0x0018981201007387 */ /* 0x0003e80000100a00 */
[----:B------:R-:W2:Y:S09]  /*6fa40*/  LDL R24, [R1+0x8] ;  /* 0x0000080001187983 */ /* 0x000eb20000100800 */
[----:B------:R-:W-:Y:S04]  /*6fa50*/  STL.64 [R1+0x1310], R4 ;  /* 0x0013100401007387 */ /* 0x000fe80000100a00 */
[----:B------:R-:W-:Y:S04]  /*6fa60*/  STL.64 [R1+0x1318], R6 ;  /* 0x0013180601007387 */ /* 0x000fe80000100a00 */
[----:B------:R-:W3:Y:S04]  /*6fa70*/  LDL.LU R0, [R1+0x437c] ;  /* 0x00437c0001007983 */ /* 0x000ee80000300800 */
[----:B------:R-:W4:Y:S04]  /*6fa80*/  LDL.LU R12, [R1+0x6c0] ;  /* 0x0006c000010c7983 */ /* 0x000f280000300800 */
[----:B------:R-:W4:Y:S04]  /*6fa90*/  LDL.LU R13, [R1+0x6c4] ;  /* 0x0006c400010d7983 */ /* 0x000f280000300800 */
[----:B------:R-:W2:Y:S04]  /*6faa0*/  LDL.LU R14, [R1+0x6c8] ;  /* 0x0006c800010e7983 */ /* 0x000ea80000300800 */
[----:B------:R-:W2:Y:S04]  /*6fab0*/  LDL.LU R15, [R1+0x6cc] ;  /* 0x0006cc00010f7983 */ /* 0x000ea80000300800 */
[----:B0-----:R-:W3:Y:S04]  /*6fac0*/  LDL.LU R16, [R1+0x740] ;  /* 0x0007400001107983 */ /* 0x001ee80000300800 */
[----:B------:R-:W3:Y:S04]  /*6fad0*/  LDL.LU R17, [R1+0x744] ;  /* 0x0007440001117983 */ /* 0x000ee80000300800 */
[----:B-1----:R-:W4:Y:S04]  /*6fae0*/  LDL.LU R18, [R1+0x748] ;  /* 0x0007480001127983 */ /* 0x002f280000300800 */
[----:B------:R-:W4:Y:S01]  /*6faf0*/  LDL.LU R19, [R1+0x74c] ;  /* 0x00074c0001137983 */ /* 0x000f220000300800 */
[----:B------:R-:W-:-:S02]  /*6fb00*/  IMAD R10, R10, 0x100, R28 ;  /* 0x000001000a0a7824 */ /* 0x000fc400078e021c */
[----:B------:R-:W-:Y:S01]  /*6fb10*/  IMAD R11, R11, 0x100, R29 ;  /* 0x000001000b0b7824 */ /* 0x000fe200078e021d */
[----:B----4-:R0:W-:Y:S04]  /*6fb20*/  STL.64 [R1+0x4358], R18 ;  /* 0x0043581201007387 */ /* 0x0101e80000100a00 */
[----:B0-----:R-:W4:Y:S04]  /*6fb30*/  LDL R18, [R1+0x20] ;  /* 0x0000200001127983 */ /* 0x001f280000100800 */
[----:B---3--:R0:W-:Y:S04]  /*6fb40*/  STL.64 [R1+0x4350], R16 ;  /* 0x0043501001007387 */ /* 0x0081e80000100a00 */
[----:B------:R-:W3:Y:S04]  /*6fb50*/  LDL.64 R28, [R1+0x18] ;  /* 0x00001800011c7983 */ /* 0x000ee80000100a00 */
[----:B------:R-:W2:Y:S04]  /*6fb60*/  LDL.LU R20, [R1+0x730] ;  /* 0x0007300001147983 */ /* 0x000ea80000300800 */
[----:B------:R-:W2:Y:S04]  /*6fb70*/  LDL.LU R21, [R1+0x734] ;  /* 0x0007340001157983 */ /* 0x000ea80000300800 */
[----:B------:R-:W4:Y:S04]  /*6fb80*/  LDL.LU R22, [R1+0x738] ;  /* 0x0007380001167983 */ /* 0x000f280000300800 */
[----:B------:R-:W4:Y:S04]  /*6fb90*/  LDL.LU R23, [R1+0x73c] ;  /* 0x00073c0001177983 */ /* 0x000f280000300800 */
[----:B------:R-:W3:Y:S04]  /*6fba0*/  LDL.LU R4, [R1+0x760] ;  /* 0x0007600001047983 */ /* 0x000ee80000300800 */
[----:B------:R-:W3:Y:S04]  /*6fbb0*/  LDL.LU R5, [R1+0x764] ;  /* 0x0007640001057983 */ /* 0x000ee80000300800 */
[----:B------:R-:W3:Y:S04]  /*6fbc0*/  LDL.LU R6, [R1+0x768] ;  /* 0x0007680001067983 */ /* 0x000ee80000300800 */
[----:B------:R-:W3:Y:S04]  /*6fbd0*/  LDL.LU R7, [R1+0x76c] ;  /* 0x00076c0001077983 */ /* 0x000ee80000300800 */
[----:B0-----:R-:W3:Y:S04]  /*6fbe0*/  LDL.64 R16, [R1+0x28] ;  /* 0x0000280001107983 */ /* 0x001ee80000100a00 */
[----:B----4-:R-:W-:Y:S04]  /*6fbf0*/  STL.64 [R1+0x4368], R22 ;  /* 0x0043681601007387 */ /* 0x010fe80000100a00 */
[----:B--2---:R0:W-:Y:S04]  /*6fc00*/  STL.64 [R1+0x4360], R20 ;  /* 0x0043601401007387 */ /* 0x0041e80000100a00 */
[----:B0-----:R-:W2:Y:S04]  /*6fc10*/  LDL.LU R20, [R1+0x750] ;  /* 0x0007500001147983 */ /* 0x001ea80000300800 */
[----:B------:R-:W2:Y:S04]  /*6fc20*/  LDL.LU R21, [R1+0x754] ;  /* 0x0007540001157983 */ /* 0x000ea80000300800 */
[----:B------:R-:W2:Y:S04]  /*6fc30*/  LDL.LU R22, [R1+0x758] ;  /* 0x0007580001167983 */ /* 0x000ea80000300800 */
[----:B------:R-:W2:Y:S04]  /*6fc40*/  LDL.LU R23, [R1+0x75c] ;  /* 0x00075c0001177983 */ /* 0x000ea80000300800 */
[----:B------:R-:W4:Y:S04]  /*6fc50*/  LDL.64 R26, [R1+0x10] ;  /* 0x00001000011a7983 */ /* 0x000f280000100a00 */
        /* <DEDUP_REMOVED lines=12> */
[----:B------:R-:W-:-:S02]  /*6fd20*/  F2FP.F16.E4M3.UNPACK_B R8, R8 ;  /* 0x00000008ff08723e */ /* 0x000fc400020006ff */
[----:B------:R-:W-:Y:S02]  /*6fd30*/  F2FP.F16.E4M3.UNPACK_B R9, R9 ;  /* 0x00000009ff09723e */ /* 0x000fe400020006ff */
[----:B------:R-:W-:Y:S02]  /*6fd40*/  F2FP.F16.E4M3.UNPACK_B R10, R10 ;  /* 0x0000000aff0a723e */ /* 0x000fe400020006ff */
[----:B------:R-:W-:-:S07]  /*6fd50*/  F2FP.F16.E4M3.UNPACK_B R11, R11 ;  /* 0x0000000bff0b723e */ /* 0x000fce00020006ff */
[----:B------:R-:W-:Y:S01]  /*6fd60*/  HMMA.16816.F32 R4, R8, R16, R4 ;  /* 0x000000100804723c */ /* 0x000fe20000001804 */
        /* <DEDUP_REMOVED lines=8> */
[----:B---3--:R-:W-:Y:S04]  /*6fdf0*/  STL.64 [R1+0x4330], R14 ;  /* 0x0043300e01007387 */ /* 0x008fe80000100a00 */
[----:B--2---:R0:W-:Y:S04]  /*6fe00*/  STL.64 [R1+0x4328], R12 ;  /* 0x0043280c01007387 */ /* 0x0041e80000100a00 */
[----:B0-----:R-:W2:Y:S04]  /*6fe10*/  LDL.LU R12, [R1+0x720] ;  /* 0x00072000010c7983 */ /* 0x001ea80000300800 */
[----:B------:R-:W2:Y:S04]  /*6fe20*/  LDL.LU R13, [R1+0x724] ;  /* 0x00072400010d7983 */ /* 0x000ea80000300800 */
[----:B------:R-:W2:Y:S04]  /*6fe30*/  LDL.LU R14, [R1+0x728] ;  /* 0x00072800010e7983 */ /* 0x000ea80000300800 */
[----:B------:R-:W2:Y:S04]  /*6fe40*/  LDL.LU R15, [R1+0x72c] ;  /* 0x00072c00010f7983 */ /* 0x000ea80000300800 */
[----:B------:R-:W-:Y:S04]  /*6fe50*/  STL.64 [R1+0x1880], R4 ;  /* 0x0018800401007387 */ /* 0x000fe80000100a00 */
[----:B------:R0:W-:Y:S02]  /*6fe60*/  STL.64 [R1+0x1888], R6 ;  /* 0x0018880601007387 */ /* 0x0001e40000100a00 */
[----:B0-----:R-:W-:-:S02]  /*6fe70*/  IMAD.MOV.U32 R7, RZ, RZ, R16 ;  /* 0x000000ffff077224 */ /* 0x001fc400078e0010 */
[----:B------:R-:W3:Y:S01]  /*6fe80*/  LDL.LU R6, [R1+0x4378] ;  /* 0x0043780001067983 */ /* 0x000ee20000300800 */
[----:B------:R-:W-:Y:S03]  /*6fe90*/  HMMA.16816.F32 R16, R8, R18, R20 ;  /* 0x000000120810723c */ /* 0x000fe60000001814 */
[----:B------:R-:W3:Y:S04]  /*6fea0*/  LDL.LU.64 R4, [R1+0x4370] ;  /* 0x0043700001047983 */ /* 0x000ee80000300a00 */
[----:B------:R-:W4:Y:S04]  /*6feb0*/  LDL.LU.64 R22, [R1+0x4368] ;  /* 0x0043680001167983 */ /* 0x000f280000300a00 */
[----:B------:R-:W4:-:S12]  /*6fec0*/  LDL.LU.64 R20, [R1+0x4360] ;  /* 0x0043600001147983 */ /* 0x000f180000300a00 */
        /* <DEDUP_REMOVED lines=8> */
[----:B------:R1:W-:Y:S01]  /*6ff50*/  STL.64 [R1+0x1868], R18 ;  /* 0x0018681201007387 */ /* 0x0003e20000100a00 */
[----:B0-----:R-:W-:-:S03]  /*6ff60*/  IMAD.MOV.U32 R17, RZ, RZ, R28 ;  /* 0x000000ffff117224 */ /* 0x001fc600078e001c */
[----:B-1----:R-:W2:Y:S01]  /*6ff70*/  LDL.LU.64 R18, [R1+0x4348] ;  /* 0x0043480001127983 */ /* 0x002ea20000300a00 */
[----:B------:R-:W-:-:S03]  /*6ff80*/  IMAD.MOV.U32 R16, RZ, RZ, R29 ;  /* 0x000000ffff107224 */ /* 0x000fc600078e001d */
[----:B------:R-:W4:Y:S04]  /*6ff90*/  LDL.LU.64 R28, [R1+0x4340] ;  /* 0x00434000011c7983 */ /* 0x000f280000300a00 */
[----:B------:R0:W-:Y:S04]  /*6ffa0*/  STL.64 [R1+0x1850], R20 ;  /* 0x0018501401007387 */ /* 0x0001e80000100a00 */
[----:B------:R1:W-:Y:S04]  /*6ffb0*/  STL.64 [R1+0x1858], R22 ;  /* 0x0018581601007387 */ /* 0x0003e80000100a00 */
[----:B0-----:R-:W3:Y:S01]  /*6ffc0*/  LDL.LU.64 R20, [R1+0x4338] ;  /* 0x0043380001147983 */ /* 0x001ee20000300a00 */
[----:B-1----:R-:W-:-:S02]  /*6ffd0*/  IMAD.MOV.U32 R22, RZ, RZ, R26 ;  /* 0x000000ffff167224 */ /* 0x002fc400078e001a */
[----:B------:R-:W-:Y:S02]  /*6ffe0*/  IMAD.MOV.U32 R23, RZ, RZ, R27 ;  /* 0x000000ffff177224 */ /* 0x000fe400078e001b */
[----:B------:R-:W-:Y:S01]  /*6fff0*/  HMMA.16816.F32 R24, R8, R24, R12 ;  /* 0x000000180818723c */ /* 0x000fe2000000180c */
        /* <DEDUP_REMOVED lines=32> */
[----:B------:R0:W-:Y:S02]  /*70200*/  STL.64 [R1+0x4218], R26 ;  /* 0x0042181a01007387 */ /* 0x0001e40000100a00 */
[----:B0-----:R-:W-:-:S02]  /*70210*/  IMAD.MOV.U32 R26, RZ, RZ, R22 ;  /* 0x000000ffff1a7224 */ /* 0x001fc400078e0016 */
[----:B------:R-:W-:Y:S01]  /*70220*/  IMAD.MOV.U32 R27, RZ, RZ, R23 ;  /* 0x000000ffff1b7224 */ /* 0x000fe200078e0017 */
[----:B------:R-:W2:Y:S04]  /*70230*/  LDL.LU R22, [R1+0x42cc] ;  /* 0x0042cc0001167983 */ /* 0x000ea80000300800 */
[----:B------:R-:W2:Y:S04]  /*70240*/  LDL.LU R23, [R1+0x42c8] ;  /* 0x0042c80001177983 */ /* 0x000ea80000300800 */
[----:B------:R0:W-:Y:S04]  /*70250*/  STL.64 [R1+0x4210], R24 ;  /* 0x0042101801007387 */ /* 0x0001e80000100a00 */
[----:B------:R-:W-:Y:S01]  /*70260*/  STL.64 [R1+0x4258], R26 ;  /* 0x0042581a01007387 */ /* 0x000fe20000100a00 */
[----:B0-----:R-:W-:-:S02]  /*70270*/  IMAD.MOV.U32 R24, RZ, RZ, R17 ;  /* 0x000000ffff187224 */ /* 0x001fc400078e0011 */
[----:B------:R-:W-:-:S05]  /*70280*/  IMAD.MOV.U32 R25, RZ, RZ, R16 ;  /* 0x000000ffff197224 */ /* 0x000fca00078e0010 */
[----:B------:R0:W-:Y:S04]  /*70290*/  STL.64 [R1+0x4250], R24 ;  /* 0x0042501801007387 */ /* 0x0001e80000100a00 */
[----:B0-----:R-:W2:Y:S04]  /*702a0*/  LDL.LU R24, [R1+0x6d0] ;  /* 0x0006d00001187983 */ /* 0x001ea80000300800 */
[----:B------:R-:W2:Y:S04]  /*702b0*/  LDL.LU R25, [R1+0x6d4] ;  /* 0x0006d40001197983 */ /* 0x000ea80000300800 */
[----:B------:R-:W2:Y:S04]  /*702c0*/  LDL.LU R26, [R1+0x6d8] ;  /* 0x0006d800011a7983 */ /* 0x000ea80000300800 */
[----:B------:R-:W2:Y:S01]  /*702d0*/  LDL.LU R27, [R1+0x6dc] ;  /* 0x0006dc00011b7983 */ /* 0x000ea20000300800 */
[C---:B---3--:R-:W-:Y:S06]  /*702e0*/  HMMA.16816.F32 R12, R8.reuse, R20, R12 ;  /* 0x00000014080c723c */ /* 0x048fec000000180c */
[----:B--2---:R-:W-:-:S15]  /*702f0*/  HMMA.16816.F32 R24, R8, R22, R24 ;  /* 0x000000160818723c */ /* 0x004fde0000001818 */
[----:B------:R-:W-:-:S08]  /*70300*/  NOP ;  /* 0x0000000000007918 */ /* 0x000fd00000000000 */
[----:B------:R-:W-:Y:S04]  /*70310*/  STL.64 [R1+0x17f0], R24 ;  /* 0x0017f01801007387 */ /* 0x000fe80000100a00 */
[----:B------:R0:W-:Y:S04]  /*70320*/  STL.64 [R1+0x17f8], R26 ;  /* 0x0017f81a01007387 */ /* 0x0001e80000100a00 */
[----:B------:R-:W-:Y:S04]  /*70330*/  STL.64 [R1+0x17e0], R12 ;  /* 0x0017e00c01007387 */ /* 0x000fe80000100a00 */
[----:B------:R-:W-:Y:S01]  /*70340*/  STL.64 [R1+0x17e8], R14 ;  /* 0x0017e80e01007387 */ /* 0x000fe20000100a00 */
[----:B0-----:R-:W-:-:S02]  /*70350*/  IMAD.MOV.U32 R26, RZ, RZ, R7 ;  /* 0x000000ffff1a7224 */ /* 0x001fc400078e0007 */
[----:B------:R-:W-:-:S05]  /*70360*/  IMAD.MOV.U32 R27, RZ, RZ, R0 ;  /* 0x000000ffff1b7224 */ /* 0x000fca00078e0000 */
        /* <DEDUP_REMOVED lines=8> */
[----:B------:R-:W4:Y:S04]  /*703f0*/  LDL.LU R13, [R1+0x3a04] ;  /* 0x003a0400010d7983 */ /* 0x000f280000300800 */
        /* <DEDUP_REMOVED lines=34> */
[----:B------:R-:W-:Y:S01]  /*70620*/  HMMA.16816.F32 R4, R8, R18, R4 ;  /* 0x000000120804723c */ /* 0x000fe20000001804 */
[----:B------:R-:W-:-:S02]  /*70630*/  IMAD R12, R12, 0x100, R16 ;  /* 0x000001000c0c7824 */ /* 0x000fc400078e0210 */
[----:B------:R-:W-:Y:S01]  /*70640*/  IMAD R13, R13, 0x100, R17 ;  /* 0x000001000d0d7824 */ /* 0x000fe200078e0211 */
        /* <DEDUP_REMOVED lines=9> */
[----:B------:R-:W4:Y:S04]  /*706e0*/  LDL.LU.64 R4, [R1+0x42b8] ;  /* 0x0042b80001047983 */ /* 0x000f280000300a00 */
[----:B------:R-:W4:Y:S04]  /*706f0*/  LDL.LU R16, [R1+0x42b4] ;  /* 0x0042b40001107983 */ /* 0x000f280000300800 */
        /* <DEDUP_REMOVED lines=31> */
[----:B------:R-:W2:Y:S01]  /*708f0*/  LDL.LU.64 R26, [R1+0x4270] ;  /* 0x00427000011a7983 */ /* 0x000ea20000300a00 */
[----:B------:R-:W-:Y:S01]  /*70900*/  IMAD R15, R0, 0x100, R15 ;  /* 0x00000100000f7824 */ /* 0x000fe200078e020f */
[----:B------:R-:W-:-:S02]  /*70910*/  F2FP.F16.E4M3.UNPACK_B R12, R12 ;  /* 0x0000000cff0c723e */ /* 0x000fc400020006ff */
[----:B------:R-:W-:Y:S02]  /*70920*/  F2FP.F16.E4M3.UNPACK_B R13, R13 ;  /* 0x0000000dff0d723e */ /* 0x000fe400020006ff */
[----:B------:R-:W-:Y:S02]  /*70930*/  F2FP.F16.E4M3.UNPACK_B R14, R14 ;  /* 0x0000000eff0e723e */ /* 0x000fe400020006ff */
[----:B------:R-:W-:-:S12]  /*70940*/  F2FP.F16.E4M3.UNPACK_B R15, R15 ;  /* 0x0000000fff0f723e */ /* 0x000fd800020006ff */
        /* <DEDUP_REMOVED lines=12> */
[----:B0-----:R-:W2:Y:S04]  /*70a10*/  LDL.LU.64 R26, [R1+0x4258] ;  /* 0x00425800011a7983 */ /* 0x001ea80000300a00 */
[----:B------:R-:W4:Y:S01]  /*70a20*/  LDL.LU.64 R24, [R1+0x4250] ;  /* 0x0042500001187983 */ /* 0x000f220000300a00 */
[----:B---3--:R-:W-:Y:S06]  /*70a30*/  HMMA.16816.F32 R8, R12, R6, R8 ;  /* 0x000000060c08723c */ /* 0x008fec0000001808 */
[----:B------:R-:W-:-:S05]  /*70a40*/  IMAD.MOV.U32 R0, RZ, RZ, R7 ;  /* 0x000000ffff007224 */ /* 0x000fca00078e0007 */
[----:B------:R-:W-:-:S12]  /*70a50*/  STL [R1+0x41a8], R0 ;  /* 0x0041a80001007387 */ /* 0x000fd80000100800 */
[----:B------:R-:W-:Y:S04]  /*70a60*/  STL.64 [R1+0x1780], R8 ;  /* 0x0017800801007387 */ /* 0x000fe80000100a00 */
[----:B------:R4:W-:Y:S02]  /*70a70*/  STL.64 [R1+0x1788], R10 ;  /* 0x0017880a01007387 */ /* 0x0009e40000100a00 */
[C---:B----4-:R-:W-:Y:S06]  /*70a80*/  HMMA.16816.F32 R8, R12.reuse, R24, R16 ;  /* 0x000000180c08723c */ /* 0x050fec0000001810 */
[----:B--2---:R-:W-:Y:S01]  /*70a90*/  HMMA.16816.F32 R4, R12, R26, R20 ;  /* 0x0000001a0c04723c */ /* 0x004fe20000001814 */
[----:B------:R-:W2:-:S15]  /*70aa0*/  LDL.LU R20, [R1+0x600] ;  /* 0x0006000001147983 */ /* 0x000e9e0000300800 */
[----:B------:R-:W-:-:S01]  /*70ab0*/  NOP ;  /* 0x0000000000007918 */ /* 0x000fc20000000000 */
[----:B------:R-:W-:Y:S04]  /*70ac0*/  STL.64 [R1+0x1770], R8 ;  /* 0x0017700801007387 */ /* 0x000fe80000100a00 */
[----:B------:R0:W-:Y:S04]  /*70ad0*/  STL.64 [R1+0x1778], R10 ;  /* 0x0017780a01007387 */ /* 0x0001e80000100a00 */
[----:B------:R-:W-:Y:S04]  /*70ae0*/  STL.64 [R1+0x1760], R4 ;  /* 0x0017600401007387 */ /* 0x000fe80000100a00 */
[----:B------:R-:W-:Y:S04]  /*70af0*/  STL.64 [R1+0x1768], R6 ;  /* 0x0017680601007387 */ /* 0x000fe80000100a00 */
[----:B------:R-:W2:Y:S04]  /*70b00*/  LDL.LU R21, [R1+0x604] ;  /* 0x0006040001157983 */ /* 0x000ea80000300800 */
[----:B------:R-:W3:Y:S04]  /*70b10*/  LDL.LU R22, [R1+0x608] ;  /* 0x0006080001167983 */ /* 0x000ee80000300800 */
[----:B------:R-:W3:Y:S04]  /*70b20*/  LDL.LU R23, [R1+0x60c] ;  /* 0x00060c0001177983 */ /* 0x000ee80000300800 */
[----:B0-----:R-:W4:Y:S04]  /*70b30*/  LDL.64 R10, [R1] ;  /* 0x00000000010a7983 */ /* 0x001f280000100a00 */
        /* <DEDUP_REMOVED lines=11> */
[----:B0-----:R-:W3:Y:S04]  /*70bf0*/  LDL R26, [R1+0x8] ;  /* 0x00000800011a7983 */ /* 0x001ee80000100800 */
[----:B------:R-:W3:Y:S04]  /*70c00*/  LDL R27, [R1+0xc] ;  /* 0x00000c00011b7983 */ /* 0x000ee80000100800 */
[----:B--2---:R-:W-:Y:S04]  /*70c10*/  STL.64 [R1+0x4230], R24 ;  /* 0x0042301801007387 */ /* 0x004fe80000100a00 */
        /* <DEDUP_REMOVED lines=35> */
[----:B------:R-:W3:Y:S04]  /*70e50*/  LDL.LU.64 R22, [R1+0x4248] ;  /* 0x0042480001167983 */ /* 0x000ee80000300a00 */
[----:B------:R-:W3:Y:S04]  /*70e60*/  LDL.LU.64 R20, [R1+0x4240] ;  /* 0x0042400001147983 */ /* 0x000ee80000300a00 */
        /* <DEDUP_REMOVED lines=16> */
[----:B------:R-:W-:-:S03]  /*70f70*/  IMAD.MOV.U32 R0, RZ, RZ, R11 ;  /* 0x000000ffff007224 */ /* 0x000fc600078e000b */
        /* <DEDUP_REMOVED lines=47> */
[----:B------:R-:W3:Y:S04]  /*71270*/  LDL.LU.64 R4, [R1+0x41c0] ;  /* 0x0041c00001047983 */ /* 0x000ee80000300a00 */
[----:B------:R0:W-:Y:S04]  /*71280*/  STL.64 [R1+0x4168], R18 ;  /* 0x0041681201007387 */ /* 0x0001e80000100a00 */
[----:B0-----:R-:W2:Y:S04]  /*71290*/  LDL.LU R18, [R1+0x3a20] ;  /* 0x003a200001127983 */ /* 0x001ea80000300800 */
[----:B------:R-:W4:Y:S01]  /*712a0*/  LDL.LU R19, [R1+0x3a28] ;  /* 0x003a280001137983 */ /* 0x000f220000300800 */
[----:B---3--:R-:W-:Y:S01]  /*712b0*/  HMMA.16816.F32 R4, R12, R16, R4 ;  /* 0x000000100c04723c */ /* 0x008fe20000001804 */
[----:B--2---:R-:W-:-:S02]  /*712c0*/  IMAD R8, R8, 0x100, R18 ;  /* 0x0000010008087824 */ /* 0x004fc400078e0212 */
[----:B----4-:R-:W-:-:S15]  /*712d0*/  IMAD R9, R9, 0x100, R19 ;  /* 0x0000010009097824 */ /* 0x010fde00078e0213 */
[----:B------:R-:W-:-:S05]  /*712e0*/  NOP ;  /* 0x0000000000007918 */ /* 0x000fca0000000000 */
[----:B------:R-:W-:Y:S04]  /*712f0*/  STL.64 [R1+0x16d0], R4 ;  /* 0x0016d00401007387 */ /* 0x000fe80000100a00 */
[----:B------:R0:W-:Y:S04]  /*71300*/  STL.64 [R1+0x16d8], R6 ;  /* 0x0016d80601007387 */ /* 0x0001e80000100a00 */
[----:B0-----:R-:W2:Y:S04]  /*71310*/  LDL.LU.64 R6, [R1+0x41b8] ;  /* 0x0041b80001067983 */ /* 0x001ea80000300a00 */
[----:B------:R-:W3:Y:S04]  /*71320*/  LDL.LU.64 R4, [R1+0x41b0] ;  /* 0x0041b00001047983 */ /* 0x000ee80000300a00 */
[----:B------:R0:W-:Y:S04]  /*71330*/  STL [R1+0x40dc], R16 ;  /* 0x0040dc1001007387 */ /* 0x0001e80000100800 */
[----:B------:R1:W-:Y:S04]  /*71340*/  STL [R1+0x40d8], R17 ;  /* 0x0040d81101007387 */ /* 0x0003e80000100800 */
[----:B0-----:R-:W2:Y:S04]  /*71350*/  LDL.LU R16, [R1+0xf10] ;  /* 0x000f100001107983 */ /* 0x001ea80000300800 */
[----:B-1----:R-:W2:Y:S04]  /*71360*/  LDL.LU R17, [R1+0xf14] ;  /* 0x000f140001117983 */ /* 0x002ea80000300800 */
[----:B------:R-:W2:Y:S04]  /*71370*/  LDL.LU R18, [R1+0xf18] ;  /* 0x000f180001127983 */ /* 0x000ea80000300800 */
[----:B------:R-:W2:Y:S02]  /*71380*/  LDL.LU R19, [R1+0xf1c] ;  /* 0x000f1c0001137983 */ /* 0x000ea40000300800 */
[----:B--2---:R-:W-:Y:S06]  /*71390*/  HMMA.16816.F32 R16, R12, R6, R16 ;  /* 0x000000060c10723c */ /* 0x004fec0000001810 */
[----:B------:R-:W-:Y:S04]  /*713a0*/  STL [R1+0x40c4], R6 ;  /* 0x0040c40601007387 */ /* 0x000fe80000100800 */
[----:B------:R-:W-:-:S13]  /*713b0*/  STL [R1+0x40c0], R7 ;  /* 0x0040c00701007387 */ /* 0x000fda0000100800 */
[----:B------:R-:W-:Y:S04]  /*713c0*/  STL.64 [R1+0x16c0], R16 ;  /* 0x0016c01001007387 */ /* 0x000fe80000100a00 */
[----:B------:R3:W-:Y:S02]  /*713d0*/  STL.64 [R1+0x16c8], R18 ;  /* 0x0016c81201007387 */ /* 0x0007e40000100a00 */
[----:B---3--:R-:W-:Y:S06]  /*713e0*/  HMMA.16816.F32 R16, R12, R4, R24 ;  /* 0x000000040c10723c */ /* 0x008fec0000001818 */
[----:B------:R0:W-:Y:S04]  /*713f0*/  STL.64 [R1+0x4190], R4 ;  /* 0x0041900401007387 */ /* 0x0001e80000100a00 */
[----:B------:R-:W2:-:S13]  /*71400*/  LDL.LU R24, [R1+0x540] ;  /* 0x0005400001187983 */ /* 0x000e9a0000300800 */
[----:B------:R-:W-:Y:S04]  /*71410*/  STL.64 [R1+0x16b0], R16 ;  /* 0x0016b01001007387 */ /* 0x000fe80000100a00 */
[----:B------:R-:W-:Y:S04]  /*71420*/  STL.64 [R1+0x16b8], R18 ;  /* 0x0016b81201007387 */ /* 0x000fe80000100a00 */
[----:B------:R-:W2:Y:S04]  /*71430*/  LDL.LU R25, [R1+0x544] ;  /* 0x0005440001197983 */ /* 0x000ea80000300800 */
[----:B------:R-:W3:Y:S04]  /*71440*/  LDL.LU R26, [R1+0x548] ;  /* 0x00054800011a7983 */ /* 0x000ee80000300800 */
[----:B------:R-:W3:Y:S01]  /*71450*/  LDL.LU R27, [R1+0x54c] ;  /* 0x00054c00011b7983 */ /* 0x000ee20000300800 */
[----:B0-----:R-:W-:Y:S03]  /*71460*/  HMMA.16816.F32 R4, R12, R2, R20 ;  /* 0x000000020c04723c */ /* 0x001fe60000001814 */
[----:B---3--:R0:W-:Y:S04]  /*71470*/  STL.64 [R1+0x4130], R26 ;  /* 0x0041301a01007387 */ /* 0x0081e80000100a00 */
[----:B0-----:R-:W3:Y:S01]  /*71480*/  LDL R26, [R1] ;  /* 0x00000000011a7983 */ /* 0x001ee20000100800 */
[----:B------:R-:W-:-:S03]  /*71490*/  IMAD.MOV.U32 R27, RZ, RZ, R0 ;  /* 0x000000ffff1b7224 */ /* 0x000fc600078e0000 */
[----:B------:R-:W4:Y:S04]  /*714a0*/  LDL.LU R0, [R1+0x41a8] ;  /* 0x0041a80001007983 */ /* 0x000f280000300800 */
[----:B--2---:R0:W-:Y:S04]  /*714b0*/  STL.64 [R1+0x4128], R24 ;  /* 0x0041281801007387 */ /* 0x0041e80000100a00 */
[----:B0-----:R-:W2:Y:S04]  /*714c0*/  LDL.64 R24, [R1+0x8] ;  /* 0x0000080001187983 */ /* 0x001ea80000100a00 */
[----:B---3--:R-:W-:Y:S04]  /*714d0*/  STL.64 [R1+0x4178], R26 ;  /* 0x0041781a01007387 */ /* 0x008fe80000100a00 */
[----:B------:R-:W-:Y:S04]  /*714e0*/  STL.64 [R1+0x12f0], R4 ;  /* 0x0012f00401007387 */ /* 0x000fe80000100a00 */
[----:B------:R-:W-:Y:S04]  /*714f0*/  STL.64 [R1+0x12f8], R6 ;  /* 0x0012f80601007387 */ /* 0x000fe80000100a00 */
[----:B--2---:R0:W-:Y:S04]  /*71500*/  STL.64 [R1+0x4170], R24 ;  /* 0x0041701801007387 */ /* 0x0041e80000100a00 */
[----:B------:R-:W2:Y:S04]  /*71510*/  LDL.LU R12, [R1+0x500] ;  /* 0x00050000010c7983 */ /* 0x000ea80000300800 */
[----:B------:R-:W2:Y:S04]  /*71520*/  LDL.LU R13, [R1+0x504] ;  /* 0x00050400010d7983 */ /* 0x000ea80000300800 */
[----:B------:R-:W3:Y:S04]  /*71530*/  LDL.LU R14, [R1+0x508] ;  /* 0x00050800010e7983 */ /* 0x000ee80000300800 */
[----:B------:R-:W3:Y:S04]  /*71540*/  LDL.LU R15, [R1+0x50c] ;  /* 0x00050c00010f7983 */ /* 0x000ee80000300800 */
[----:B0-----:R-:W4:Y:S04]  /*71550*/  LDL.LU R24, [R1+0x580] ;  /* 0x0005800001187983 */ /* 0x001f280000300800 */
[----:B------:R-:W4:Y:S04]  /*71560*/  LDL.LU R25, [R1+0x584] ;  /* 0x0005840001197983 */ /* 0x000f280000300800 */
[----:B------:R-:W2:Y:S04]  /*71570*/  LDL.LU R26, [R1+0x588] ;  /* 0x00058800011a7983 */ /* 0x000ea80000300800 */
[----:B------:R-:W2:Y:S04]  /*71580*/  LDL.LU R27, [R1+0x58c] ;  /* 0x00058c00011b7983 */ /* 0x000ea80000300800 */
[----:B------:R-:W3:Y:S04]  /*71590*/  LDL R16, [R1+0x20] ;  /* 0x0000200001107983 */ /* 0x000ee80000100800 */
[----:B--2---:R-:W-:Y:S04]  /*715a0*/  STL.64 [R1+0x4188], R26 ;  /* 0x0041881a01007387 */ /* 0x004fe80000100a00 */
[----:B----4-:R0:W-:Y:S04]  /*715b0*/  STL.64 [R1+0x4180], R24 ;  /* 0x0041801801007387 */ /* 0x0101e80000100a00 */
[----:B0-----:R-:W2:Y:S04]  /*715c0*/  LDL.LU R24, [R1+0x590] ;  /* 0x0005900001187983 */ /* 0x001ea80000300800 */
[----:B------:R-:W2:Y:S04]  /*715d0*/  LDL.LU R25, [R1+0x594] ;  /* 0x0005940001197983 */ /* 0x000ea80000300800 */
[----:B------:R-:W4:Y:S04]  /*715e0*/  LDL.LU R26, [R1+0x598] ;  /* 0x00059800011a7983 */ /* 0x000f280000300800 */
[----:B------:R-:W4:Y:S01]  /*715f0*/  LDL.LU R27, [R1+0x59c] ;  /* 0x00059c00011b7983 */ /* 0x000f220000300800 */
[----:B------:R-:W-:-:S02]  /*71600*/  IMAD R10, R10, 0x100, R28 ;  /* 0x000001000a0a7824 */ /* 0x000fc400078e021c */
[----:B------:R-:W-:Y:S01]  /*71610*/  IMAD R11, R11, 0x100, R29 ;  /* 0x000001000b0b7824 */ /* 0x000fe200078e021d */
[----:B----4-:R-:W-:Y:S04]  /*71620*/  STL.64 [R1+0x41a0], R26 ;  /* 0x0041a01a01007387 */ /* 0x010fe80000100a00 */
[----:B--2---:R0:W-:Y:S04]  /*71630*/  STL.64 [R1+0x4198], R24 ;  /* 0x0041981801007387 */ /* 0x0041e80000100a00 */
[----:B0-----:R-:W2:Y:S04]  /*71640*/  LDL.LU R24, [R1+0x5a0] ;  /* 0x0005a00001187983 */ /* 0x001ea80000300800 */
[----:B------:R-:W2:Y:S04]  /*71650*/  LDL.LU R25, [R1+0x5a4] ;  /* 0x0005a40001197983 */ /* 0x000ea80000300800 */
[----:B------:R-:W2:Y:S04]  /*71660*/  LDL.LU R26, [R1+0x5a8] ;  /* 0x0005a800011a7983 */ /* 0x000ea80000300800 */
[----:B------:R-:W2:Y:S04]  /*71670*/  LDL.LU R27, [R1+0x5ac] ;  /* 0x0005ac00011b7983 */ /* 0x000ea80000300800 */
[----:B------:R-:W2:Y:S04]  /*71680*/  LDL.64 R4, [R1+0x28] ;  /* 0x0000280001047983 */ /* 0x000ea80000100a00 */
[----:B------:R-:W4:Y:S04]  /*71690*/  LDL.64 R18, [R1+0x18] ;  /* 0x0000180001127983 */ /* 0x000f280000100a00 */
[----:B------:R-:W4:Y:S04]  /*716a0*/  LDL.LU R20, [R1+0x570] ;  /* 0x0005700001147983 */ /* 0x000f280000300800 */
[----:B------:R-:W4:Y:S04]  /*716b0*/  LDL.LU R21, [R1+0x574] ;  /* 0x0005740001157983 */ /* 0x000f280000300800 */
[----:B------:R-:W4:Y:S04]  /*716c0*/  LDL.LU R22, [R1+0x578] ;  /* 0x0005780001167983 */ /* 0x000f280000300800 */
[----:B------:R-:W4:Y:S04]  /*716d0*/  LDL.LU R23, [R1+0x57c] ;  /* 0x00057c0001177983 */ /* 0x000f280000300800 */
[----:B------:R-:W4:Y:S04]  /*716e0*/  LDL.64 R28, [R1+0x10] ;  /* 0x00001000011c7983 */ /* 0x000f280000100a00 */
        /* <DEDUP_REMOVED lines=32> */
[----:B------:R-:W3:Y:S01]  /*718f0*/  LDL.LU.64 R24, [R1+0x4198] ;  /* 0x0041980001187983 */ /* 0x000ee20000300a00 */
[----:B------:R-:W-:-:S02]  /*71900*/  IMAD.MOV.U32 R17, RZ, RZ, R0 ;  /* 0x000000ffff117224 */ /* 0x000fc400078e0000 */
[----:B------:R-:W-:Y:S02]  /*71910*/  IMAD.MOV.U32 R7, RZ, RZ, R4 ;  /* 0x000000ffff077224 */ /* 0x000fe400078e0004 */
[----:B------:R-:W-:Y:S02]  /*71920*/  IMAD.MOV.U32 R6, RZ, RZ, R5 ;  /* 0x000000ffff067224 */ /* 0x000fe400078e0005 */
[----:B------:R-:W2:Y:S01]  /*71930*/  LDL.LU.64 R4, [R1+0x4190] ;  /* 0x0041900001047983 */ /* 0x000ea20000300a00 */
        /* <DEDUP_REMOVED lines=12> */
[----:B------:R-:W-:Y:S01]  /*71a00*/  HMMA.16816.F32 R20, R8, R28, R20 ;  /* 0x0000001c0814723c */ /* 0x000fe20000001814 */
[----:B------:R-:W-:-:S02]  /*71a10*/  IMAD.MOV.U32 R17, RZ, RZ, R18 ;  /* 0x000000ffff117224 */ /* 0x000fc400078e0012 */
[----:B------:R-:W-:Y:S02]  /*71a20*/  IMAD.MOV.U32 R16, RZ, RZ, R19 ;  /* 0x000000ffff107224 */ /* 0x000fe400078e0013 */
[----:B------:R-:W4:-:S15]  /*71a30*/  LDL.LU.64 R18, [R1+0x4168] ;  /* 0x0041680001127983 */ /* 0x000f1e0000300a00 */
[----:B------:R-:W-:-:S03]  /*71a40*/  NOP ;  /* 0x0000000000007918 */ /* 0x000fc60000000000 */
[----:B------:R0:W-:Y:S04]  /*71a50*/  STL.64 [R1+0x1670], R20 ;  /* 0x0016701401007387 */ /* 0x0001e80000100a00 */
[----:B------:R1:W-:Y:S04]  /*71a60*/  STL.64 [R1+0x1678], R22 ;  /* 0x0016781601007387 */ /* 0x0003e80000100a00 */
[----:B0-----:R-:W4:Y:S01]  /*71a70*/  LDL.LU.64 R20, [R1+0x4160] ;  /* 0x0041600001147983 */ /* 0x001f220000300a00 */
[----:B-1----:R-:W-:Y:S02]  /*71a80*/  IMAD.MOV.U32 R22, RZ, RZ, R28 ;  /* 0x000000ffff167224 */ /* 0x002fe400078e001c */
[----:B------:R-:W-:-:S02]  /*71a90*/  IMAD.MOV.U32 R23, RZ, RZ, R29 ;  /* 0x000000ffff177224 */ /* 0x000fc400078e001d */
        /* <DEDUP_REMOVED lines=34> */
[----:B------:R0:W-:Y:S02]  /*71cc0*/  STL.64 [R1+0x4040], R26 ;  /* 0x0040401a01007387 */ /* 0x0001e40000100a00 */
[----:B0-----:R-:W-:-:S02]  /*71cd0*/  IMAD.MOV.U32 R26, RZ, RZ, R22 ;  /* 0x000000ffff1a7224 */ /* 0x001fc400078e0016 */
[----:B------:R-:W-:Y:S01]  /*71ce0*/  IMAD.MOV.U32 R27, RZ, RZ, R23 ;  /* 0x000000ffff1b7224 */ /* 0x000fe200078e0017 */
[----:B------:R-:W3:Y:S04]  /*71cf0*/  LDL.LU R22, [R1+0x40f4] ;  /* 0x0040f40001167983 */ /* 0x000ee80000300800 */
[----:B------:R-:W3:Y:S04]  /*71d00*/  LDL.LU R23, [R1+0x40f0] ;  /* 0x0040f00001177983 */ /* 0x000ee80000300800 */
[----:B------:R0:W-:Y:S04]  /*71d10*/  STL.64 [R1+0x4038], R24 ;  /* 0x0040381801007387 */ /* 0x0001e80000100a00 */
[----:B------:R-:W-:Y:S01]  /*71d20*/  STL.64 [R1+0x4080], R26 ;  /* 0x0040801a01007387 */ /* 0x000fe20000100a00 */
[----:B0-----:R-:W-:-:S02]  /*71d30*/  IMAD.MOV.U32 R24, RZ, RZ, R17 ;  /* 0x000000ffff187224 */ /* 0x001fc400078e0011 */
[----:B------:R-:W-:-:S05]  /*71d40*/  IMAD.MOV.U32 R25, RZ, RZ, R16 ;  /* 0x000000ffff197224 */ /* 0x000fca00078e0010 */
[----:B------:R0:W-:Y:S04]  /*71d50*/  STL.64 [R1+0x4078], R24 ;  /* 0x0040781801007387 */ /* 0x0001e80000100a00 */
[----:B0-----:R-:W3:Y:S04]  /*71d60*/  LDL.LU R24, [R1+0x510] ;  /* 0x0005100001187983 */ /* 0x001ee80000300800 */
[----:B------:R-:W3:Y:S04]  /*71d70*/  LDL.LU R25, [R1+0x514] ;  /* 0x0005140001197983 */ /* 0x000ee80000300800 */
[----:B------:R-:W3:Y:S04]  /*71d80*/  LDL.LU R26, [R1+0x518] ;  /* 0x00051800011a7983 */ /* 0x000ee80000300800 */
[----:B------:R-:W3:Y:S01]  /*71d90*/  LDL.LU R27, [R1+0x51c] ;  /* 0x00051c00011b7983 */ /* 0x000ee20000300800 */
[C---:B--2---:R-:W-:Y:S06]  /*71da0*/  HMMA.16816.F32 R12, R8.reuse, R20, R12 ;  /* 0x00000014080c723c */ /* 0x044fec000000180c */
[----:B---3--:R-:W-:-:S15]  /*71db0*/  HMMA.16816.F32 R24, R8, R22, R24 ;  /* 0x000000160818723c */ /* 0x008fde0000001818 */
        /* <DEDUP_REMOVED lines=94> */
[----:B0-----:R-:W3:Y:S04]  /*723a0*/  LDL R6, [R1+0x20] ;  /* 0x0000200001067983 */ /* 0x001ee80000100800 */
[----:B------:R-:W3:Y:S04]  /*723b0*/  LDL R7, [R1+0x24] ;  /* 0x0000240001077983 */ /* 0x000ee80000100800 */
[----:B------:R-:W-:Y:S01]  /*723c0*/  STL.64 [R1+0x3fd8], R4 ;  /* 0x003fd80401007387 */ /* 0x000fe20000100a00 */
[----:B--2---:R-:W-:Y:S03]  /*723d0*/  HMMA.16816.F32 R8, R8, R2, R24 ;  /* 0x000000020808723c */ /* 0x004fe60000001818 */
[----:B------:R-:W2:Y:S01]  /*723e0*/  LDL.LU.64 R26, [R1+0x4098] ;  /* 0x00409800011a7983 */ /* 0x000ea20000300a00 */
[----:B------:R-:W-:-:S02]  /*723f0*/  F2FP.F16.E4M3.UNPACK_B R12, R12 ;  /* 0x0000000cff0c723e */ /* 0x000fc400020006ff */
[----:B------:R-:W-:Y:S02]  /*72400*/  F2FP.F16.E4M3.UNPACK_B R13, R13 ;  /* 0x0000000dff0d723e */ /* 0x000fe400020006ff */
[----:B------:R-:W-:Y:S02]  /*72410*/  F2FP.F16.E4M3.UNPACK_B R14, R14 ;  /* 0x0000000eff0e723e */ /* 0x000fe400020006ff */
        /* <DEDUP_REMOVED lines=15> */
[----:B---3--:R-:W-:-:S15]  /*72510*/  HMMA.16816.F32 R4, R12, R6, R8 ;  /* 0x000000060c04723c */ /* 0x008fde0000001808 */
[----:B------:R-:W-:-:S08]  /*72520*/  NOP ;  /* 0x0000000000007918 */ /* 0x000fd00000000000 */
[----:B------:R-:W-:Y:S04]  /*72530*/  STL.64 [R1+0x15a0], R4 ;  /* 0x0015a00401007387 */ /* 0x000fe80000100a00 */
[----:B------:R2:W-:Y:S01]  /*72540*/  STL.64 [R1+0x15a8], R6 ;  /* 0x0015a80601007387 */ /* 0x0005e20000100a00 */
        /* <DEDUP_REMOVED lines=145> */
[----:B--2---:R-:W-:-:S15]  /*72e60*/  HMMA.16816.F32 R16, R12, R6, R16 ;  /* 0x000000060c10723c */ /* 0x004fde0000001810 */
[----:B------:R-:W-:-:S08]  /*72e70*/  NOP ;  /* 0x0000000000007918 */ /* 0x000fd00000000000 */
[----:B------:R-:W-:Y:S04]  /*72e80*/  STL.64 [R1+0x14e0], R16 ;  /* 0x0014e01001007387 */ /* 0x000fe80000100a00 */
[----:B------:R0:W-:Y:S04]  /*72e90*/  STL.64 [R1+0x14e8], R18 ;  /* 0x0014e81201007387 */ /* 0x0001e80000100a00 */
[----:B------:R-:W-:Y:S04]  /*72ea0*/  STL.64 [R1+0x3f08], R6 ;  /* 0x003f080601007387 */ /* 0x000fe80000100a00 */
[----:B---3--:R1:W-:Y:S01]  /*72eb0*/  STL.64 [R1+0x3f00], R4 ;  /* 0x003f000401007387 */ /* 0x0083e20000100a00 */
[C---:B0-----:R-:W-:Y:S06]  /*72ec0*/  HMMA.16816.F32 R16, R12.reuse, R4, R20 ;  /* 0x000000040c10723c */ /* 0x041fec0000001814 */
[----:B-1----:R-:W-:-:S15]  /*72ed0*/  HMMA.16816.F32 R4, R12, R2, R24 ;  /* 0x000000020c04723c */ /* 0x002fde0000001818 */
        /* <DEDUP_REMOVED lines=9> */
[----:B---3--:R0:W-:Y:S04]  /*72f70*/  STL.64 [R1+0x3f68], R26 ;  /* 0x003f681a01007387 */ /* 0x0081e80000100a00 */
[----:B0-----:R-:W3:Y:S04]  /*72f80*/  LDL R26, [R1] ;  /* 0x00000000011a7983 */ /* 0x001ee80000100800 */
[----:B--2---:R-:W-:Y:S04]  /*72f90*/  STL.64 [R1+0x3f60], R24 ;  /* 0x003f601801007387 */ /* 0x004fe80000100a00 */
        /* <DEDUP_REMOVED lines=21> */
[----:B------:R-:W-:-:S02]  /*730f0*/  IMAD R10, R10, 0x100, R28 ;  /* 0x000001000a0a7824 */ /* 0x000fc400078e021c */
[----:B------:R-:W-:Y:S01]  /*73100*/  IMAD R11, R11, 0x100, R29 ;  /* 0x000001000b0b7824 */ /* 0x000fe200078e021d */
[----:B---3--:R-:W-:Y:S04]  /*73110*/  STL.64 [R1+0x3fd0], R22 ;  /* 0x003fd01601007387 */ /* 0x008fe80000100a00 */
[----:B--2---:R0:W-:Y:S04]  /*73120*/  STL.64 [R1+0x3fc8], R20 ;  /* 0x003fc81401007387 */ /* 0x0041e80000100a00 */
[----:B0-----:R-:W2:Y:S04]  /*73130*/  LDL.LU R20, [R1+0x3e0] ;  /* 0x0003e00001147983 */ /* 0x001ea80000300800 */
[----:B------:R-:W2:Y:S04]  /*73140*/  LDL.LU R21, [R1+0x3e4] ;  /* 0x0003e40001157983 */ /* 0x000ea80000300800 */
[----:B------:R-:W2:Y:S04]  /*73150*/  LDL.LU R22, [R1+0x3e8] ;  /* 0x0003e80001167983 */ /* 0x000ea80000300800 */
[----:B------:R-:W2:Y:S04]  /*73160*/  LDL.LU R23, [R1+0x3ec] ;  /* 0x0003ec0001177983 */ /* 0x000ea80000300800 */
[----:B------:R-:W3:Y:S04]  /*73170*/  LDL.64 R16, [R1+0x20] ;  /* 0x0000200001107983 */ /* 0x000ee80000100a00 */
[----:B------:R-:W3:Y:S04]  /*73180*/  LDL.64 R18, [R1+0x18] ;  /* 0x0000180001127983 */ /* 0x000ee80000100a00 */
[----:B------:R-:W3:Y:S04]  /*73190*/  LDL.64 R28, [R1+0x10] ;  /* 0x00001000011c7983 */ /* 0x000ee80000100a00 */
[----:B------:R-:W3:Y:S04]  /*731a0*/  LDL.64 R24, [R1+0x8] ;  /* 0x0000080001187983 */ /* 0x000ee80000100a00 */
        /* <DEDUP_REMOVED lines=12> */
[----:B------:R-:W-:-:S02]  /*73270*/  F2FP.F16.E4M3.UNPACK_B R8, R8 ;  /* 0x00000008ff08723e */ /* 0x000fc400020006ff */
[----:B------:R-:W-:Y:S02]  /*73280*/  F2FP.F16.E4M3.UNPACK_B R9, R9 ;  /* 0x00000009ff09723e */ /* 0x000fe400020006ff */
[----:B------:R-:W-:Y:S02]  /*73290*/  F2FP.F16.E4M3.UNPACK_B R10, R10 ;  /* 0x0000000aff0a723e */ /* 0x000fe400020006ff */
[----:B------:R-:W-:-:S07]  /*732a0*/  F2FP.F16.E4M3.UNPACK_B R11, R11 ;  /* 0x0000000bff0b723e */ /* 0x000fce00020006ff */
[C---:B------:R-:W-:Y:S01]  /*732b0*/  HMMA.16816.F32 R20, R8.reuse, R6, R20 ;  /* 0x000000060814723c */ /* 0x040fe20000001814 */
        /* <DEDUP_REMOVED lines=28> */
[----:B--2---:R-:W-:Y:S01]  /*73480*/  HMMA.16816.F32 R12, R8, R24, R12 ;  /* 0x00000018080c723c */ /* 0x004fe2000000180c */
[----:B------:R-:W-:-:S02]  /*73490*/  IMAD.MOV.U32 R5, RZ, RZ, R6 ;  /* 0x000000ffff057224 */ /* 0x000fc400078e0006 */
[----:B------:R-:W-:Y:S02]  /*734a0*/  IMAD.MOV.U32 R4, RZ, RZ, R7 ;  /* 0x000000ffff047224 */ /* 0x000fe400078e0007 */
[----:B------:R-:W-:Y:S02]  /*734b0*/  IMAD.MOV.U32 R7, RZ, RZ, R16 ;  /* 0x000000ffff077224 */ /* 0x000fe400078e0010 */
[----:B------:R-:W-:Y:S02]  /*734c0*/  IMAD.MOV.U32 R6, RZ, RZ, R17 ;  /* 0x000000ffff067224 */ /* 0x000fe400078e0011 */
[----:B------:R-:W-:Y:S02]  /*734d0*/  IMAD.MOV.U32 R17, RZ, RZ, R18 ;  /* 0x000000ffff117224 */ /* 0x000fe400078e0012 */
[----:B------:R-:W-:Y:S02]  /*734e0*/  IMAD.MOV.U32 R16, RZ, RZ, R19 ;  /* 0x000000ffff107224 */ /* 0x000fe400078e0013 */
[----:B------:R-:W2:Y:S01]  /*734f0*/  LDL.LU.64 R18, [R1+0x3fa0] ;  /* 0x003fa00001127983 */ /* 0x000ea20000300a00 */
[----:B---3--:R-:W-:-:S15]  /*73500*/  HMMA.16816.F32 R20, R8, R28, R20 ;  /* 0x0000001c0814723c */ /* 0x008fde0000001814 */
[----:B------:R-:W-:-:S08]  /*73510*/  NOP ;  /* 0x0000000000007918 */ /* 0x000fd00000000000 */
[----:B------:R0:W-:Y:S04]  /*73520*/  STL.64 [R1+0x1490], R20 ;  /* 0x0014901401007387 */ /* 0x0001e80000100a00 */
[----:B------:R1:W-:Y:S04]  /*73530*/  STL.64 [R1+0x1498], R22 ;  /* 0x0014981601007387 */ /* 0x0003e80000100a00 */
[----:B0-----:R-:W3:Y:S01]  /*73540*/  LDL.LU.64 R20, [R1+0x3f98] ;  /* 0x003f980001147983 */ /* 0x001ee20000300a00 */
[----:B-1----:R-:W-:Y:S02]  /*73550*/  IMAD.MOV.U32 R22, RZ, RZ, R28 ;  /* 0x000000ffff167224 */ /* 0x002fe400078e001c */
[----:B------:R-:W-:-:S02]  /*73560*/  IMAD.MOV.U32 R23, RZ, RZ, R29 ;  /* 0x000000ffff177224 */ /* 0x000fc400078e001d */
[----:B------:R-:W4:Y:S04]  /*73570*/  LDL.LU.64 R28, [R1+0x3f90] ;  /* 0x003f9000011c7983 */ /* 0x000f280000300a00 */
[----:B------:R-:W-:Y:S04]  /*73580*/  STL.64 [R1+0x1480], R12 ;  /* 0x0014800c01007387 */ /* 0x000fe80000100a00 */
[----:B------:R0:W-:Y:S04]  /*73590*/  STL.64 [R1+0x1488], R14 ;  /* 0x0014880e01007387 */ /* 0x0001e80000100a00 */
[----:B0-----:R-:W2:Y:S04]  /*735a0*/  LDL.LU.64 R14, [R1+0x3f88] ;  /* 0x003f8800010e7983 */ /* 0x001ea80000300a00 */
[----:B------:R-:W2:Y:S01]  /*735b0*/  LDL.LU.64 R12, [R1+0x3f80] ;  /* 0x003f8000010c7983 */ /* 0x000ea20000300a00 */
[----:B------:R-:W-:-:S02]  /*735c0*/  IMAD.MOV.U32 R27, RZ, RZ, R0 ;  /* 0x000000ffff1b7224 */ /* 0x000fc400078e0000 */
[----:B------:R-:W-:-:S05]  /*735d0*/  IMAD.MOV.U32 R0, RZ, RZ, R25 ;  /* 0x000000ffff007224 */ /* 0x000fca00078e0019 */
        /* <DEDUP_REMOVED lines=32> */
[----:B------:R1:W-:Y:S01]  /*737e0*/  STL.64 [R1+0x3ea8], R26 ;  /* 0x003ea81a01007387 */ /* 0x0003e20000100a00 */
[----:B0-----:R-:W-:-:S02]  /*737f0*/  IMAD.MOV.U32 R24, RZ, RZ, R17 ;  /* 0x000000ffff187224 */ /* 0x001fc400078e0011 */
[----:B------:R-:W-:Y:S02]  /*73800*/  IMAD.MOV.U32 R25, RZ, RZ, R16 ;  /* 0x000000ffff197224 */ /* 0x000fe400078e0010 */
[----:B-1----:R-:W-:Y:S02]  /*73810*/  IMAD.MOV.U32 R26, RZ, RZ, R7 ;  /* 0x000000ffff1a7224 */ /* 0x002fe400078e0007 */
[----:B------:R-:W-:Y:S01]  /*73820*/  IMAD.MOV.U32 R27, RZ, RZ, R6 ;  /* 0x000000ffff1b7224 */ /* 0x000fe200078e0006 */
[----:B------:R0:W-:Y:S04]  /*73830*/  STL.64 [R1+0x3ea0], R24 ;  /* 0x003ea01801007387 */ /* 0x0001e80000100a00 */
[----:B------:R1:W-:Y:S04]  /*73840*/  STL.64 [R1+0x3ec0], R26 ;  /* 0x003ec01a01007387 */ /* 0x0003e80000100a00 */
[----:B0-----:R-:W2:Y:S04]  /*73850*/  LDL.LU R24, [R1+0x350] ;  /* 0x0003500001187983 */ /* 0x001ea80000300800 */
[----:B------:R-:W2:Y:S04]  /*73860*/  LDL.LU R25, [R1+0x354] ;  /* 0x0003540001197983 */ /* 0x000ea80000300800 */
[----:B-1----:R-:W2:Y:S04]  /*73870*/  LDL.LU R26, [R1+0x358] ;  /* 0x00035800011a7983 */ /* 0x002ea80000300800 */
[----:B------:R-:W2:Y:S01]  /*73880*/  LDL.LU R27, [R1+0x35c] ;  /* 0x00035c00011b7983 */ /* 0x000ea20000300800 */
[C---:B---3--:R-:W-:Y:S06]  /*73890*/  HMMA.16816.F32 R12, R8.reuse, R20, R12 ;  /* 0x00000014080c723c */ /* 0x048fec000000180c */
[----:B--2---:R-:W-:-:S15]  /*738a0*/  HMMA.16816.F32 R24, R8, R22, R24 ;  /* 0x000000160818723c */ /* 0x004fde0000001818 */
[----:B------:R-:W-:-:S08]  /*738b0*/  NOP ;  /* 0x0000000000007918 */ /* 0x000fd00000000000 */
[----:B------:R0:W-:Y:S04]  /*738c0*/  STL.64 [R1+0x1430], R24 ;  /* 0x0014301801007387 */ /* 0x0001e80000100a00 */
[----:B------:R-:W-:Y:S04]  /*738d0*/  STL.64 [R1+0x1438], R26 ;  /* 0x0014381a01007387 */ /* 0x000fe80000100a00 */
[----:B------:R-:W-:Y:S04]  /*738e0*/  STL.64 [R1+0x1420], R12 ;  /* 0x0014200c01007387 */ /* 0x000fe80000100a00 */
[----:B------:R-:W-:Y:S01]  /*738f0*/  STL.64 [R1+0x1428], R14 ;  /* 0x0014280e01007387 */ /* 0x000fe20000100a00 */
[----:B0-----:R-:W-:-:S02]  /*73900*/  IMAD.MOV.U32 R24, RZ, RZ, R5 ;  /* 0x000000ffff187224 */ /* 0x001fc400078e0005 */
[----:B------:R-:W-:-:S05]  /*73910*/  IMAD.MOV.U32 R25, RZ, RZ, R4 ;  /* 0x000000ffff197224 */ /* 0x000fca00078e0004 */
[----:B------:R0:W-:Y:S04]  /*73920*/  STL.64 [R1+0x3ed8], R24 ;  /* 0x003ed81801007387 */ /* 0x0001e80000100a00 */
        /* <DEDUP_REMOVED lines=18> */
[----:B---3--:R-:W-:Y:S04]  /*73a50*/  STL.64 [R1+0x3ee8], R26 ;  /* 0x003ee81a01007387 */ /* 0x008fe80000100a00 */
[----:B------:R0:W-:Y:S04]  /*73a60*/  STL.64 [R1+0x3ee0], R24 ;  /* 0x003ee01801007387 */ /* 0x0001e80000100a00 */
[----:B0-----:R-:W3:Y:S04]  /*73a70*/  LDL.LU R24, [R1+0xea0] ;  /* 0x000ea00001187983 */ /* 0x001ee80000300800 */
[----:B------:R-:W3:Y:S04]  /*73a80*/  LDL.LU R25, [R1+0xea4] ;  /* 0x000ea40001197983 */ /* 0x000ee80000300800 */
[----:B------:R-:W2:Y:S04]  /*73a90*/  LDL.LU R26, [R1+0xea8] ;  /* 0x000ea800011a7983 */ /* 0x000ea80000300800 */
[----:B------:R-:W2:Y:S04]  /*73aa0*/  LDL.LU R27, [R1+0xeac] ;  /* 0x000eac00011b7983 */ /* 0x000ea80000300800 */
[----:B------:R-:W4:Y:S04]  /*73ab0*/  LDL.LU R14, [R1+0x3a8c] ;  /* 0x003a8c00010e7983 */ /* 0x000f280000300800 */
[----:B------:R-:W4:Y:S04]  /*73ac0*/  LDL.LU R15, [R1+0x3a94] ;  /* 0x003a9400010f7983 */ /* 0x000f280000300800 */
        /* <DEDUP_REMOVED lines=37> */
[----:B0-----:R-:W2:Y:S04]  /*73d20*/  LDL.LU.64 R6, [R1+0x3f08] ;  /* 0x003f080001067983 */ /* 0x001ea80000300a00 */
[----:B------:R-:W4:Y:S04]  /*73d30*/  LDL.LU.64 R4, [R1+0x3f00] ;  /* 0x003f000001047983 */ /* 0x000f280000300a00 */
[----:B------:R0:W-:Y:S04]  /*73d40*/  STL [R1+0x3dfc], R16 ;  /* 0x003dfc1001007387 */ /* 0x0001e80000100800 */
[----:B0-----:R-:W3:Y:S04]  /*73d50*/  LDL.LU R16, [R1+0x3a98] ;  /* 0x003a980001107983 */ /* 0x001ee80000300800 */
[----:B------:R0:W-:Y:S04]  /*73d60*/  STL [R1+0x3df8], R17 ;  /* 0x003df81101007387 */ /* 0x0001e80000100800 */
[----:B0-----:R-:W3:Y:S01]  /*73d70*/  LDL.LU R17, [R1+0x3a90] ;  /* 0x003a900001117983 */ /* 0x001ee20000300800 */
[----:B--2---:R-:W-:-:S15]  /*73d80*/  HMMA.16816.F32 R24, R8, R6, R24 ;  /* 0x000000060818723c */ /* 0x004fde0000001818 */
[----:B------:R-:W-:-:S08]  /*73d90*/  NOP ;  /* 0x0000000000007918 */ /* 0x000fd00000000000 */
        /* <DEDUP_REMOVED lines=9> */
[----:B0-----:R-:W2:Y:S04]  /*73e30*/  LDL.LU.64 R26, [R1+0x3ee8] ;  /* 0x003ee800011a7983 */ /* 0x001ea80000300a00 */
[----:B------:R-:W2:Y:S01]  /*73e40*/  LDL.LU.64 R24, [R1+0x3ee0] ;  /* 0x003ee00001187983 */ /* 0x000ea20000300a00 */
[----:B---3--:R-:W-:-:S02]  /*73e50*/  IMAD R14, R14, 0x100, R17 ;  /* 0x000001000e0e7824 */ /* 0x008fc400078e0211 */
[----:B------:R-:W-:Y:S01]  /*73e60*/  IMAD R15, R15, 0x100, R16 ;  /* 0x000001000f0f7824 */ /* 0x000fe200078e0210 */
[----:B------:R-:W-:Y:S02]  /*73e70*/  F2FP.F16.E4M3.UNPACK_B R12, R12 ;  /* 0x0000000cff0c723e */ /* 0x000fe400020006ff */
[----:B------:R-:W-:Y:S02]  /*73e80*/  F2FP.F16.E4M3.UNPACK_B R13, R13 ;  /* 0x0000000dff0d723e */ /* 0x000fe400020006ff */
[----:B------:R-:W-:Y:S01]  /*73e90*/  F2FP.F16.E4M3.UNPACK_B R14, R14 ;  /* 0x0000000eff0e723e */ /* 0x000fe200020006ff */
[----:B--2---:R-:W-:Y:S01]  /*73ea0*/  HMMA.16816.F32 R8, R8, R2, R24 ;  /* 0x000000020808723c */ /* 0x004fe20000001818 */
[----:B------:R-:W2:Y:S01]  /*73eb0*/  LDL.LU.64 R24, [R1+0x3ed8] ;  /* 0x003ed80001187983 */ /* 0x000ea20000300a00 */
[----:B------:R-:W-:-:S15]  /*73ec0*/  F2FP.F16.E4M3.UNPACK_B R15, R15 ;  /* 0x0000000fff0f723e */ /* 0x000fde00020006ff */
[----:B------:R-:W-:-:S06]  /*73ed0*/  NOP ;  /* 0x0000000000007918 */ /* 0x000fcc0000000000 */
        /* <DEDUP_REMOVED lines=20> */
[----:B------:R-:W3:Y:S02]  /*74020*/  LDL.LU.64 R24, [R1+0x3ea0] ;  /* 0x003ea00001187983 */ /* 0x000ee40000300a00 */
[----:B---3--:R-:W-:-:S15]  /*74030*/  HMMA.16816.F32 R8, R12, R24, R8 ;  /* 0x000000180c08723c */ /* 0x008fde0000001808 */
[----:B------:R-:W-:-:S08]  /*74040*/  NOP ;  /* 0x0000000000007918 */ /* 0x000fd00000000000 */
        /* <DEDUP_REMOVED lines=17> */
[----:B--2---:R-:W-:Y:S04]  /*74160*/  STL.64 [R1+0x3e60], R20 ;  /* 0x003e601401007387 */ /* 0x004fe80000100a00 */
[----:B------:R-:W2:Y:S04]  /*74170*/  LDL.LU R24, [R1+0x2a0] ;  /* 0x0002a00001187983 */ /* 0x000ea80000300800 */
[----:B------:R-:W2:Y:S04]  /*74180*/  LDL.LU R25, [R1+0x2a4] ;  /* 0x0002a40001197983 */ /* 0x000ea80000300800 */
[----:B------:R-:W3:Y:S04]  /*74190*/  LDL.LU R26, [R1+0x2a8] ;  /* 0x0002a800011a7983 */ /* 0x000ee80000300800 */
[----:B------:R-:W3:Y:S04]  /*741a0*/  LDL.LU R27, [R1+0x2ac] ;  /* 0x0002ac00011b7983 */ /* 0x000ee80000300800 */
[----:B---3--:R-:W-:Y:S04]  /*741b0*/  STL.64 [R1+0x3e78], R26 ;  /* 0x003e781a01007387 */ /* 0x008fe80000100a00 */
[----:B--2---:R1:W-:Y:S04]  /*741c0*/  STL.64 [R1+0x3e70], R24 ;  /* 0x003e701801007387 */ /* 0x0043e80000100a00 */
[----:B0-----:R-:W2:Y:S04]  /*741d0*/  LDL R22, [R1] ;  /* 0x0000000001167983 */ /* 0x001ea80000100800 */
[----:B------:R-:W2:Y:S04]  /*741e0*/  LDL R23, [R1+0x4] ;  /* 0x0000040001177983 */ /* 0x000ea80000100800 */
[----:B--2---:R-:W-:Y:S04]  /*741f0*/  STL.64 [R1+0x3e80], R22 ;  /* 0x003e801601007387 */ /* 0x004fe80000100a00 */
[----:B-1----:R-:W2:Y:S04]  /*74200*/  LDL.LU R24, [R1+0x2b0] ;  /* 0x0002b00001187983 */ /* 0x002ea80000300800 */
[----:B------:R-:W2:Y:S04]  /*74210*/  LDL.LU R25, [R1+0x2b4] ;  /* 0x0002b40001197983 */ /* 0x000ea80000300800 */
[----:B------:R-:W3:Y:S04]  /*74220*/  LDL.LU R26, [R1+0x2b8] ;  /* 0x0002b800011a7983 */ /* 0x000ee80000300800 */
[----:B------:R-:W3:Y:S01]  /*74230*/  LDL.LU R27, [R1+0x2bc] ;  /* 0x0002bc00011b7983 */ /* 0x000ee20000300800 */
[----:B------:R-:W-:-:S03]  /*74240*/  IMAD.MOV.U32 R21, RZ, RZ, R0 ;  /* 0x000000ffff157224 */ /* 0x000fc600078e0000 */
[----:B---3--:R-:W-:Y:S04]  /*74250*/  STL.64 [R1+0x3e90], R26 ;  /* 0x003e901a01007387 */ /* 0x008fe80000100a00 */
[----:B--2---:R0:W-:Y:S04]  /*74260*/  STL.64 [R1+0x3e88], R24 ;  /* 0x003e881801007387 */ /* 0x0041e80000100a00 */
[----:B------:R-:W2:Y:S04]  /*74270*/  LDL R20, [R1+0x8] ;  /* 0x0000080001147983 */ /* 0x000ea80000100800 */
[----:B------:R-:W3:Y:S04]  /*74280*/  LDL.LU R0, [R1+0x3e9c] ;  /* 0x003e9c0001007983 */ /* 0x000ee80000300800 */
[----:B0-----:R-:W2:Y:S04]  /*74290*/  LDL.LU R24, [R1+0x2c0] ;  /* 0x0002c00001187983 */ /* 0x001ea80000300800 */
[----:B------:R-:W2:Y:S04]  /*742a0*/  LDL.LU R25, [R1+0x2c4] ;  /* 0x0002c40001197983 */ /* 0x000ea80000300800 */
[----:B------:R-:W2:Y:S04]  /*742b0*/  LDL.LU R26, [R1+0x2c8] ;  /* 0x0002c800011a7983 */ /* 0x000ea80000300800 */
[----:B------:R-:W2:Y:S04]  /*742c0*/  LDL.LU R27, [R1+0x2cc] ;  /* 0x0002cc00011b7983 */ /* 0x000ea80000300800 */
[----:B------:R-:W4:Y:S04]  /*742d0*/  LDL.LU R16, [R1+0x3aa0] ;  /* 0x003aa00001107983 */ /* 0x000f280000300800 */
[----:B------:R-:W3:Y:S04]  /*742e0*/  LDL.LU R8, [R1+0x3a9c] ;  /* 0x003a9c0001087983 */ /* 0x000ee80000300800 */
[----:B------:R-:W4:Y:S04]  /*742f0*/  LDL.LU R17, [R1+0x3aa8] ;  /* 0x003aa80001117983 */ /* 0x000f280000300800 */
        /* <DEDUP_REMOVED lines=13> */
[----:B------:R-:W3:Y:S01]  /*743d0*/  LDL.LU R7, [R1+0x3ab0] ;  /* 0x003ab00001077983 */ /* 0x000ee20000300800 */
[----:B------:R-:W-:Y:S03]  /*743e0*/  HMMA.16816.F32 R20, R12, R20, R24 ;  /* 0x000000140c14723c */ /* 0x000fe60000001818 */
[----:B---3--:R0:W-:Y:S04]  /*743f0*/  STL.64 [R1+0x3df0], R6 ;  /* 0x003df00601007387 */ /* 0x0081e80000100a00 */
[----:B------:R1:W-:Y:S01]  /*74400*/  STL.64 [R1+0x3de8], R4 ;  /* 0x003de80401007387 */ /* 0x0003e20000100a00 */
[----:B0-----:R-:W-:-:S03]  /*74410*/  IMAD.MOV.U32 R6, RZ, RZ, R0 ;  /* 0x000000ffff067224 */ /* 0x001fc600078e0000 */
[----:B-1----:R-:W3:Y:S04]  /*74420*/  LDL.LU R4, [R1+0x240] ;  /* 0x0002400001047983 */ /* 0x002ee80000300800 */
[----:B------:R-:W3:Y:S04]  /*74430*/  LDL.LU R5, [R1+0x244] ;  /* 0x0002440001057983 */ /* 0x000ee80000300800 */
[----:B------:R-:W2:Y:S04]  /*74440*/  LDL.LU R0, [R1+0x3e98] ;  /* 0x003e980001007983 */ /* 0x000ea80000300800 */
[----:B------:R-:W4:Y:S04]  /*74450*/  LDL.LU R7, [R1+0x24c] ;  /* 0x00024c0001077983 */ /* 0x000f280000300800 */
[----:B----4-:R-:W-:Y:S04]  /*74460*/  STL.64 [R1+0x3e08], R6 ;  /* 0x003e080601007387 */ /* 0x010fe80000100a00 */
[----:B---3--:R0:W-:Y:S04]  /*74470*/  STL.64 [R1+0x3e00], R4 ;  /* 0x003e000401007387 */ /* 0x0081e80000100a00 */
[----:B0-----:R-:W3:Y:S04]  /*74480*/  LDL.LU R4, [R1+0x250] ;  /* 0x0002500001047983 */ /* 0x001ee80000300800 */
[----:B------:R-:W3:Y:S04]  /*74490*/  LDL.LU R5, [R1+0x254] ;  /* 0x0002540001057983 */ /* 0x000ee80000300800 */
[----:B------:R-:W3:Y:S04]  /*744a0*/  LDL.LU R6, [R1+0x258] ;  /* 0x0002580001067983 */ /* 0x000ee80000300800 */
[----:B------:R-:W4:Y:S01]  /*744b0*/  LDL.LU R10, [R1+0x3aac] ;  /* 0x003aac00010a7983 */ /* 0x000f220000300800 */
[----:B--2---:R-:W-:-:S03]  /*744c0*/  IMAD.MOV.U32 R7, RZ, RZ, R0 ;  /* 0x000000ffff077224 */ /* 0x004fc600078e0000 */
[----:B------:R-:W2:Y:S04]  /*744d0*/  LDL.LU R11, [R1+0x3ab8] ;  /* 0x003ab800010b7983 */ /* 0x000ea80000300800 */
[----:B------:R-:W2:Y:S04]  /*744e0*/  LDL.LU R0, [R1+0x3ab4] ;  /* 0x003ab40001007983 */ /* 0x000ea80000300800 */
[----:B------:R-:W3:Y:S04]  /*744f0*/  LDL.LU.64 R26, [R1+0x3e90] ;  /* 0x003e9000011a7983 */ /* 0x000ee80000300a00 */
[----:B------:R-:W3:Y:S04]  /*74500*/  LDL.LU.64 R24, [R1+0x3e88] ;  /* 0x003e880001187983 */ /* 0x000ee80000300a00 */
        /* <DEDUP_REMOVED lines=53> */
[----:B---3--:R-:W-:Y:S01]  /*74860*/  HMMA.16816.F32 R4, R12, R18, R4 ;  /* 0x000000120c04723c */ /* 0x008fe20000001804 */
[----:B----4-:R-:W-:-:S02]  /*74870*/  IMAD R8, R8, 0x100, R16 ;  /* 0x0000010008087824 */ /* 0x010fc400078e0210 */
[----:B------:R-:W-:-:S15]  /*74880*/  IMAD R9, R9, 0x100, R17 ;  /* 0x0000010009097824 */ /* 0x000fde00078e0211 */
[----:B------:R-:W-:-:S05]  /*74890*/  NOP ;  /* 0x0000000000007918 */ /* 0x000fca0000000000 */
        /* <DEDUP_REMOVED lines=19> */
[----:B------:R-:W4:Y:S01]  /*749d0*/  LDL.LU R7, [R1+0x3de0] ;  /* 0x003de00001077983 */ /* 0x000f220000300800 */
[----:B--2---:R-:W-:-:S03]  /*749e0*/  IMAD R11, R0, 0x100, R11 ;  /* 0x00000100000b7824 */ /* 0x004fc600078e020b */
[----:B------:R-:W2:Y:S01]  /*749f0*/  LDL.LU R0, [R1+0x2050] ;  /* 0x0020500001007983 */ /* 0x000ea20000300800 */
[----:B----4-:R-:W-:-:S15]  /*74a00*/  HMMA.16816.F32 R16, R12, R6, R16 ;  /* 0x000000060c10723c */ /* 0x010fde0000001810 */
[----:B------:R-:W-:-:S08]  /*74a10*/  NOP ;  /* 0x0000000000007918 */ /* 0x000fd00000000000 */
[----:B------:R-:W-:Y:S04]  /*74a20*/  STL.64 [R1+0x2000], R16 ;  /* 0x0020001001007387 */ /* 0x000fe80000100a00 */
[----:B------:R0:W-:Y:S02]  /*74a30*/  STL.64 [R1+0x2008], R18 ;  /* 0x0020081201007387 */ /* 0x0001e40000100a00 */
[C---:B0-----:R-:W-:Y:S06]  /*74a40*/  HMMA.16816.F32 R16, R12.reuse, R4, R20 ;  /* 0x000000040c10723c */ /* 0x041fec0000001814 */
[----:B------:R-:W-:Y:S01]  /*74a50*/  HMMA.16816.F32 R12, R12, R2, R24 ;  /* 0x000000020c0c723c */ /* 0x000fe20000001818 */
[----:B------:R-:W-:Y:S04]  /*74a60*/  STL.64 [R1+0x3ce0], R6 ;  /* 0x003ce00601007387 */ /* 0x000fe80000100a00 */
[----:B------:R0:W-:-:S12]  /*74a70*/  STL.64 [R1+0x3cd8], R4 ;  /* 0x003cd80401007387 */ /* 0x0001d80000100a00 */
[----:B------:R-:W-:Y:S04]  /*74a80*/  STL.64 [R1+0x1ff0], R16 ;  /* 0x001ff01001007387 */ /* 0x000fe80000100a00 */
[----:B------:R-:W-:Y:S04]  /*74a90*/  STL.64 [R1+0x1ff8], R18 ;  /* 0x001ff81201007387 */ /* 0x000fe80000100a00 */
[----:B0-----:R-:W3:Y:S04]  /*74aa0*/  LDL.LU R4, [R1+0xb0] ;  /* 0x0000b00001047983 */ /* 0x001ee80000300800 */
        /* <DEDUP_REMOVED lines=12> */
[----:B---3--:R-:W-:Y:S04]  /*74b70*/  STL.64 [R1+0x3d08], R4 ;  /* 0x003d080401007387 */ /* 0x008fe80000100a00 */
        /* <DEDUP_REMOVED lines=11> */
[----:B0-----:R-:W4:Y:S04]  /*74c30*/  LDL.LU R18, [R1] ;  /* 0x0000000001127983 */ /* 0x001f280000300800 */
[----:B------:R-:W4:Y:S04]  /*74c40*/  LDL.LU R19, [R1+0x4] ;  /* 0x0000040001137983 */ /* 0x000f280000300800 */
[----:B---3--:R0:W-:Y:S04]  /*74c50*/  STL.64 [R1+0x3d48], R16 ;  /* 0x003d481001007387 */ /* 0x0081e80000100a00 */
[----:B----4-:R-:W-:Y:S04]  /*74c60*/  STL.64 [R1+0x3d68], R18 ;  /* 0x003d681201007387 */ /* 0x010fe80000100a00 */
[----:B------:R-:W3:Y:S04]  /*74c70*/  LDL.LU R24, [R1+0x140] ;  /* 0x0001400001187983 */ /* 0x000ee80000300800 */
[----:B------:R-:W3:Y:S04]  /*74c80*/  LDL.LU R25, [R1+0x144] ;  /* 0x0001440001197983 */ /* 0x000ee80000300800 */
[----:B------:R-:W4:Y:S04]  /*74c90*/  LDL.LU R26, [R1+0x148] ;  /* 0x00014800011a7983 */ /* 0x000f280000300800 */
[----:B------:R-:W4:Y:S04]  /*74ca0*/  LDL.LU R27, [R1+0x14c] ;  /* 0x00014c00011b7983 */ /* 0x000f280000300800 */
[----:B0-----:R-:W2:Y:S04]  /*74cb0*/  LDL.LU R16, [R1+0x8] ;  /* 0x0000080001107983 */ /* 0x001ea80000300800 */
[----:B------:R-:W2:Y:S04]  /*74cc0*/  LDL.LU R17, [R1+0xc] ;  /* 0x00000c0001117983 */ /* 0x000ea80000300800 */
[----:B--2---:R-:W-:Y:S04]  /*74cd0*/  STL.64 [R1+0x3d80], R16 ;  /* 0x003d801001007387 */ /* 0x004fe80000100a00 */
[----:B----4-:R-:W-:Y:S04]  /*74ce0*/  STL.64 [R1+0x3d60], R26 ;  /* 0x003d601a01007387 */ /* 0x010fe80000100a00 */
[----:B---3--:R0:W-:Y:S04]  /*74cf0*/  STL.64 [R1+0x3d58], R24 ;  /* 0x003d581801007387 */ /* 0x0081e80000100a00 */
        /* <DEDUP_REMOVED lines=45> */
[----:B------:R-:W2:Y:S04]  /*74fd0*/  LDL.LU R20, [R1+0x110] ;  /* 0x0001100001147983 */ /* 0x000ea80000300800 */
[----:B------:R-:W2:Y:S04]  /*74fe0*/  LDL.LU R21, [R1+0x114] ;  /* 0x0001140001157983 */ /* 0x000ea80000300800 */
[----:B------:R-:W2:Y:S04]  /*74ff0*/  LDL.LU R22, [R1+0x118] ;  /* 0x0001180001167983 */ /* 0x000ea80000300800 */
[----:B------:R-:W2:Y:S04]  /*75000*/  LDL.LU R23, [R1+0x11c] ;  /* 0x00011c0001177983 */ /* 0x000ea80000300800 */
[----:B------:R-:W3:Y:S04]  /*75010*/  LDL.LU R4, [R1+0x100] ;  /* 0x0001000001047983 */ /* 0x000ee80000300800 */
[----:B------:R-:W3:Y:S04]  /*75020*/  LDL.LU R5, [R1+0x104] ;  /* 0x0001040001057983 */ /* 0x000ee80000300800 */
[----:B------:R-:W3:Y:S04]  /*75030*/  LDL.LU R6, [R1+0x108] ;  /* 0x0001080001067983 */ /* 0x000ee80000300800 */
[----:B------:R-:W3:Y:S04]  /*75040*/  LDL.LU R7, [R1+0x10c] ;  /* 0x00010c0001077983 */ /* 0x000ee80000300800 */
        /* <DEDUP_REMOVED lines=67> */
[----:B------:R-:W4:Y:S04]  /*75480*/  LDL.LU.64 R24, [R1+0x3d38] ;  /* 0x003d380001187983 */ /* 0x000f280000300a00 */
[----:B------:R-:W2:Y:S04]  /*75490*/  LDL.LU R28, [R1+0x205c] ;  /* 0x00205c00011c7983 */ /* 0x000ea80000300800 */
[----:B------:R-:W2:Y:S01]  /*754a0*/  LDL.LU R29, [R1+0x2064] ;  /* 0x00206400011d7983 */ /* 0x000ea20000300800 */
[C---:B---3--:R-:W-:Y:S06]  /*754b0*/  HMMA.16816.F32 R16, R8.reuse, R26, R16 ;  /* 0x0000001a0810723c */ /* 0x048fec0000001810 */
[----:B----4-:R-:W-:-:S15]  /*754c0*/  HMMA.16816.F32 R20, R8, R24, R20 ;  /* 0x000000180814723c */ /* 0x010fde0000001814 */
[----:B------:R-:W-:-:S02]  /*754d0*/  NOP ;  /* 0x0000000000007918 */ /* 0x000fc40000000000 */
[----:B------:R-:W-:Y:S04]  /*754e0*/  STL.64 [R1+0x1260], R16 ;  /* 0x0012601001007387 */ /* 0x000fe80000100a00 */
[----:B------:R0:W-:Y:S04]  /*754f0*/  STL.64 [R1+0x1268], R18 ;  /* 0x0012681201007387 */ /* 0x0001e80000100a00 */
[----:B0-----:R-:W3:Y:S04]  /*75500*/  LDL.LU.64 R18, [R1+0x3d30] ;  /* 0x003d300001127983 */ /* 0x001ee80000300a00 */
[----:B------:R-:W3:Y:S04]  /*75510*/  LDL.LU.64 R16, [R1+0x3d28] ;  /* 0x003d280001107983 */ /* 0x000ee80000300a00 */
[----:B------:R-:W4:Y:S04]  /*75520*/  LDL.LU R26, [R1+0x204c] ;  /* 0x00204c00011a7983 */ /* 0x000f280000300800 */
[----:B------:R-:W2:Y:S04]  /*75530*/  LDL.LU R27, [R1+0x2054] ;  /* 0x00205400011b7983 */ /* 0x000ea80000300800 */
[----:B------:R-:W-:Y:S04]  /*75540*/  STL.64 [R1+0x1250], R20 ;  /* 0x0012501401007387 */ /* 0x000fe80000100a00 */
[----:B------:R0:W-:Y:S04]  /*75550*/  STL.64 [R1+0x1258], R22 ;  /* 0x0012581601007387 */ /* 0x0001e80000100a00 */
[----:B0-----:R-:W3:Y:S04]  /*75560*/  LDL.LU.64 R22, [R1+0x3d20] ;  /* 0x003d200001167983 */ /* 0x001ee80000300a00 */
[----:B------:R-:W4:Y:S04]  /*75570*/  LDL.LU.64 R20, [R1+0x3d18] ;  /* 0x003d180001147983 */ /* 0x000f280000300a00 */
        /* <DEDUP_REMOVED lines=8> */
[----:B------:R-:W3:Y:S04]  /*75600*/  LDL.LU.64 R18, [R1+0x3d00] ;  /* 0x003d000001127983 */ /* 0x000ee80000300a00 */
[----:B------:R-:W4:Y:S04]  /*75610*/  LDL.LU.64 R16, [R1+0x3cf8] ;  /* 0x003cf80001107983 */ /* 0x000f280000300a00 */
[----:B------:R0:W-:Y:S04]  /*75620*/  STL.64 [R1+0x1230], R20 ;  /* 0x0012301401007387 */ /* 0x0001e80000100a00 */
[----:B------:R1:W-:Y:S04]  /*75630*/  STL.64 [R1+0x1238], R22 ;  /* 0x0012381601007387 */ /* 0x0003e80000100a00 */
[----:B0-----:R-:W4:Y:S04]  /*75640*/  LDL.LU R20, [R1+0x50] ;  /* 0x0000500001147983 */ /* 0x001f280000300800 */
[----:B------:R-:W4:Y:S04]  /*75650*/  LDL.LU R21, [R1+0x54] ;  /* 0x0000540001157983 */ /* 0x000f280000300800 */
[----:B-1----:R-:W4:Y:S04]  /*75660*/  LDL.LU R22, [R1+0x58] ;  /* 0x0000580001167983 */ /* 0x002f280000300800 */
[----:B------:R-:W4:Y:S01]  /*75670*/  LDL.LU R23, [R1+0x5c] ;  /* 0x00005c0001177983 */ /* 0x000f220000300800 */
[----:B---3--:R-:W-:Y:S01]  /*75680*/  HMMA.16816.F32 R4, R8, R18, R4 ;  /* 0x000000120804723c */ /* 0x008fe20000001804 */
[----:B--2---:R-:W-:Y:S01]  /*75690*/  VIADD R25, R25, 0x1 ;  /* 0x0000000119197836 */ /* 0x004fe20000000000 */
[----:B------:R-:W-:-:S02]  /*756a0*/  IADD3 R26, P2, R26, UR6, RZ ;  /* 0x000000061a1a7c10 */ /* 0x000fc4000ff5e0ff */
[----:B------:R-:W-:Y:S02]  /*756b0*/  IADD3 R27, P3, R27, UR6, RZ ;  /* 0x000000061b1b7c10 */ /* 0x000fe4000ff7e0ff */
[----:B------:R-:W-:Y:S02]  /*756c0*/  IADD3 R28, P4, R28, UR6, RZ ;  /* 0x000000061c1c7c10 */ /* 0x000fe4000ff9e0ff */
[----:B------:R-:W-:Y:S01]  /*756d0*/  IADD3 R29, P5, R29, UR6, RZ ;  /* 0x000000061d1d7c10 */ /* 0x000fe2000ffbe0ff */
[----:B------:R-:W0:-:S14]  /*756e0*/  LDC R19, c[0x0][0x230] ;  /* 0x00008c00ff137b82 */ /* 0x000e1c0000000800 */
[----:B------:R-:W-:Y:S04]  /*756f0*/  STL.64 [R1+0x1220], R4 ;  /* 0x0012200401007387 */ /* 0x000fe80000100a00 */
[----:B------:R1:W-:Y:S04]  /*75700*/  STL.64 [R1+0x1228], R6 ;  /* 0x0012280601007387 */ /* 0x0003e80000100a00 */
[----:B-1----:R-:W4:Y:S04]  /*75710*/  LDL.LU.64 R6, [R1+0x3cf0] ;  /* 0x003cf00001067983 */ /* 0x002f280000300a00 */
[----:B------:R-:W4:Y:S02]  /*75720*/  LDL.LU.64 R4, [R1+0x3ce8] ;  /* 0x003ce80001047983 */ /* 0x000f240000300a00 */
[----:B----4-:R-:W-:-:S15]  /*75730*/  HMMA.16816.F32 R4, R8, R16, R4 ;  /* 0x000000100804723c */ /* 0x010fde0000001804 */
[----:B------:R-:W-:-:S08]  /*75740*/  NOP ;  /* 0x0000000000007918 */ /* 0x000fd00000000000 */
[----:B------:R-:W-:Y:S04]  /*75750*/  STL.64 [R1+0x1210], R4 ;  /* 0x0012100401007387 */ /* 0x000fe80000100a00 */
[----:B------:R1:W-:Y:S04]  /*75760*/  STL.64 [R1+0x1218], R6 ;  /* 0x0012180601007387 */ /* 0x0003e80000100a00 */
[----:B-1----:R-:W2:Y:S04]  /*75770*/  LDL.LU.64 R6, [R1+0x3ce0] ;  /* 0x003ce00001067983 */ /* 0x002ea80000300a00 */
[----:B------:R-:W3:Y:S01]  /*75780*/  LDL.LU.64 R4, [R1+0x3cd8] ;  /* 0x003cd80001047983 */ /* 0x000ee20000300a00 */
[----:B--2---:R-:W-:-:S15]  /*75790*/  HMMA.16816.F32 R12, R8, R6, R12 ;  /* 0x00000006080c723c */ /* 0x004fde000000180c */
[----:B------:R-:W-:-:S08]  /*757a0*/  NOP ;  /* 0x0000000000007918 */ /* 0x000fd00000000000 */
[----:B------:R-:W-:Y:S04]  /*757b0*/  STL.64 [R1+0x1100], R12 ;  /* 0x0011000c01007387 */ /* 0x000fe80000100a00 */
[----:B------:R1:W-:Y:S04]  /*757c0*/  STL.64 [R1+0x1108], R14 ;  /* 0x0011080e01007387 */ /* 0x0003e80000100a00 */
[----:B-1----:R-:W3:Y:S04]  /*757d0*/  LDL.LU.64 R14, [R1+0x3cd0] ;  /* 0x003cd000010e7983 */ /* 0x002ee80000300a00 */
[----:B------:R-:W3:Y:S02]  /*757e0*/  LDL.LU.64 R12, [R1+0x3cc8] ;  /* 0x003cc800010c7983 */ /* 0x000ee40000300a00 */
[----:B---3--:R-:W-:Y:S02]  /*757f0*/  HMMA.16816.F32 R4, R8, R4, R12 ;  /* 0x000000040804723c */ /* 0x008fe4000000180c */
[----:B------:R-:W2:Y:S04]  /*75800*/  LDL.LU.64 R14, [R1+0x3cc0] ;  /* 0x003cc000010e7983 */ /* 0x000ea80000300a00 */
[----:B------:R-:W3:-:S15]  /*75810*/  LDL.LU.64 R12, [R1+0x3cb8] ;  /* 0x003cb800010c7983 */ /* 0x000ede0000300a00 */
[----:B------:R-:W-:-:S02]  /*75820*/  NOP ;  /* 0x0000000000007918 */ /* 0x000fc40000000000 */
[----:B------:R-:W-:Y:S04]  /*75830*/  STL.64 [R1+0x20], R4 ;  /* 0x0000200401007387 */ /* 0x000fe80000100a00 */
[----:B------:R1:W-:Y:S02]  /*75840*/  STL.64 [R1+0x28], R6 ;  /* 0x0000280601007387 */ /* 0x0003e40000100a00 */
[----:B-1----:R-:W-:Y:S02]  /*75850*/  HMMA.16816.F32 R4, R8, R2, R20 ;  /* 0x000000020804723c */ /* 0x002fe40000001814 */
[----:B------:R-:W-:-:S15]  /*75860*/  STL [R1+0x2238], R25 ;  /* 0x0022381901007387 */ /* 0x000fde0000100800 */
[----:B------:R-:W-:-:S06]  /*75870*/  NOP ;  /* 0x0000000000007918 */ /* 0x000fcc0000000000 */
[----:B------:R-:W-:Y:S04]  /*75880*/  STL.64 [R1+0x1b0], R4 ;  /* 0x0001b00401007387 */ /* 0x000fe80000100a00 */
[----:B------:R-:W-:Y:S04]  /*75890*/  STL.64 [R1+0x1b8], R6 ;  /* 0x0001b80601007387 */ /* 0x000fe80000100a00 */
[----:B------:R-:W-:Y:S04]  /*758a0*/  STL [R1+0x204c], R26 ;  /* 0x00204c1a01007387 */ /* 0x000fe80000100800 */
[----:B------:R-:W-:Y:S04]  /*758b0*/  STL [R1+0x2054], R27 ;  /* 0x0020541b01007387 */ /* 0x000fe80000100800 */
[----:B------:R-:W-:Y:S04]  /*758c0*/  STL [R1+0x205c], R28 ;  /* 0x00205c1c01007387 */ /* 0x000fe80000100800 */
[----:B------:R-:W-:Y:S01]  /*758d0*/  STL [R1+0x2064], R29 ;  /* 0x0020641d01007387 */ /* 0x000fe20000100800 */
[----:B---3--:R-:W-:-:S02]  /*758e0*/  IADD3 R12, P6, R12, UR6, RZ ;  /* 0x000000060c0c7c10 */ /* 0x008fc4000ffde0ff */
[----:B------:R-:W-:-:S03]  /*758f0*/  IADD3 R13, P1, R13, UR6, RZ ;  /* 0x000000060d0d7c10 */ /* 0x000fc6000ff3e0ff */
[----:B------:R-:W-:Y:S04]  /*75900*/  STL [R1+0x206c], R12 ;  /* 0x00206c0c01007387 */ /* 0x000fe80000100800 */
[----:B------:R-:W-:Y:S04]  /*75910*/  STL [R1+0x2074], R13 ;  /* 0x0020740d01007387 */ /* 0x000fe80000100800 */
[----:B------:R-:W3:Y:S01]  /*75920*/  LDL.LU R8, [R1+0x331c] ;  /* 0x00331c0001087983 */ /* 0x000ee20000300800 */
[----:B--2---:R-:W-:Y:S02]  /*75930*/  IADD3.X R14, R14, UR31, RZ, P2, !PT ;  /* 0x0000001f0e0e7c10 */ /* 0x004fe400097fe4ff */
[----:B------:R-:W-:-:S03]  /*75940*/  IADD3 R15, P2, R15, UR6, RZ ;  /* 0x000000060f0f7c10 */ /* 0x000fc6000ff5e0ff */
[----:B------:R-:W-:Y:S04]  /*75950*/  STL [R1+0x2048], R14 ;  /* 0x0020480e01007387 */ /* 0x000fe80000100800 */
[----:B---3--:R1:W-:Y:S04]  /*75960*/  STL [R1+0x3cb0], R8 ;  /* 0x003cb00801007387 */ /* 0x0083e80000100800 */
[----:B------:R-:W-:Y:S04]  /*75970*/  STL [R1+0x207c], R15 ;  /* 0x00207c0f01007387 */ /* 0x000fe80000100800 */
[----:B-1----:R-:W2:Y:S01]  /*75980*/  LDL.LU R8, [R1+0x2058] ;  /* 0x0020580001087983 */ /* 0x002ea20000300800 */
[----:B------:R-:W-:-:S05]  /*75990*/  IADD3.X R0, R0, UR31, RZ, P3, !PT ;  /* 0x0000001f00007c10 */ /* 0x000fca0009ffe4ff */
[----:B------:R-:W-:Y:S01]  /*759a0*/  STL [R1+0x2050], R0 ;  /* 0x0020500001007387 */ /* 0x000fe20000100800 */
[----:B0-----:R-:W-:-:S05]  /*759b0*/  VIADD R19, R19, 0x3f ;  /* 0x0000003f13137836 */ /* 0x001fca0000000000 */
[----:B------:R-:W-:Y:S01]  /*759c0*/  SHF.R.S32.HI R24, RZ, 0x1f, R19 ;  /* 0x0000001fff187819 */ /* 0x000fe20000011413 */
[----:B--2---:R0:W-:Y:S04]  /*759d0*/  STL [R1+0x3cb4], R8 ;  /* 0x003cb40801007387 */ /* 0x0041e80000100800 */
[----:B0-----:R-:W2:Y:S04]  /*759e0*/  LDL.LU R8, [R1+0x2084] ;  /* 0x0020840001087983 */ /* 0x001ea80000300800 */
[----:B------:R-:W3:Y:S04]  /*759f0*/  LDL.LU R9, [R1+0x2060] ;  /* 0x0020600001097983 */ /* 0x000ee80000300800 */
[----:B------:R-:W4:Y:S04]  /*75a00*/  LDL.LU R10, [R1+0x3314] ;  /* 0x00331400010a7983 */ /* 0x000f280000300800 */
[----:B------:R-:W4:Y:S04]  /*75a10*/  LDL.LU R11, [R1+0x2068] ;  /* 0x00206800010b7983 */ /* 0x000f280000300800 */
[----:B------:R-:W4:Y:S04]  /*75a20*/  LDL.LU R2, [R1+0x330c] ;  /* 0x00330c0001027983 */ /* 0x000f280000300800 */
[----:B------:R-:W4:Y:S04]  /*75a30*/  LDL.LU R3, [R1+0x2070] ;  /* 0x0020700001037983 */ /* 0x000f280000300800 */
[----:B------:R-:W4:Y:S04]  /*75a40*/  LDL.LU R4, [R1+0x3304] ;  /* 0x0033040001047983 */ /* 0x000f280000300800 */
[----:B------:R-:W4:Y:S01]  /*75a50*/  LDL.LU R5, [R1+0x2078] ;  /* 0x0020780001057983 */ /* 0x000f220000300800 */
[----:B------:R-:W-:-:S03]  /*75a60*/  LEA.HI R24, R24, R19, RZ, 0x6 ;  /* 0x0000001318187211 */ /* 0x000fc600078f30ff */
[----:B------:R-:W4:Y:S04]  /*75a70*/  LDL.LU R6, [R1+0x32fc] ;  /* 0x0032fc0001067983 */ /* 0x000f280000300800 */
[----:B------:R-:W4:Y:S04]  /*75a80*/  LDL.LU R7, [R1+0x2080] ;  /* 0x0020800001077983 */ /* 0x000f280000300800 */
[----:B------:R-:W4:Y:S04]  /*75a90*/  LDL.LU R16, [R1+0x32f4] ;  /* 0x0032f40001107983 */ /* 0x000f280000300800 */
[----:B------:R-:W4:Y:S01]  /*75aa0*/  LDL.LU R17, [R1+0x3318] ;  /* 0x0033180001117983 */ /* 0x000f220000300800 */
[----:B------:R-:W-:-:S03]  /*75ab0*/  SHF.R.S32.HI R24, RZ, 0x6, R24 ;  /* 0x00000006ff187819 */ /* 0x000fc60000011418 */
[----:B------:R-:W4:Y:S04]  /*75ac0*/  LDL.LU R18, [R1+0x32ec] ;  /* 0x0032ec0001127983 */ /* 0x000f280000300800 */
[----:B------:R-:W4:Y:S04]  /*75ad0*/  LDL.LU R19, [R1+0x3310] ;  /* 0x0033100001137983 */ /* 0x000f280000300800 */
[----:B------:R-:W4:Y:S04]  /*75ae0*/  LDL.LU R20, [R1+0x32e4] ;  /* 0x0032e40001147983 */ /* 0x000f280000300800 */
[----:B------:R-:W4:Y:S04]  /*75af0*/  LDL.LU R21, [R1+0x3308] ;  /* 0x0033080001157983 */ /* 0x000f280000300800 */
[----:B------:R-:W4:Y:S01]  /*75b00*/  LDL.LU R22, [R1+0x32dc] ;  /* 0x0032dc0001167983 */ /* 0x000f220000300800 */
[----:B------:R-:W-:-:S03]  /*75b10*/  ISETP.NE.U32.AND P0, PT, R25, R24, PT ;  /* 0x000000181900720c */ /* 0x000fc60003f05070 */
        /* <DEDUP_REMOVED lines=12> */
[----:B--2---:R-:W-:-:S05]  /*75be0*/  IADD3 R8, P3, R8, UR6, RZ ;  /* 0x0000000608087c10 */ /* 0x004fca000ff7e0ff */
[----:B------:R0:W-:Y:S04]  /*75bf0*/  STL [R1+0x2084], R8 ;  /* 0x0020840801007387 */ /* 0x0001e80000100800 */
[----:B0-----:R-:W2:Y:S02]  /*75c00*/  LDL.LU R8, [R1+0x3cb4] ;  /* 0x003cb40001087983 */ /* 0x001ea40000300800 */
[----:B--2---:R-:W-:-:S05]  /*75c10*/  IADD3.X R8, R8, UR31, RZ, P4, !PT ;  /* 0x0000001f08087c10 */ /* 0x004fca000a7fe4ff */
[----:B------:R0:W-:Y:S04]  /*75c20*/  STL [R1+0x2058], R8 ;  /* 0x0020580801007387 */ /* 0x0001e80000100800 */
[----:B0-----:R-:W2:Y:S01]  /*75c30*/  LDL.LU R8, [R1+0x3cb0] ;  /* 0x003cb00001087983 */ /* 0x001ea20000300800 */
[----:B---3--:R-:W-:Y:S02]  /*75c40*/  IADD3.X R9, R9, UR31, RZ, P5, !PT ;  /* 0x0000001f09097c10 */ /* 0x008fe4000affe4ff */
[----:B----4-:R-:W-:Y:S02]  /*75c50*/  IADD3 R10, P5, R10, UR6, RZ ;  /* 0x000000060a0a7c10 */ /* 0x010fe4000ffbe0ff */
[----:B------:R-:W-:Y:S02]  /*75c60*/  IADD3.X R11, R11, UR31, RZ, P6, !PT ;  /* 0x0000001f0b0b7c10 */ /* 0x000fe4000b7fe4ff */
[----:B------:R-:W-:-:S02]  /*75c70*/  IADD3 R2, P6, R2, UR6, RZ ;  /* 0x0000000602027c10 */ /* 0x000fc4000ffde0ff */
[----:B------:R-:W-:Y:S02]  /*75c80*/  IADD3.X R3, R3, UR31, RZ, P1, !PT ;  /* 0x0000001f03037c10 */ /* 0x000fe40008ffe4ff */
[----:B------:R-:W-:Y:S02]  /*75c90*/  IADD3 R4, P1, R4, UR6, RZ ;  /* 0x0000000604047c10 */ /* 0x000fe4000ff3e0ff */
[----:B------:R-:W-:Y:S02]  /*75ca0*/  IADD3.X R5, R5, UR31, RZ, P2, !PT ;  /* 0x0000001f05057c10 */ /* 0x000fe400097fe4ff */
[----:B------:R-:W-:Y:S02]  /*75cb0*/  IADD3 R6, P2, R6, UR6, RZ ;  /* 0x0000000606067c10 */ /* 0x000fe4000ff5e0ff */
        /* <DEDUP_REMOVED lines=13> */
[----:B--2---:R-:W-:-:S05]  /*75d90*/  IADD3 R8, P4, R8, UR6, RZ ;  /* 0x0000000608087c10 */ /* 0x004fca000ff9e0ff */
[----:B------:R0:W-:Y:S04]  /*75da0*/  STL [R1+0x331c], R8 ;  /* 0x00331c0801007387 */ /* 0x0001e80000100800 */
[----:B------:R-:W-:Y:S04]  /*75db0*/  STL [R1+0x2060], R9 ;  /* 0x0020600901007387 */ /* 0x000fe80000100800 */
[----:B------:R-:W-:Y:S04]  /*75dc0*/  STL [R1+0x3314], R10 ;  /* 0x0033140a01007387 */ /* 0x000fe80000100800 */
[----:B------:R-:W-:Y:S04]  /*75dd0*/  STL [R1+0x2068], R11 ;  /* 0x0020680b01007387 */ /* 0x000fe80000100800 */
[----:B------:R-:W-:Y:S04]  /*75de0*/  STL [R1+0x330c], R2 ;  /* 0x00330c0201007387 */ /* 0x000fe80000100800 */
[----:B------:R-:W-:Y:S04]  /*75df0*/  STL [R1+0x2070], R3 ;  /* 0x0020700301007387 */ /* 0x000fe80000100800 */
[----:B------:R-:W-:Y:S01]  /*75e00*/  STL [R1+0x3304], R4 ;  /* 0x0033040401007387 */ /* 0x000fe20000100800 */
[----:B------:R-:W-:-:S03]  /*75e10*/  IADD3.X R17, R17, UR31, RZ, P4, !PT ;  /* 0x0000001f11117c10 */ /* 0x000fc6000a7fe4ff */
[----:B------:R-:W-:Y:S01]  /*75e20*/  STL [R1+0x2078], R5 ;  /* 0x0020780501007387 */ /* 0x000fe20000100800 */
[----:B------:R-:W-:-:S03]  /*75e30*/  IADD3 R18, P4, R18, UR6, RZ ;  /* 0x0000000612127c10 */ /* 0x000fc6000ff9e0ff */
        /* <DEDUP_REMOVED lines=20> */
[----:B0-----:R-:W2:Y:S01]  /*75f80*/  LDL.LU R8, [R1+0x32c8] ;  /* 0x0032c80001087983 */ /* 0x001ea20000300800 */
[----:B------:R-:W-:-:S02]  /*75f90*/  IADD3 R14, P5, R14, UR6, RZ ;  /* 0x000000060e0e7c10 */ /* 0x000fc4000ffbe0ff */
[----:B------:R-:W-:-:S03]  /*75fa0*/  IADD3.X R15, R15, UR31, RZ, P6, !PT ;  /* 0x0000001f0f0f7c10 */ /* 0x000fc6000b7fe4ff */
[----:B------:R-:W-:Y:S04]  /*75fb0*/  STL [R1+0x32b4], R14 ;  /* 0x0032b40e01007387 */ /* 0x000fe80000100800 */
[----:B--2---:R0:W-:Y:S04]  /*75fc0*/  STL [R1+0x3ca8], R8 ;  /* 0x003ca80801007387 */ /* 0x0041e80000100800 */
[----:B------:R-:W-:Y:S04]  /*75fd0*/  STL [R1+0x32d8], R15 ;  /* 0x0032d80f01007387 */ /* 0x000fe80000100800 */
[----:B0-----:R-:W2:Y:S01]  /*75fe0*/  LDL.LU R8, [R1+0x32a4] ;  /* 0x0032a40001087983 */ /* 0x001ea20000300800 */
[----:B------:R-:W-:-:S05]  /*75ff0*/  IADD3 R0, P6, R0, UR6, RZ ;  /* 0x0000000600007c10 */ /* 0x000fca000ffde0ff */
[----:B------:R-:W-:Y:S04]  /*76000*/  STL [R1+0x32ac], R0 ;  /* 0x0032ac0001007387 */ /* 0x000fe80000100800 */
[----:B--2---:R0:W-:Y:S04]  /*76010*/  STL [R1+0x3cac], R8 ;  /* 0x003cac0801007387 */ /* 0x0041e80000100800 */
[----:B0-----:R-:W2:Y:S04]  /*76020*/  LDL.LU R8, [R1+0x32d0] ;  /* 0x0032d00001087983 */ /* 0x001ea80000300800 */
[----:B------:R-:W3:Y:S04]  /*76030*/  LDL.LU R9, [R1+0x329c] ;  /* 0x00329c0001097983 */ /* 0x000ee80000300800 */
[----:B------:R-:W4:Y:S04]  /*76040*/  LDL.LU R10, [R1+0x32c0] ;  /* 0x0032c000010a7983 */ /* 0x000f280000300800 */
        /* <DEDUP_REMOVED lines=26> */
[----:B--2---:R-:W-:-:S05]  /*761f0*/  IADD3.X R8, R8, UR31, RZ, P1, !PT ;  /* 0x0000001f08087c10 */ /* 0x004fca0008ffe4ff */
[----:B------:R0:W-:Y:S04]  /*76200*/  STL [R1+0x32d0], R8 ;  /* 0x0032d00801007387 */ /* 0x0001e80000100800 */
[----:B0-----:R-:W2:Y:S02]  /*76210*/  LDL.LU R8, [R1+0x3cac] ;  /* 0x003cac0001087983 */ /* 0x001ea40000300800 */
[----:B--2---:R-:W-:-:S05]  /*76220*/  IADD3 R8, P1, R8, UR6, RZ ;  /* 0x0000000608087c10 */ /* 0x004fca000ff3e0ff */
[----:B------:R0:W-:Y:S04]  /*76230*/  STL [R1+0x32a4], R8 ;  /* 0x0032a40801007387 */ /* 0x0001e80000100800 */
[----:B0-----:R-:W2:Y:S01]  /*76240*/  LDL.LU R8, [R1+0x3ca8] ;  /* 0x003ca80001087983 */ /* 0x001ea20000300800 */
[----:B----4-:R-:W-:Y:S02]  /*76250*/  IADD3.X R10, R10, UR31, RZ, P3, !PT ;  /* 0x0000001f0a0a7c10 */ /* 0x010fe40009ffe4ff */
[----:B---3--:R-:W-:Y:S02]  /*76260*/  IADD3 R11, P3, R11, UR6, RZ ;  /* 0x000000060b0b7c10 */ /* 0x008fe4000ff7e0ff */
        /* <DEDUP_REMOVED lines=18> */
[----:B--2---:R-:W-:Y:S02]  /*76390*/  IADD3.X R8, R8, UR31, RZ, P2, !PT ;  /* 0x0000001f08087c10 */ /* 0x004fe400097fe4ff */
[----:B------:R-:W-:-:S03]  /*763a0*/  IADD3 R9, P2, R9, UR6, RZ ;  /* 0x0000000609097c10 */ /* 0x000fc6000ff5e0ff */
[----:B------:R0:W-:Y:S04]  /*763b0*/  STL [R1+0x32c8], R8 ;  /* 0x0032c80801007387 */ /* 0x0001e80000100800 */
        /* <DEDUP_REMOVED lines=29> */
[----:B0-----:R-:W2:Y:S01]  /*76590*/  LDL.LU R8, [R1+0x3224] ;  /* 0x0032240001087983 */ /* 0x001ea20000300800 */
[----:B------:R-:W-:-:S02]  /*765a0*/  IADD3.X R14, R14, UR31, RZ, P3, !PT ;  /* 0x0000001f0e0e7c10 */ /* 0x000fc40009ffe4ff */
[----:B------:R-:W-:-:S03]  /*765b0*/  IADD3 R15, P3, R15, UR6, RZ ;  /* 0x000000060f0f7c10 */ /* 0x000fc6000ff7e0ff */
[----:B------:R-:W-:Y:S04]  /*765c0*/  STL [R1+0x3260], R14 ;  /* 0x0032600e01007387 */ /* 0x000fe80000100800 */
[----:B--2---:R0:W-:Y:S04]  /*765d0*/  STL [R1+0x3ca0], R8 ;  /* 0x003ca00801007387 */ /* 0x0041e80000100800 */
[----:B------:R-:W-:Y:S04]  /*765e0*/  STL [R1+0x3234], R15 ;  /* 0x0032340f01007387 */ /* 0x000fe80000100800 */
[----:B0-----:R-:W2:Y:S01]  /*765f0*/  LDL.LU R8, [R1+0x3250] ;  /* 0x0032500001087983 */ /* 0x001ea20000300800 */
[----:B------:R-:W-:-:S05]  /*76600*/  IADD3.X R0, R0, UR31, RZ, P4, !PT ;  /* 0x0000001f00007c10 */ /* 0x000fca000a7fe4ff */
[----:B------:R-:W-:Y:S04]  /*76610*/  STL [R1+0x3258], R0 ;  /* 0x0032580001007387 */ /* 0x000fe80000100800 */
        /* <DEDUP_REMOVED lines=3646> */
[----:B------:R-:W-:-:S02]  /*84a00*/  IADD3.X R14, R14, UR18, RZ, P4, !PT ;  /* 0x000000120e0e7c10 */ /* 0x000fc4000a7fe4ff */
[----:B--2---:R-:W-:Y:S02]  /*84a10*/  IADD3.X R8, R8, UR18, RZ, P3, !PT ;  /* 0x0000001208087c10 */ /* 0x004fe40009ffe4ff */
        /* <DEDUP_REMOVED lines=31> */
[----:B------:R0:W-:Y:S04]  /*84c10*/  STL [R1+0x3668], R0 ;  /* 0x0036680001007387 */ /* 0x0001e80000100800 */
[----:B------:R-:W-:Y:S04]  /*84c20*/  STL [R1+0x3660], R14 ;  /* 0x0036600e01007387 */ /* 0x000fe80000100800 */
[----:B0-----:R-:W2:Y:S01]  /*84c30*/  LDL.LU R0, [R1+0x36dc] ;  /* 0x0036dc0001007983 */ /* 0x001ea20000300800 */
[----:B------:R-:W-:-:S05]  /*84c40*/  IADD3 R15, P4, R15, UR5, RZ ;  /* 0x000000050f0f7c10 */ /* 0x000fca000ff9e0ff */
[----:B------:R-:W-:Y:S04]  /*84c50*/  STL [R1+0x36cc], R15 ;  /* 0x0036cc0f01007387 */ /* 0x000fe80000100800 */
[----:B--2---:R0:W-:Y:S04]  /*84c60*/  STL [R1+0x3b70], R0 ;  /* 0x003b700001007387 */ /* 0x0041e80000100800 */
[----:B0-----:R-:W2:Y:S04]  /*84c70*/  LDL.LU R0, [R1+0x3670] ;  /* 0x0036700001007983 */ /* 0x001ea80000300800 */
        /* <DEDUP_REMOVED lines=58> */
[----:B------:R-:W-:Y:S02]  /*85020*/  IADD3.X R13, R13, UR18, RZ, P3, !PT ;  /* 0x000000120d0d7c10 */ /* 0x000fe40009ffe4ff */
[----:B------:R-:W-:Y:S02]  /*85030*/  IADD3.X R15, R15, UR18, RZ, P5, !PT ;  /* 0x000000120f0f7c10 */ /* 0x000fe4000affe4ff */
[----:B------:R-:W-:Y:S02]  /*85040*/  IADD3.X R14, R14, UR18, RZ, P4, !PT ;  /* 0x000000120e0e7c10 */ /* 0x000fe4000a7fe4ff */
[----:B--2---:R-:W-:-:S05]  /*85050*/  IADD3 R0, P6, R0, UR5, RZ ;  /* 0x0000000500007c10 */ /* 0x004fca000ffde0ff */
[----:B------:R0:W-:Y:S01]  /*85060*/  STL [R1+0x36dc], R0 ;  /* 0x0036dc0001007387 */ /* 0x0001e20000100800 */
[----:B------:R-:W-:Y:S02]  /*85070*/  IADD3.X R16, R16, UR18, RZ, P6, !PT ;  /* 0x0000001210107c10 */ /* 0x000fe4000b7fe4ff */
[----:B------:R-:W-:Y:S01]  /*85080*/  IADD3 R17, P6, R17, UR5, RZ ;  /* 0x0000000511117c10 */ /* 0x000fe2000ffde0ff */
[----:B0-----:R0:W5:Y:S04]  /*85090*/  LDL.LU R0, [R1+0x3b6c] ;  /* 0x003b6c0001007983 */ /* 0x0011680000300800 */
[----:B------:R0:W-:Y:S04]  /*850a0*/  STL [R1+0x3678], R8 ;  /* 0x0036780801007387 */ /* 0x0001e80000100800 */
        /* <DEDUP_REMOVED lines=16> */
[----:B------:R0:W-:Y:S01]  /*851b0*/  STL [R1+0x3708], R23 ;  /* 0x0037081701007387 */ /* 0x0001e20000100800 */
[----:B------:R-:W-:-:S03]  /*851c0*/  IADD3.X R28, R28, UR18, RZ, P6, !PT ;  /* 0x000000121c1c7c10 */ /* 0x000fc6000b7fe4ff */
        /* <DEDUP_REMOVED lines=10> */
[----:B------:R-:W-:Y:S05]  /*85270*/  @P0 BRA `(.L_x_2) ;  /* 0xfffff99c006c0947 */ /* 0x000fea000383ffff */
.L_x_1:
[----:B0-----:R-:W3:Y:S01]  /*85280*/  LDL.LU R9, [R1+0x34] ;  /* 0x0000340001097983 */ /* 0x001ee20000300800 */
[----:B------:R-:W-:Y:S01]  /*85290*/  ULDC UR4, c[0x0][0x248] ;  /* 0x0000920000047ab9 */ /* 0x000fe20000000800 */
[----:B------:R-:W-:Y:S01]  /*852a0*/  ULDC UR5, c[0x0][0x248] ;  /* 0x0000920000057ab9 */ /* 0x000fe20000000800 */
[----:B------:R-:W-:Y:S01]  /*852b0*/  ULDC.64 UR28, c[0x0][0x228] ;  /* 0x00008a00001c7ab9 */ /* 0x000fe20000000a00 */
[----:B------:R-:W4:Y:S01]  /*852c0*/  LDL.LU R8, [R1+0x3c] ;  /* 0x00003c0001087983 */ /* 0x000f220000300800 */
        /* <DEDUP_REMOVED lines=52> */
[----:B----4-:R0:W-:Y:S04]  /*85610*/  STL [R1+0x4838], R8 ;  /* 0x0048380801007387 */ /* 0x0101e80000100800 */
[----:B0-----:R-:W3:Y:S04]  /*85620*/  LDL.LU R8, [R1+0x30] ;  /* 0x0000300001087983 */ /* 0x001ee80000300800 */
[----:B--2--5:R-:W2:Y:S04]  /*85630*/  LDL.LU R0, [R1+0x1f0] ;  /* 0x0001f00001007983 */ /* 0x024ea80000300800 */
[----:B--2---:R0:W-:Y:S04]  /*85640*/  STL [R1+0x47c8], R0 ;  /* 0x0047c80001007387 */ /* 0x0041e80000100800 */
[----:B0-----:R-:W2:Y:S04]  /*85650*/  LDL.LU R0, [R1+0x158] ;  /* 0x0001580001007983 */ /* 0x001ea80000300800 */
        /* <DEDUP_REMOVED lines=28> */
[----:B------:R-:W4:Y:S04]  /*85820*/  LDL.LU R14, [R1+0x1f4] ;  /* 0x0001f400010e7983 */ /* 0x000f280000300800 */
[----:B----4-:R0:W-:Y:S04]  /*85830*/  STL [R1+0x47d0], R14 ;  /* 0x0047d00e01007387 */ /* 0x0101e80000100800 */
[----:B0-----:R-:W4:Y:S04]  /*85840*/  LDL.LU R14, [R1+0x150] ;  /* 0x00015000010e7983 */ /* 0x001f280000300800 */
        /* <DEDUP_REMOVED lines=21> */
[----:B0-----:R-:W4:Y:S01]  /*859a0*/  LDL.LU R14, [R1+0x48] ;  /* 0x00004800010e7983 */ /* 0x001f220000300800 */
[----:B---3--:R-:W-:-:S03]  /*859b0*/  F2FP.SATFINITE.E4M3.F32.PACK_AB_MERGE_C R9, R9, R8, RZ ;  /* 0x000000080909723e */ /* 0x008fc600048070ff */
[----:B----4-:R0:W-:Y:S04]  /*859c0*/  STL [R1+0x4830], R14 ;  /* 0x0048300e01007387 */ /* 0x0101e80000100800 */
[----:B0-----:R-:W3:Y:S04]  /*859d0*/  LDL.LU R14, [R1+0x40] ;  /* 0x00004000010e7983 */ /* 0x001ee80000300800 */
        /* <DEDUP_REMOVED lines=10> */
[----:B------:R0:W-:Y:S04]  /*85a80*/  STL [R1+0x4770], R15 ;  /* 0x0047700f01007387 */ /* 0x0001e80000100800 */
[----:B0-----:R-:W4:Y:S04]  /*85a90*/  LDL.LU R15, [R1+0x1cc] ;  /* 0x0001cc00010f7983 */ /* 0x001f280000300800 */
[----:B------:R0:W-:Y:S04]  /*85aa0*/  STL [R1+0x3c58], R23 ;  /* 0x003c581701007387 */ /* 0x0001e80000100800 */
[----:B0-----:R-:W4:Y:S04]  /*85ab0*/  LDL.LU R23, [R1+0x1c8] ;  /* 0x0001c80001177983 */ /* 0x001f280000300800 */
[----:B------:R0:W-:Y:S04]  /*85ac0*/  STL.64 [R1+0x3bd0], R28 ;  /* 0x003bd01c01007387 */ /* 0x0001e80000100a00 */
[----:B0-----:R-:W4:Y:S04]  /*85ad0*/  LDL.LU R28, [R1+0x1c0] ;  /* 0x0001c000011c7983 */ /* 0x001f280000300800 */
[----:B------:R-:W4:Y:S04]  /*85ae0*/  LDL.LU R29, [R1+0x1c4] ;  /* 0x0001c400011d7983 */ /* 0x000f280000300800 */
[----:B------:R0:W-:Y:S04]  /*85af0*/  STL.64 [R1+0x3bc8], R26 ;  /* 0x003bc81a01007387 */ /* 0x0001e80000100a00 */
[----:B0-----:R-:W4:Y:S04]  /*85b00*/  LDL.LU R26, [R1+0x1a8] ;  /* 0x0001a800011a7983 */ /* 0x001f280000300800 */
[----:B------:R-:W4:Y:S04]  /*85b10*/  LDL.LU R27, [R1+0x1ac] ;  /* 0x0001ac00011b7983 */ /* 0x000f280000300800 */
[----:B------:R0:W-:Y:S04]  /*85b20*/  STL.64 [R1+0x3bc0], R24 ;  /* 0x003bc01801007387 */ /* 0x0001e80000100a00 */
[----:B0-----:R-:W4:Y:S04]  /*85b30*/  LDL.LU R24, [R1+0x1a0] ;  /* 0x0001a00001187983 */ /* 0x001f280000300800 */
[----:B------:R-:W4:Y:S04]  /*85b40*/  LDL.LU R25, [R1+0x1a4] ;  /* 0x0001a40001197983 */ /* 0x000f280000300800 */
        /* <DEDUP_REMOVED lines=10> */
[----:B------:R0:W-:Y:S04]  /*85bf0*/  STL [R1+0x3b9c], R16 ;  /* 0x003b9c1001007387 */ /* 0x0001e80000100800 */
[----:B0-----:R-:W4:Y:S04]  /*85c00*/  LDL.LU R16, [R1+0x164] ;  /* 0x0001640001107983 */ /* 0x001f280000300800 */
[----:B------:R-:W2:Y:S04]  /*85c10*/  LDL.LU R8, [R1+0x4838] ;  /* 0x0048380001087983 */ /* 0x000ea80000300800 */
[----:B------:R0:W-:Y:S04]  /*85c20*/  STL [R1+0x4774], R9 ;  /* 0x0047740901007387 */ /* 0x0001e80000100800 */
[----:B0-----:R-:W4:Y:S01]  /*85c30*/  LDL.LU R9, [R1+0x160] ;  /* 0x0001600001097983 */ /* 0x001f220000300800 */
[----:B--2---:R-:W-:-:S03]  /*85c40*/  F2FP.SATFINITE.E4M3.F32.PACK_AB_MERGE_C R8, R8, R0, RZ ;  /* 0x000000000808723e */ /* 0x004fc600048070ff */
[----:B------:R-:W3:Y:S04]  /*85c50*/  LDL.LU R0, [R1+0x4834] ;  /* 0x0048340001007983 */ /* 0x000ee80000300800 */
[----:B------:R0:W-:Y:S04]  /*85c60*/  STL [R1+0x4778], R8 ;  /* 0x0047780801007387 */ /* 0x0001e80000100800 */
[----:B0-----:R-:W2:Y:S01]  /*85c70*/  LDL.LU R8, [R1+0x15c] ;  /* 0x00015c0001087983 */ /* 0x001ea20000300800 */
[----:B---3--:R-:W-:-:S03]  /*85c80*/  F2FP.SATFINITE.E4M3.F32.PACK_AB_MERGE_C R0, R0, R14, RZ ;  /* 0x0000000e0000723e */ /* 0x008fc600048070ff */
[----:B------:R-:W3:Y:S04]  /*85c90*/  LDL.LU R14, [R1+0x4830] ;  /* 0x00483000010e7983 */ /* 0x000ee80000300800 */
[----:B------:R0:W-:Y:S04]  /*85ca0*/  STL [R1+0x90c], R0 ;  /* 0x00090c0001007387 */ /* 0x0001e80000100800 */
[----:B0-----:R-:W3:Y:S02]  /*85cb0*/  LDL.LU R0, [R1+0x482c] ;  /* 0x00482c0001007983 */ /* 0x001ee40000300800 */
[----:B---3--:R-:W-:-:S02]  /*85cc0*/  F2FP.SATFINITE.E4M3.F32.PACK_AB_MERGE_C R0, R0, R14, RZ ;  /* 0x0000000e0000723e */ /* 0x008fc400048070ff */
        /* <DEDUP_REMOVED lines=46> */
[----:B0-----:R-:W2:Y:S02]  /*85fb0*/  LDL.LU R0, [R1+0x47cc] ;  /* 0x0047cc0001007983 */ /* 0x001ea40000300800 */
[----:B--2---:R-:W-:-:S02]  /*85fc0*/  F2FP.SATFINITE.E4M3.F32.PACK_AB_MERGE_C R8, R8, R0, RZ ;  /* 0x000000000808723e */ /* 0x004fc400048070ff */
[----:B------:R-:W3:Y:S01]  /*85fd0*/  LDL.LU R0, [R1+0x47c8] ;  /* 0x0047c80001007983 */ /* 0x000ee20000300800 */
[----:B----4-:R-:W-:Y:S02]  /*85fe0*/  F2FP.SATFINITE.E4M3.F32.PACK_AB_MERGE_C R15, R15, R23, RZ ;  /* 0x000000170f0f723e */ /* 0x010fe400048070ff */
[----:B------:R-:W-:Y:S01]  /*85ff0*/  F2FP.SATFINITE.E4M3.F32.PACK_AB_MERGE_C R6, R6, R7, RZ ;  /* 0x000000070606723e */ /* 0x000fe200048070ff */
[----:B------:R0:W-:Y:S01]  /*86000*/  STL [R1+0x2040], R8 ;  /* 0x0020400801007387 */ /* 0x0001e20000100800 */
[----:B------:R-:W-:Y:S02]  /*86010*/  F2FP.SATFINITE.E4M3.F32.PACK_AB_MERGE_C R4, R4, R5, RZ ;  /* 0x000000050404723e */ /* 0x000fe400048070ff */
[----:B0-----:R-:W-:Y:S02]  /*86020*/  F2FP.SATFINITE.E4M3.F32.PACK_AB_MERGE_C R8, R16, R9, RZ ;  /* 0x000000091008723e */ /* 0x001fe400048070ff */
[----:B------:R-:W-:Y:S02]  /*86030*/  F2FP.SATFINITE.E4M3.F32.PACK_AB_MERGE_C R16, R18, R17, RZ ;  /* 0x000000111210723e */ /* 0x000fe400048070ff */
[----:B------:R-:W-:Y:S01]  /*86040*/  F2FP.SATFINITE.E4M3.F32.PACK_AB_MERGE_C R9, R20, R19, RZ ;  /* 0x000000131409723e */ /* 0x000fe200048070ff */
[----:B------:R0:W-:Y:S04]  /*86050*/  STL [R1+0x2924], R8 ;  /* 0x0029240801007387 */ /* 0x0001e80000100800 */
[----:B------:R1:W-:Y:S04]  /*86060*/  STL [R1+0x2928], R16 ;  /* 0x0029281001007387 */ /* 0x0003e80000100800 */
[----:B------:R2:W-:Y:S01]  /*86070*/  STL [R1+0x291c], R9 ;  /* 0x00291c0901007387 */ /* 0x0005e20000100800 */
[----:B0-----:R-:W-:-:S02]  /*86080*/  F2FP.SATFINITE.E4M3.F32.PACK_AB_MERGE_C R8, R22, R21, RZ ;  /* 0x000000151608723e */ /* 0x001fc400048070ff */
[----:B-1----:R-:W-:-:S03]  /*86090*/  F2FP.SATFINITE.E4M3.F32.PACK_AB_MERGE_C R16, R25, R24, RZ ;  /* 0x000000181910723e */ /* 0x002fc600048070ff */
[----:B------:R0:W-:Y:S01]  /*860a0*/  STL [R1+0x2920], R8 ;  /* 0x0029200801007387 */ /* 0x0001e20000100800 */
[----:B--2---:R-:W-:-:S03]  /*860b0*/  F2FP.SATFINITE.E4M3.F32.PACK_AB_MERGE_C R9, R27, R26, RZ ;  /* 0x0000001a1b09723e */ /* 0x004fc600048070ff */
[----:B------:R-:W-:Y:S04]  /*860c0*/  STL [R1+0x20a4], R16 ;  /* 0x0020a41001007387 */ /* 0x000fe80000100800 */
[----:B------:R-:W-:Y:S01]  /*860d0*/  STL [R1+0x2918], R9 ;  /* 0x0029180901007387 */ /* 0x000fe20000100800 */
[----:B0-----:R-:W-:-:S05]  /*860e0*/  F2FP.SATFINITE.E4M3.F32.PACK_AB_MERGE_C R8, R29, R28, RZ ;  /* 0x0000001c1d08723e */ /* 0x001fca00048070ff */
[----:B------:R0:W-:Y:S04]  /*860f0*/  STL [R1+0x3a8], R8 ;  /* 0x0003a80801007387 */ /* 0x0001e80000100800 */
[----:B------:R-:W-:Y:S01]  /*86100*/  STL [R1+0x3c4], R15 ;  /* 0x0003c40f01007387 */ /* 0x000fe20000100800 */
[----:B0-----:R-:W-:Y:S02]  /*86110*/  F2FP.SATFINITE.E4M3.F32.PACK_AB_MERGE_C R8, R12, R13, RZ ;  /* 0x0000000d0c08723e */ /* 0x001fe400048070ff */
[----:B---3--:R-:W-:Y:S02]  /*86120*/  F2FP.SATFINITE.E4M3.F32.PACK_AB_MERGE_C R9, R14, R0, RZ ;  /* 0x000000000e09723e */ /* 0x008fe400048070ff */
[----:B------:R-:W-:-:S03]  /*86130*/  F2FP.SATFINITE.E4M3.F32.PACK_AB_MERGE_C R0, R10, R11, RZ ;  /* 0x0000000b0a00723e */ /* 0x000fc600048070ff */
[----:B------:R-:W-:Y:S04]  /*86140*/  STL [R1+0x374], R9 ;  /* 0x0003740901007387 */ /* 0x000fe80000100800 */
[----:B------:R-:W-:Y:S04]  /*86150*/  STL [R1+0x388], R8 ;  /* 0x0003880801007387 */ /* 0x000fe80000100800 */
[----:B------:R0:W-:Y:S04]  /*86160*/  STL [R1+0x334], R0 ;  /* 0x0003340001007387 */ /* 0x0001e80000100800 */
[----:B------:R-:W-:Y:S04]  /*86170*/  STL [R1+0x33c], R6 ;  /* 0x00033c0601007387 */ /* 0x000fe80000100800 */
[----:B------:R-:W2:Y:S01]  /*86180*/  LDL R7, [R1+0x10f4] ;  /* 0x0010f40001077983 */ /* 0x000ea20000100800 */
[----:B0-----:R-:W-:-:S03]  /*86190*/  F2FP.SATFINITE.E4M3.F32.PACK_AB_MERGE_C R0, R2, R3, RZ ;  /* 0x000000030200723e */ /* 0x001fc600048070ff */
[----:B------:R-:W-:Y:S04]  /*861a0*/  STL [R1+0x328], R4 ;  /* 0x0003280401007387 */ /* 0x000fe80000100800 */
[----:B--2---:R0:W-:Y:S04]  /*861b0*/  STL [R1+0x47b8], R7 ;  /* 0x0047b80701007387 */ /* 0x0041e80000100800 */
[----:B------:R-:W-:Y:S04]  /*861c0*/  STL [R1+0x32c], R0 ;  /* 0x00032c0001007387 */ /* 0x000fe80000100800 */
[----:B0-----:R-:W2:Y:S04]  /*861d0*/  LDL.LU R7, [R1+0xe7c] ;  /* 0x000e7c0001077983 */ /* 0x001ea80000300800 */
[----:B--2---:R0:W-:Y:S04]  /*861e0*/  STL [R1+0x47c0], R7 ;  /* 0x0047c00701007387 */ /* 0x0041e80000100800 */
[----:B0-----:R-:W2:Y:S04]  /*861f0*/  LDL.LU R7, [R1+0xe74] ;  /* 0x000e740001077983 */ /* 0x001ea80000300800 */
[----:B------:R-:W3:Y:S04]  /*86200*/  LDL.LU R20, [R1+0x10f8] ;  /* 0x0010f80001147983 */ /* 0x000ee80000300800 */
[----:B---3--:R0:W-:Y:S04]  /*86210*/  STL [R1+0x47b4], R20 ;  /* 0x0047b41401007387 */ /* 0x0081e80000100800 */
[----:B0-----:R-:W3:Y:S04]  /*86220*/  LDL.LU R20, [R1+0x10f0] ;  /* 0x0010f00001147983 */ /* 0x001ee80000300800 */
[----:B---3--:R0:W-:Y:S04]  /*86230*/  STL [R1+0x47bc], R20 ;  /* 0x0047bc1401007387 */ /* 0x0081e80000100800 */
[----:B0-----:R-:W3:Y:S04]  /*86240*/  LDL.LU R20, [R1+0xe78] ;  /* 0x000e780001147983 */ /* 0x001ee80000300800 */
[----:B---3--:R0:W-:Y:S04]  /*86250*/  STL [R1+0x47c4], R20 ;  /* 0x0047c41401007387 */ /* 0x0081e80000100800 */
[----:B0-----:R-:W2:Y:S04]  /*86260*/  LDL.LU R20, [R1+0xe70] ;  /* 0x000e700001147983 */ /* 0x001ea80000300800 */
[----:B------:R-:W3:Y:S04]  /*86270*/  LDL.LU R10, [R1+0x10fc] ;  /* 0x0010fc00010a7983 */ /* 0x000ee80000300800 */
[----:B------:R-:W4:Y:S04]  /*86280*/  LDL.LU R8, [R1+0x10b8] ;  /* 0x0010b80001087983 */ /* 0x000f280000300800 */
[----:B----4-:R0:W-:Y:S04]  /*86290*/  STL [R1+0x477c], R8 ;  /* 0x00477c0801007387 */ /* 0x0101e80000100800 */
[----:B0-----:R-:W4:Y:S04]  /*862a0*/  LDL R8, [R1+0x10b4] ;  /* 0x0010b40001087983 */ /* 0x001f280000100800 */
[----:B----4-:R0:W-:Y:S04]  /*862b0*/  STL [R1+0x4784], R8 ;  /* 0x0047840801007387 */ /* 0x0101e80000100800 */
[----:B0-----:R-:W4:Y:S04]  /*862c0*/  LDL.LU R8, [R1+0x10cc] ;  /* 0x0010cc0001087983 */ /* 0x001f280000300800 */
[----:B----4-:R0:W-:Y:S04]  /*862d0*/  STL [R1+0x478c], R8 ;  /* 0x00478c0801007387 */ /* 0x0101e80000100800 */
[----:B0-----:R-:W4:Y:S04]  /*862e0*/  LDL.LU R8, [R1+0x10c4] ;  /* 0x0010c40001087983 */ /* 0x001f280000300800 */
[----:B----4-:R0:W-:Y:S04]  /*862f0*/  STL [R1+0x4794], R8 ;  /* 0x0047940801007387 */ /* 0x0101e80000100800 */
[----:B0-----:R-:W4:Y:S04]  /*86300*/  LDL R8, [R1+0x10dc] ;  /* 0x0010dc0001087983 */ /* 0x001f280000100800 */
[----:B----4-:R0:W-:Y:S04]  /*86310*/  STL [R1+0x479c], R8 ;  /* 0x00479c0801007387 */ /* 0x0101e80000100800 */
[----:B0-----:R-:W4:Y:S04]  /*86320*/  LDL.LU R8, [R1+0x10d4] ;  /* 0x0010d40001087983 */ /* 0x001f280000300800 */
[----:B----4-:R0:W-:Y:S04]  /*86330*/  STL [R1+0x47a4], R8 ;  /* 0x0047a40801007387 */ /* 0x0101e80000100800 */
[----:B0-----:R-:W4:Y:S04]  /*86340*/  LDL.LU R8, [R1+0x10ec] ;  /* 0x0010ec0001087983 */ /* 0x001f280000300800 */
[----:B----4-:R0:W-:Y:S04]  /*86350*/  STL [R1+0x47ac], R8 ;  /* 0x0047ac0801007387 */ /* 0x0101e80000100800 */
[----:B0-----:R-:W4:Y:S04]  /*86360*/  LDL.LU R8, [R1+0x10e4] ;  /* 0x0010e40001087983 */ /* 0x001f280000300800 */
[----:B------:R-:W2:Y:S04]  /*86370*/  LDL.LU R11, [R1+0x10bc] ;  /* 0x0010bc00010b7983 */ /* 0x000ea80000300800 */
        /* <DEDUP_REMOVED lines=11> */
[----:B0-----:R-:W2:Y:S01]  /*86430*/  LDL.LU R11, [R1+0x10e8] ;  /* 0x0010e800010b7983 */ /* 0x001ea20000300800 */
[----:B------:R-:W-:-:S03]  /*86440*/  F2FP.SATFINITE.E4M3.F32.PACK_AB_MERGE_C R7, R7, R20, RZ ;  /* 0x000000140707723e */ /* 0x000fc600048070ff */
[----:B--2---:R0:W-:Y:S04]  /*86450*/  STL [R1+0x47b0], R11 ;  /* 0x0047b00b01007387 */ /* 0x0041e80000100800 */
[----:B0-----:R-:W4:Y:S04]  /*86460*/  LDL.LU R11, [R1+0x10e0] ;  /* 0x0010e000010b7983 */ /* 0x001f280000300800 */
        /* <DEDUP_REMOVED lines=24> */
[----:B------:R-:W3:Y:S04]  /*865f0*/  LDL.LU R20, [R1+0x47c4] ;  /* 0x0047c40001147983 */ /* 0x000ee80000300800 */
[----:B------:R0:W-:Y:S04]  /*86600*/  STL [R1+0x320], R7 ;  /* 0x0003200701007387 */ /* 0x0001e80000100800 */
[----:B0-----:R-:W3:Y:S02]  /*86610*/  LDL.LU R7, [R1+0x47c0] ;  /* 0x0047c00001077983 */ /* 0x001ee40000300800 */
[----:B---3--:R-:W-:-:S02]  /*86620*/  F2FP.SATFINITE.E4M3.F32.PACK_AB_MERGE_C R7, R7, R20, RZ ;  /* 0x000000140707723e */ /* 0x008fc400048070ff */
[----:B------:R-:W3:Y:S04]  /*86630*/  LDL.LU R20, [R1+0x47bc] ;  /* 0x0047bc0001147983 */ /* 0x000ee80000300800 */
[----:B------:R0:W-:Y:S04]  /*86640*/  STL [R1+0x324], R7 ;  /* 0x0003240701007387 */ /* 0x0001e80000100800 */
[----:B0-----:R-:W3:Y:S01]  /*86650*/  LDL.LU R7, [R1+0x47b8] ;  /* 0x0047b80001077983 */ /* 0x001ee20000300800 */
[----:B----4-:R-:W-:Y:S02]  /*86660*/  F2FP.SATFINITE.E4M3.F32.PACK_AB_MERGE_C R8, R8, R11, RZ ;  /* 0x0000000b0808723e */ /* 0x010fe400048070ff */
[----:B---3--:R-:W-:-:S02]  /*86670*/  F2FP.SATFINITE.E4M3.F32.PACK_AB_MERGE_C R7, R7, R20, RZ ;  /* 0x000000140707723e */ /* 0x008fc400048070ff */
[----:B------:R-:W3:Y:S02]  /*86680*/  LDL.LU R20, [R1+0x47b4] ;  /* 0x0047b40001147983 */ /* 0x000ee40000300800 */
[----:B---3--:R-:W-:Y:S02]  /*86690*/  F2FP.SATFINITE.E4M3.F32.PACK_AB_MERGE_C R20, R10, R20, RZ ;  /* 0x000000140a14723e */ /* 0x008fe400048070ff */
[----:B------:R-:W3:Y:S04]  /*866a0*/  LDL R10, [R1+0x2034] ;  /* 0x00203400010a7983 */ /* 0x000ee80000100800 */
[----:B------:R-:W4:Y:S04]  /*866b0*/  LDL.LU R11, [R1+0x47b0] ;  /* 0x0047b000010b7983 */ /* 0x000f280000300800 */
[----:B------:R0:W-:Y:S04]  /*866c0*/  STL [R1+0x904], R8 ;  /* 0x0009040801007387 */ /* 0x0001e80000100800 */
[----:B0-----:R-:W4:Y:S02]  /*866d0*/  LDL.LU R8, [R1+0x47ac] ;  /* 0x0047ac0001087983 */ /* 0x001f240000300800 */
[----:B----4-:R-:W-:-:S02]  /*866e0*/  F2FP.SATFINITE.E4M3.F32.PACK_AB_MERGE_C R8, R8, R11, RZ ;  /* 0x0000000b0808723e */ /* 0x010fc400048070ff */
        /* <DEDUP_REMOVED lines=22> */
[----:B0-----:R-:W4:Y:S01]  /*86850*/  LDL.LU R8, [R1+0x477c] ;  /* 0x00477c0001087983 */ /* 0x001f220000300800 */
[----:B--2---:R-:W-:Y:S01]  /*86860*/  F2FP.SATFINITE.E4M3.F32.PACK_AB_MERGE_C R5, R5, R9, RZ ;  /* 0x000000090505723e */ /* 0x004fe200048070ff */
[----:B---3--:R-:W-:Y:S01]  /*86870*/  IMAD R10, R10, UR4, RZ ;  /* 0x000000040a0a7c24 */ /* 0x008fe2000f8e02ff */
[----:B------:R-:W-:Y:S01]  /*86880*/  F2FP.SATFINITE.E4M3.F32.PACK_AB_MERGE_C R4, R4, R15, RZ ;  /* 0x0000000f0404723e */ /* 0x000fe200048070ff */
[----:B------:R-:W-:Y:S01]  /*86890*/  ULDC UR4, c[0x0][0x248] ;  /* 0x0000920000047ab9 */ /* 0x000fe20000000800 */
[----:B------:R-:W-:-:S02]  /*868a0*/  F2FP.SATFINITE.E4M3.F32.PACK_AB_MERGE_C R19, R19, R17, RZ ;  /* 0x000000111313723e */ /* 0x000fc400048070ff */
[----:B------:R-:W-:Y:S02]  /*868b0*/  F2FP.SATFINITE.E4M3.F32.PACK_AB_MERGE_C R6, R6, R16, RZ ;  /* 0x000000100606723e */ /* 0x000fe400048070ff */
[----:B------:R-:W-:Y:S02]  /*868c0*/  F2FP.SATFINITE.E4M3.F32.PACK_AB_MERGE_C R17, R27, R26, RZ ;  /* 0x0000001a1b11723e */ /* 0x000fe400048070ff */
[----:B------:R-:W-:Y:S02]  /*868d0*/  F2FP.SATFINITE.E4M3.F32.PACK_AB_MERGE_C R16, R29, R28, RZ ;  /* 0x0000001c1d10723e */ /* 0x000fe400048070ff */
[----:B------:R-:W-:Y:S02]  /*868e0*/  F2FP.SATFINITE.E4M3.F32.PACK_AB_MERGE_C R14, R14, R23, RZ ;  /* 0x000000170e0e723e */ /* 0x000fe400048070ff */
[----:B----4-:R-:W-:Y:S02]  /*868f0*/  F2FP.SATFINITE.E4M3.F32.PACK_AB_MERGE_C R11, R11, R8, RZ ;  /* 0x000000080b0b723e */ /* 0x010fe400048070ff */
[----:B------:R-:W2:Y:S04]  /*86900*/  LDL.LU R8, [R1+0x4778] ;  /* 0x0047780001087983 */ /* 0x000ea80000300800 */
[----:B------:R0:W-:Y:S04]  /*86910*/  STL [R1+0x994], R11 ;  /* 0x0009940b01007387 */ /* 0x0001e80000100800 */
[----:B0-----:R-:W3:Y:S04]  /*86920*/  LDL.LU R11, [R1+0x3adc] ;  /* 0x003adc00010b7983 */ /* 0x001ee80000300800 */
[----:B------:R-:W4:Y:S04]  /*86930*/  LDL.LU R9, [R1+0x4774] ;  /* 0x0047740001097983 */ /* 0x000f280000300800 */
[----:B------:R-:W4:Y:S04]  /*86940*/  LDL.LU R15, [R1+0x4770] ;  /* 0x00477000010f7983 */ /* 0x000f280000300800 */
[----:B------:R0:W-:Y:S01]  /*86950*/  STL [R1+0x13c], R10 ;  /* 0x00013c0a01007387 */ /* 0x0001e20000100800 */
[----:B------:R-:W-:-:S03]  /*86960*/  F2FP.SATFINITE.E4M3.F32.PACK_AB_MERGE_C R12, R12, R13, RZ ;  /* 0x0000000d0c0c723e */ /* 0x000fc600048070ff */
[----:B------:R-:W-:Y:S01]  /*86970*/  STL [R1+0x154], R17 ;  /* 0x0001541101007387 */ /* 0x000fe20000100800 */
[----:B0-----:R-:W-:Y:S01]  /*86980*/  VIADD R10, R10, UR4 ;  /* 0x000000040a0a7c36 */ /* 0x001fe20008000000 */
[----:B------:R-:W-:Y:S02]  /*86990*/  ULDC UR4, c[0x0][0x248] ;  /* 0x0000920000047ab9 */ /* 0x000fe40000000800 */
[----:B------:R-:W-:Y:S04]  /*869a0*/  STL [R1+0x150], R16 ;  /* 0x0001501001007387 */ /* 0x000fe80000100800 */
[----:B------:R0:W-:Y:S04]  /*869b0*/  STL [R1+0x134], R10 ;  /* 0x0001340a01007387 */ /* 0x0001e80000100800 */
[----:B------:R1:W-:Y:S01]  /*869c0*/  STL [R1+0x14c], R14 ;  /* 0x00014c0e01007387 */ /* 0x0003e20000100800 */
[----:B0-----:R-:W-:Y:S01]  /*869d0*/  VIADD R10, R10, UR4 ;  /* 0x000000040a0a7c36 */ /* 0x001fe20008000000 */
[----:B------:R-:W-:-:S02]  /*869e0*/  ULDC UR4, c[0x0][0x248] ;  /* 0x0000920000047ab9 */ /* 0x000fc40000000800 */
[----:B------:R-:W-:Y:S01]  /*869f0*/  STL [R1+0x148], R12 ;  /* 0x0001480c01007387 */ /* 0x000fe20000100800 */
[----:B------:R-:W-:Y:S01]  /*86a00*/  F2FP.SATFINITE.E4M3.F32.PACK_AB_MERGE_C R2, R2, R18, RZ ;  /* 0x000000120202723e */ /* 0x000fe200048070ff */
[----:B-1----:R-:W0:Y:S02]  /*86a10*/  LDC R14, c[0x0][0x244] ;  /* 0x00009100ff0e7b82 */ /* 0x002e240000000800 */
[----:B------:R1:W-:Y:S02]  /*86a20*/  STL [R1+0x12c], R10 ;  /* 0x00012c0a01007387 */ /* 0x0003e40000100800 */
[----:B-1----:R-:W-:Y:S01]  /*86a30*/  VIADD R10, R10, UR4 ;  /* 0x000000040a0a7c36 */ /* 0x002fe20008000000 */
[----:B------:R-:W-:-:S04]  /*86a40*/  ULDC UR4, c[0x0][0x248] ;  /* 0x0000920000047ab9 */ /* 0x000fc80000000800 */
[----:B------:R1:W-:Y:S01]  /*86a50*/  STL [R1+0x124], R10 ;  /* 0x0001240a01007387 */ /* 0x0003e20000100800 */
[----:B------:R-:W-:Y:S01]  /*86a60*/  F2FP.SATFINITE.E4M3.F32.PACK_AB_MERGE_C R0, R0, R21, RZ ;  /* 0x000000150000723e */ /* 0x000fe200048070ff */
[----:B-1----:R-:W-:Y:S01]  /*86a70*/  VIADD R10, R10, UR4 ;  /* 0x000000040a0a7c36 */ /* 0x002fe20008000000 */
[----:B------:R-:W-:-:S03]  /*86a80*/  ULDC UR4, c[0x0][0x248] ;  /* 0x0000920000047ab9 */ /* 0x000fc60000000800 */
[----:B------:R-:W-:Y:S01]  /*86a90*/  VIADD R12, R10, UR5 ;  /* 0x000000050a0c7c36 */ /* 0x000fe20008000000 */
[----:B------:R-:W-:Y:S01]  /*86aa0*/  STL [R1+0x114], R10 ;  /* 0x0001140a01007387 */ /* 0x000fe20000100800 */
[----:B------:R-:W-:Y:S01]  /*86ab0*/  LOP3.LUT R2, R2, 0xffff, RZ, 0xc0, !PT ;  /* 0x0000ffff02027812 */ /* 0x000fe200078ec0ff */
[----:B------:R-:W-:Y:S01]  /*86ac0*/  ULDC UR5, c[0x0][0x248] ;  /* 0x0000920000057ab9 */ /* 0x000fe20000000800 */
[----:B------:R-:W-:Y:S01]  /*86ad0*/  VIADD R13, R12, UR4 ;  /* 0x000000040c0d7c36 */ /* 0x000fe20008000000 */
[----:B------:R1:W-:Y:S01]  /*86ae0*/  STL [R1+0x110], R12 ;  /* 0x0001100c01007387 */ /* 0x0003e20000100800 */
[----:B------:R-:W-:Y:S01]  /*86af0*/  ULDC UR4, c[0x0][0x248] ;  /* 0x0000920000047ab9 */ /* 0x000fe20000000800 */
[----:B-1----:R-:W-:Y:S02]  /*86b00*/  LOP3.LUT R12, R0, 0xffff, RZ, 0xc0, !PT ;  /* 0x0000ffff000c7812 */ /* 0x002fe400078ec0ff */
[----:B--2---:R-:W-:Y:S02]  /*86b10*/  LOP3.LUT R8, R8, 0xffff, RZ, 0xc0, !PT ;  /* 0x0000ffff08087812 */ /* 0x004fe400078ec0ff */
[----:B---3--:R-:W-:Y:S01]  /*86b20*/  ISETP.GE.AND P0, PT, R11, UR29, PT ;  /* 0x0000001d0b007c0c */ /* 0x008fe2000bf06270 */
[----:B------:R-:W-:Y:S01]  /*86b30*/  ULDC UR29, c[0x0][0x248] ;  /* 0x00009200001d7ab9 */ /* 0x000fe20000000800 */
[----:B------:R-:W-:-:S02]  /*86b40*/  LOP3.LUT R11, R5, 0xffff, RZ, 0xc0, !PT ;  /* 0x0000ffff050b7812 */ /* 0x000fc400078ec0ff */
[----:B----4-:R-:W-:Y:S01]  /*86b50*/  LOP3.LUT R10, R9, 0xffff, RZ, 0xc0, !PT ;  /* 0x0000ffff090a7812 */ /* 0x010fe200078ec0ff */
[----:B------:R-:W-:Y:S01]  /*86b60*/  VIADD R9, R13, UR6 ;  /* 0x000000060d097c36 */ /* 0x000fe20008000000 */
[----:B------:R-:W-:Y:S01]  /*86b70*/  LOP3.LUT R5, R4, 0xffff, RZ, 0xc0, !PT ;  /* 0x0000ffff04057812 */ /* 0x000fe200078ec0ff */
[----:B------:R-:W-:Y:S02]  /*86b80*/  ULDC UR6, c[0x0][0x248] ;  /* 0x0000920000067ab9 */ /* 0x000fe40000000800 */
[----:B------:R-:W-:Y:S04]  /*86b90*/  STL [R1+0x9dc], R10 ;  /* 0x0009dc0a01007387 */ /* 0x000fe80000100800 */
[----:B------:R-:W-:Y:S04]  /*86ba0*/  STL [R1+0x9d8], R11 ;  /* 0x0009d80b01007387 */ /* 0x000fe80000100800 */
[----:B------:R1:W-:Y:S04]  /*86bb0*/  STL [R1+0x10c], R13 ;  /* 0x00010c0d01007387 */ /* 0x0003e80000100800 */
[----:B------:R-:W-:Y:S04]  /*86bc0*/  STL [R1+0xac0], R8 ;  /* 0x000ac00801007387 */ /* 0x000fe80000100800 */
[----:B------:R-:W-:Y:S01]  /*86bd0*/  STL [R1+0xa6c], R2 ;  /* 0x000a6c0201007387 */ /* 0x000fe20000100800 */
[----:B------:R-:W-:Y:S01]  /*86be0*/  PRMT R0, R2, 0x3340, R1 ;  /* 0x0000334002007816 */ /* 0x000fe20000000001 */
[----:B-1----:R-:W1:Y:S02]  /*86bf0*/  LDC R13, c[0x0][0x244] ;  /* 0x00009100ff0d7b82 */ /* 0x002e640000000800 */
[----:B------:R-:W-:Y:S04]  /*86c00*/  STL [R1+0xae8], R12 ;  /* 0x000ae80c01007387 */ /* 0x000fe80000100800 */
[----:B------:R2:W-:Y:S04]  /*86c10*/  STL [R1+0xab0], R5 ;  /* 0x000ab00501007387 */ /* 0x0005e80000100800 */
[----:B------:R3:W-:Y:S01]  /*86c20*/  STL [R1+0x108], R9 ;  /* 0x0001080901007387 */ /* 0x0007e20000100800 */
[----:B--2---:R-:W-:-:S03]  /*86c30*/  PRMT R5, R8, 0x3340, R5 ;  /* 0x0000334008057816 */ /* 0x004fc60000000005 */
[----:B------:R-:W2:Y:S01]  /*86c40*/  LDL R8, [R1+0x2044] ;  /* 0x0020440001087983 */ /* 0x000ea20000100800 */
[----:B------:R-:W-:Y:S01]  /*86c50*/  PRMT R4, R10, 0x3340, R11 ;  /* 0x000033400a047816 */ /* 0x000fe2000000000b */
[----:B---3--:R-:W-:Y:S01]  /*86c60*/  VIADD R9, R9, UR7 ;  /* 0x0000000709097c36 */ /* 0x008fe20008000000 */
[----:B------:R-:W-:Y:S01]  /*86c70*/  PRMT R2, R12, 0x3340, R1 ;  /* 0x000033400c027816 */ /* 0x000fe20000000001 */
[----:B------:R-:W-:Y:S01]  /*86c80*/  ULDC UR7, c[0x0][0x248] ;  /* 0x0000920000077ab9 */ /* 0x000fe20000000800 */
[----:B------:R-:W-:Y:S01]  /*86c90*/  PRMT R4, R4, 0x5410, R0 ;  /* 0x0000541004047816 */ /* 0x000fe20000000000 */
[----:B------:R-:W3:Y:S01]  /*86ca0*/  LDC R10, c[0x0][0x244] ;  /* 0x00009100ff0a7b82 */ /* 0x000ee20000000800 */
[----:B------:R4:W-:Y:S01]  /*86cb0*/  STL [R1+0x104], R9 ;  /* 0x0001040901007387 */ /* 0x0009e20000100800 */
[----:B------:R-:W-:-:S03]  /*86cc0*/  PRMT R0, R5, 0x5410, R2 ;  /* 0x0000541005007816 */ /* 0x000fc60000000002 */
[----:B------:R0:W-:Y:S01]  /*86cd0*/  STL [R1+0x164], R4 ;  /* 0x0001640401007387 */ /* 0x0001e20000100800 */
[----:B----4-:R-:W-:Y:S01]  /*86ce0*/  VIADD R9, R9, UR4 ;  /* 0x0000000409097c36 */ /* 0x010fe20008000000 */
[----:B------:R-:W-:Y:S02]  /*86cf0*/  ULDC UR4, c[0x0][0x248] ;  /* 0x0000920000047ab9 */ /* 0x000fe40000000800 */
[----:B------:R4:W-:Y:S01]  /*86d00*/  STL [R1+0x160], R0 ;  /* 0x0001600001007387 */ /* 0x0009e20000100800 */
[----:B------:R-:W-:Y:S01]  /*86d10*/  F2FP.SATFINITE.E4M3.F32.PACK_AB_MERGE_C R3, R3, R22, RZ ;  /* 0x000000160303723e */ /* 0x000fe200048070ff */
[----:B0-----:R-:W0:Y:S02]  /*86d20*/  LDC R4, c[0x0][0x244] ;  /* 0x00009100ff047b82 */ /* 0x001e240000000800 */
[----:B------:R1:W-:Y:S01]  /*86d30*/  STL [R1+0x100], R9 ;  /* 0x0001000901007387 */ /* 0x0003e20000100800 */
[----:B------:R-:W-:Y:S02]  /*86d40*/  LOP3.LUT R2, R7, 0xffff, RZ, 0xc0, !PT ;  /* 0x0000ffff07027812 */ /* 0x000fe400078ec0ff */
[----:B------:R-:W-:-:S02]  /*86d50*/  LOP3.LUT R5, R6, 0xffff, RZ, 0xc0, !PT ;  /* 0x0000ffff06057812 */ /* 0x000fc400078ec0ff */
[----:B----4-:R-:W-:Y:S01]  /*86d60*/  LOP3.LUT R0, R3, 0xffff, RZ, 0xc0, !PT ;  /* 0x0000ffff03007812 */ /* 0x010fe200078ec0ff */
[----:B------:R-:W4:Y:S01]  /*86d70*/  LDC R6, c[0x0][0x244] ;  /* 0x00009100ff067b82 */ /* 0x000f220000000800 */
[----:B-1----:R-:W-:Y:S01]  /*86d80*/  VIADD R9, R9, UR4 ;  /* 0x0000000409097c36 */ /* 0x002fe20008000000 */
[----:B------:R-:W-:-:S04]  /*86d90*/  ULDC UR4, c[0x0][0x248] ;  /* 0x0000920000047ab9 */ /* 0x000fc80000000800 */
[----:B------:R1:W-:Y:S04]  /*86da0*/  STL [R1+0xfc], R9 ;  /* 0x0000fc0901007387 */ /* 0x0003e80000100800 */
[----:B------:R3:W-:Y:S01]  /*86db0*/  STL [R1+0xab8], R2 ;  /* 0x000ab80201007387 */ /* 0x0007e20000100800 */
[----:B-1----:R-:W-:-:S03]  /*86dc0*/  VIADD R9, R9, UR5 ;  /* 0x0000000509097c36 */ /* 0x002fc60008000000 */
[----:B------:R1:W-:Y:S01]  /*86dd0*/  STL [R1+0xabc], R0 ;  /* 0x000abc0001007387 */ /* 0x0003e20000100800 */
[----:B------:R-:W-:Y:S01]  /*86de0*/  ULDC UR5, c[0x0][0x248] ;  /* 0x0000920000057ab9 */ /* 0x000fe20000000800 */
[----:B------:R-:W-:Y:S01]  /*86df0*/  VIADD R3, R9, UR4 ;  /* 0x0000000409037c36 */ /* 0x000fe20008000000 */
[----:B---3--:R-:W-:Y:S01]  /*86e00*/  PRMT R2, R2, 0x3340, R5 ;  /* 0x0000334002027816 */ /* 0x008fe20000000005 */
[----:B------:R-:W-:Y:S01]  /*86e10*/  STL [R1+0xf8], R9 ;  /* 0x0000f80901007387 */ /* 0x000fe20000100800 */
[----:B------:R-:W-:Y:S01]  /*86e20*/  ULDC UR4, c[0x0][0x248] ;  /* 0x0000920000047ab9 */ /* 0x000fe20000000800 */
[----:B-1----:R-:W-:Y:S02]  /*86e30*/  PRMT R0, R0, 0x3340, R1 ;  /* 0x0000334000007816 */ /* 0x002fe40000000001 */
[----:B------:R1:W-:Y:S02]  /*86e40*/  STL [R1+0xab4], R5 ;  /* 0x000ab40501007387 */ /* 0x0003e40000100800 */
[----:B------:R-:W-:-:S02]  /*86e50*/  PRMT R0, R2, 0x5410, R0 ;  /* 0x0000541002007816 */ /* 0x000fc40000000000 */
[----:B------:R3:W-:Y:S04]  /*86e60*/  STL [R1+0xf4], R3 ;  /* 0x0000f40301007387 */ /* 0x0007e80000100800 */
[----:B------:R-:W-:Y:S01]  /*86e70*/  STL [R1+0x15c], R0 ;  /* 0x00015c0001007387 */ /* 0x000fe20000100800 */
[----:B-1----:R-:W1:Y:S01]  /*86e80*/  LDC R5, c[0x0][0x244] ;  /* 0x00009100ff057b82 */ /* 0x002e620000000800 */
[----:B---3--:R-:W-:Y:S01]  /*86e90*/  VIADD R3, R3, UR4 ;  /* 0x0000000403037c36 */ /* 0x008fe20008000000 */
[----:B------:R-:W-:-:S04]  /*86ea0*/  ULDC UR4, c[0x0][0x244] ;  /* 0x0000910000047ab9 */ /* 0x000fc80000000800 */
[----:B------:R3:W-:Y:S02]  /*86eb0*/  STL [R1+0xf0], R3 ;  /* 0x0000f00301007387 */ /* 0x0007e40000100800 */
[----:B---3--:R-:W-:Y:S01]  /*86ec0*/  VIADD R3, R3, UR5 ;  /* 0x0000000503037c36 */ /* 0x008fe20008000000 */
[----:B------:R-:W-:-:S04]  /*86ed0*/  ULDC UR5, c[0x0][0x248] ;  /* 0x0000920000057ab9 */ /* 0x000fc80000000800 */
[----:B------:R3:W-:Y:S02]  /*86ee0*/  STL [R1+0xec], R3 ;  /* 0x0000ec0301007387 */ /* 0x0007e40000100800 */
[----:B---3--:R-:W-:-:S04]  /*86ef0*/  VIADD R3, R3, UR5 ;  /* 0x0000000503037c36 */ /* 0x008fc80008000000 */
[----:B------:R-:W-:Y:S01]  /*86f00*/  VIADD R7, R3, UR6 ;  /* 0x0000000603077c36 */ /* 0x000fe20008000000 */
[----:B------:R-:W-:Y:S01]  /*86f10*/  STL [R1+0xe8], R3 ;  /* 0x0000e80301007387 */ /* 0x000fe20000100800 */
[----:B------:R-:W-:-:S03]  /*86f20*/  ULDC UR6, c[0x0][0x248] ;  /* 0x0000920000067ab9 */ /* 0x000fc60000000800 */
[----:B------:R3:W-:Y:S01]  /*86f30*/  STL [R1+0xe4], R7 ;  /* 0x0000e40701007387 */ /* 0x0007e20000100800 */
[----:B--2---:R-:W-:Y:S01]  /*86f40*/  IMAD R0, R8, UR4, RZ ;  /* 0x0000000408007c24 */ /* 0x004fe2000f8e02ff */
[----:B------:R-:W-:Y:S01]  /*86f50*/  ULDC.64 UR4, c[0x0][0x220] ;  /* 0x0000880000047ab9 */ /* 0x000fe20000000a00 */
[----:B------:R-:W2:Y:S03]  /*86f60*/  LDC R8, c[0x0][0x244] ;  /* 0x00009100ff087b82 */ /* 0x000ea60000000800 */
[C---:B------:R-:W-:Y:S01]  /*86f70*/  IADD3 R2, P1, R0.reuse, UR4, RZ ;  /* 0x0000000400027c10 */ /* 0x040fe2000ff3e0ff */
[----:B------:R-:W-:Y:S02]  /*86f80*/  ULDC UR4, c[0x0][0x248] ;  /* 0x0000920000047ab9 */ /* 0x000fe40000000800 */
[----:B---3--:R-:W-:Y:S01]  /*86f90*/  VIADD R7, R7, UR4 ;  /* 0x0000000407077c36 */ /* 0x008fe20008000000 */
[----:B------:R-:W-:Y:S01]  /*86fa0*/  LEA.HI.X.SX32 R17, R0, UR5, 0x1, P1 ;  /* 0x0000000500117c11 */ /* 0x000fe200088f0eff */
[----:B0-----:R-:W-:Y:S01]  /*86fb0*/  IMAD R3, R4, 0x40, R0 ;  /* 0x0000004004037824 */ /* 0x001fe200078e0200 */
[----:B------:R-:W-:-:S03]  /*86fc0*/  ULDC.64 UR4, c[0x0][0x220] ;  /* 0x0000880000047ab9 */ /* 0x000fc60000000a00 */
[----:B------:R-:W-:Y:S04]  /*86fd0*/  STL [R1+0x4], R17 ;  /* 0x0000041101007387 */ /* 0x000fe80000100800 */
[----:B------:R0:W-:Y:S01]  /*86fe0*/  STL [R1+0xe0], R7 ;  /* 0x0000e00701007387 */ /* 0x0001e20000100800 */
[----:B------:R-:W-:Y:S01]  /*86ff0*/  IADD3 R0, P1, R3, UR4, RZ ;  /* 0x0000000403007c10 */ /* 0x000fe2000ff3e0ff */
[----:B------:R-:W-:Y:S01]  /*87000*/  ULDC UR4, c[0x0][0x248] ;  /* 0x0000920000047ab9 */ /* 0x000fe20000000800 */
[----:B0-----:R-:W-:Y:S02]  /*87010*/  VIADD R7, R7, UR6 ;  /* 0x0000000607077c36 */ /* 0x001fe40008000000 */
[----:B------:R-:W-:Y:S01]  /*87020*/  LEA.HI.X.SX32 R22, R3, UR5, 0x1, P1 ;  /* 0x0000000503167c11 */ /* 0x000fe200088f0eff */
[----:B-1----:R-:W-:Y:S01]  /*87030*/  IMAD R4, R5, 0x40, R3 ;  /* 0x0000004005047824 */ /* 0x002fe200078e0203 */
[----:B------:R-:W-:Y:S01]  /*87040*/  ULDC UR6, c[0x0][0x248] ;  /* 0x0000920000067ab9 */ /* 0x000fe20000000800 */
[----:B------:R0:W-:Y:S02]  /*87050*/  STL [R1+0xdc], R7 ;  /* 0x0000dc0701007387 */ /* 0x0001e40000100800 */
[----:B0-----:R-:W-:Y:S01]  /*87060*/  VIADD R7, R7, UR7 ;  /* 0x0000000707077c36 */ /* 0x001fe20008000000 */
[----:B------:R-:W-:-:S03]  /*87070*/  ULDC UR7, c[0x0][0x248] ;  /* 0x0000920000077ab9 */ /* 0x000fc60000000800 */
[----:B------:R-:W-:Y:S01]  /*87080*/  VIADD R5, R7, UR4 ;  /* 0x0000000407057c36 */ /* 0x000fe20008000000 */
[----:B------:R-:W-:Y:S01]  /*87090*/  STL [R1+0xd8], R7 ;  /* 0x0000d80701007387 */ /* 0x000fe20000100800 */
[----:B------:R-:W-:-:S03]  /*870a0*/  ULDC.64 UR4, c[0x0][0x220] ;  /* 0x0000880000047ab9 */ /* 0x000fc60000000a00 */
[----:B------:R-:W-:Y:S01]  /*870b0*/  STL [R1], R22 ;  /* 0x0000001601007387 */ /* 0x000fe20000100800 */
[----:B------:R-:W-:Y:S01]  /*870c0*/  IADD3 R3, P1, R4, UR4, RZ ;  /* 0x0000000404037c10 */ /* 0x000fe2000ff3e0ff */
[----:B----4-:R-:W-:Y:S01]  /*870d0*/  IMAD R6, R6, 0x40, R4 ;  /* 0x0000004006067824 */ /* 0x010fe200078e0204 */
[----:B------:R-:W-:Y:S01]  /*870e0*/  ULDC UR4, c[0x0][0x248] ;  /* 0x0000920000047ab9 */ /* 0x000fe20000000800 */
[----:B------:R0:W-:Y:S01]  /*870f0*/  STL [R1+0xd4], R5 ;  /* 0x0000d40501007387 */ /* 0x0001e20000100800 */
[----:B------:R-:W-:Y:S01]  /*87100*/  LEA.HI.X.SX32 R4, R4, UR5, 0x1, P1 ;  /* 0x0000000504047c11 */ /* 0x000fe200088f0eff */
[----:B0-----:R-:W-:Y:S01]  /*87110*/  VIADD R5, R5, UR6 ;  /* 0x0000000605057c36 */ /* 0x001fe20008000000 */
[----:B------:R-:W-:-:S04]  /*87120*/  ULDC UR6, c[0x0][0x248] ;  /* 0x0000920000067ab9 */ /* 0x000fc80000000800 */
[----:B------:R0:W-:Y:S04]  /*87130*/  STL [R1+0xd0], R5 ;  /* 0x0000d00501007387 */ /* 0x0001e80000100800 */
[----:B------:R1:W-:Y:S01]  /*87140*/  STL [R1+0x4760], R4 ;  /* 0x0047600401007387 */ /* 0x0003e20000100800 */
[----:B0-----:R-:W-:Y:S01]  /*87150*/  VIADD R5, R5, UR4 ;  /* 0x0000000405057c36 */ /* 0x001fe20008000000 */
[----:B------:R-:W-:-:S03]  /*87160*/  ULDC UR4, c[0x0][0x248] ;  /* 0x0000920000047ab9 */ /* 0x000fc60000000800 */
[----:B-1----:R-:W-:Y:S01]  /*87170*/  VIADD R4, R5, UR4 ;  /* 0x0000000405047c36 */ /* 0x002fe20008000000 */
[----:B------:R0:W-:Y:S01]  /*87180*/  STL [R1+0xcc], R5 ;  /* 0x0000cc0501007387 */ /* 0x0001e20000100800 */
[----:B------:R-:W-:-:S03]  /*87190*/  ULDC.64 UR4, c[0x0][0x220] ;  /* 0x0000880000047ab9 */ /* 0x000fc60000000a00 */
[----:B------:R1:W-:Y:S01]  /*871a0*/  STL [R1+0xc8], R4 ;  /* 0x0000c80401007387 */ /* 0x0003e20000100800 */
[----:B--2---:R-:W-:Y:S01]  /*871b0*/  IMAD R8, R8, 0x40, R6 ;  /* 0x0000004008087824 */ /* 0x004fe200078e0206 */
[----:B0-----:R-:W-:Y:S01]  /*871c0*/  IADD3 R5, P1, R6, UR4, RZ ;  /* 0x0000000406057c10 */ /* 0x001fe2000ff3e0ff */
[----:B-1----:R-:W-:-:S03]  /*871d0*/  VIADD R4, R4, UR6 ;  /* 0x0000000604047c36 */ /* 0x002fc60008000000 */
[----:B------:R-:W-:Y:S01]  /*871e0*/  LEA.HI.X.SX32 R6, R6, UR5, 0x1, P1 ;  /* 0x0000000506067c11 */ /* 0x000fe200088f0eff */
[----:B------:R-:W-:Y:S01]  /*871f0*/  ULDC.64 UR4, c[0x0][0x220] ;  /* 0x0000880000047ab9 */ /* 0x000fe20000000a00 */
[----:B------:R-:W-:Y:S01]  /*87200*/  ULDC UR6, c[0x0][0x248] ;  /* 0x0000920000067ab9 */ /* 0x000fe20000000800 */
[----:B------:R0:W-:Y:S01]  /*87210*/  STL [R1+0xc4], R4 ;  /* 0x0000c40401007387 */ /* 0x0001e20000100800 */
[----:B------:R-:W-:Y:S01]  /*87220*/  IADD3 R7, P1, R8, UR4, RZ ;  /* 0x0000000408077c10 */ /* 0x000fe2000ff3e0ff */
[----:B------:R-:W-:Y:S01]  /*87230*/  ULDC UR4, c[0x0][0x248] ;  /* 0x0000920000047ab9 */ /* 0x000fe20000000800 */
[----:B0-----:R-:W-:-:S05]  /*87240*/  VIADD R4, R4, UR7 ;  /* 0x0000000704047c36 */ /* 0x001fca0008000000 */
[----:B------:R0:W-:Y:S01]  /*87250*/  STL [R1+0xc0], R4 ;  /* 0x0000c00401007387 */ /* 0x0001e20000100800 */
[----:B------:R-:W-:-:S03]  /*87260*/  IMAD R10, R10, 0x40, R8 ;  /* 0x000000400a0a7824 */ /* 0x000fc600078e0208 */
[----:B------:R-:W-:Y:S01]  /*87270*/  STL.64 [R1+0x4758], R6 ;  /* 0x0047580601007387 */ /* 0x000fe20000100a00 */
[----:B0-----:R-:W-:Y:S01]  /*87280*/  VIADD R4, R4, UR6 ;  /* 0x0000000604047c36 */ /* 0x001fe20008000000 */
[----:B------:R-:W-:Y:S01]  /*87290*/  LEA.HI.X.SX32 R8, R8, UR5, 0x1, P1 ;  /* 0x0000000508087c11 */ /* 0x000fe200088f0eff */
[----:B------:R-:W-:-:S03]  /*872a0*/  ULDC UR6, c[0x0][0x248] ;  /* 0x0000920000067ab9 */ /* 0x000fc60000000800 */
[----:B------:R0:W-:Y:S02]  /*872b0*/  STL [R1+0xbc], R4 ;  /* 0x0000bc0401007387 */ /* 0x0001e40000100800 */
[----:B0-----:R-:W-:Y:S01]  /*872c0*/  VIADD R4, R4, UR4 ;  /* 0x0000000404047c36 */ /* 0x001fe20008000000 */
[----:B------:R-:W-:Y:S02]  /*872d0*/  ULDC.64 UR4, c[0x0][0x220] ;  /* 0x0000880000047ab9 */ /* 0x000fe40000000a00 */
[C---:B------:R-:W-:Y:S01]  /*872e0*/  IADD3 R9, P1, R10.reuse, UR4, RZ ;  /* 0x000000040a097c10 */ /* 0x040fe2000ff3e0ff */
[----:B------:R-:W-:Y:S01]  /*872f0*/  ULDC UR4, c[0x0][0x248] ;  /* 0x0000920000047ab9 */ /* 0x000fe20000000800 */
[----:B------:R0:W-:Y:S01]  /*87300*/  STL [R1+0xb8], R4 ;  /* 0x0000b80401007387 */ /* 0x0001e20000100800 */
[----:B------:R-:W-:Y:S01]  /*87310*/  IMAD R13, R13, 0x40, R10 ;  /* 0x000000400d0d7824 */ /* 0x000fe200078e020a */
[----:B------:R-:W-:Y:S02]  /*87320*/  LEA.HI.X.SX32 R10, R10, UR5, 0x1, P1 ;  /* 0x000000050a0a7c11 */ /* 0x000fe400088f0eff */
[----:B------:R-:W-:Y:S01]  /*87330*/  STL.64 [R1+0x4728], R8 ;  /* 0x0047280801007387 */ /* 0x000fe20000100a00 */
[----:B0-----:R-:W-:Y:S01]  /*87340*/  VIADD R4, R4, UR6 ;  /* 0x0000000604047c36 */ /* 0x001fe20008000000 */
[----:B------:R-:W-:-:S04]  /*87350*/  ULDC UR6, c[0x0][0x248] ;  /* 0x0000920000067ab9 */ /* 0x000fc80000000800 */
[----:B------:R0:W-:Y:S01]  /*87360*/  STL [R1+0xb4], R4 ;  /* 0x0000b40401007387 */ /* 0x0001e20000100800 */
[----:B------:R-:W-:-:S03]  /*87370*/  IMAD R14, R14, 0x40, R13 ;  /* 0x000000400e0e7824 */ /* 0x000fc600078e020d */
[----:B------:R-:W-:Y:S01]  /*87380*/  STL [R1+0x4738], R10 ;  /* 0x0047380a01007387 */ /* 0x000fe20000100800 */
[----:B0-----:R-:W-:Y:S01]  /*87390*/  VIADD R4, R4, UR4 ;  /* 0x0000000404047c36 */ /* 0x001fe20008000000 */
[----:B------:R-:W-:-:S04]  /*873a0*/  ULDC.64 UR4, c[0x0][0x220] ;  /* 0x0000880000047ab9 */ /* 0x000fc80000000a00 */
[----:B------:R0:W-:Y:S01]  /*873b0*/  STL [R1+0xb0], R4 ;  /* 0x0000b00401007387 */ /* 0x0001e20000100800 */
[C---:B------:R-:W-:Y:S01]  /*873c0*/  IADD3 R11, P1, R13.reuse, UR4, RZ ;  /* 0x000000040d0b7c10 */ /* 0x040fe2000ff3e0ff */
[----:B------:R-:W-:Y:S01]  /*873d0*/  ULDC UR4, c[0x0][0x248] ;  /* 0x0000920000047ab9 */ /* 0x000fe20000000800 */
[----:B0-----:R-:W-:Y:S01]  /*873e0*/  VIADD R4, R4, UR6 ;  /* 0x0000000604047c36 */ /* 0x001fe20008000000 */
[----:B------:R-:W-:Y:S02]  /*873f0*/  ULDC.64 UR6, c[0x0][0x220] ;  /* 0x0000880000067ab9 */ /* 0x000fe40000000a00 */
[----:B------:R-:W-:Y:S02]  /*87400*/  IADD3 R12, P2, R14, UR6, RZ ;  /* 0x000000060e0c7c10 */ /* 0x000fe4000ff5e0ff */
[----:B------:R0:W-:Y:S01]  /*87410*/  STL [R1+0xac], R4 ;  /* 0x0000ac0401007387 */ /* 0x0001e20000100800 */
[----:B------:R-:W-:Y:S01]  /*87420*/  LEA.HI.X.SX32 R13, R13, UR5, 0x1, P1 ;  /* 0x000000050d0d7c11 */ /* 0x000fe200088f0eff */
[----:B------:R-:W-:-:S02]  /*87430*/  ULDC UR5, c[0x0][0x248] ;  /* 0x0000920000057ab9 */ /* 0x000fc40000000800 */
[----:B------:R-:W-:Y:S01]  /*87440*/  STL [R1+0x46ec], R11 ;  /* 0x0046ec0b01007387 */ /* 0x000fe20000100800 */
[----:B------:R-:W-:Y:S01]  /*87450*/  LEA.HI.X.SX32 R14, R14, UR7, 0x1, P2 ;  /* 0x000000070e0e7c11 */ /* 0x000fe200090f0eff */
[----:B------:R-:W-:Y:S01]  /*87460*/  ULDC UR7, c[0x0][0x248] ;  /* 0x0000920000077ab9 */ /* 0x000fe20000000800 */
[----:B0-----:R-:W-:Y:S01]  /*87470*/  VIADD R4, R4, UR8 ;  /* 0x0000000804047c36 */ /* 0x001fe20008000000 */
[----:B------:R-:W-:Y:S01]  /*87480*/  STL [R1+0x46a0], R12 ;  /* 0x0046a00c01007387 */ /* 0x000fe20000100800 */
[----:B------:R-:W-:-:S03]  /*87490*/  ULDC UR8, c[0x0][0x248] ;  /* 0x0000920000087ab9 */ /* 0x000fc60000000800 */
[----:B------:R0:W-:Y:S04]  /*874a0*/  STL [R1+0xa8], R4 ;  /* 0x0000a80401007387 */ /* 0x0001e80000100800 */
[----:B------:R-:W-:Y:S01]  /*874b0*/  STL [R1+0x4748], R13 ;  /* 0x0047480d01007387 */ /* 0x000fe20000100800 */
[----:B0-----:R-:W-:-:S03]  /*874c0*/  VIADD R4, R4, UR4 ;  /* 0x0000000404047c36 */ /* 0x001fc60008000000 */
[----:B------:R-:W-:Y:S01]  /*874d0*/  STL [R1+0x4688], R14 ;  /* 0x0046880e01007387 */ /* 0x000fe20000100800 */
[----:B------:R-:W-:-:S03]  /*874e0*/  ULDC UR4, c[0x0][0x248] ;  /* 0x0000920000047ab9 */ /* 0x000fc60000000800 */
[----:B------:R0:W-:Y:S02]  /*874f0*/  STL [R1+0xa4], R4 ;  /* 0x0000a40401007387 */ /* 0x0001e40000100800 */
[----:B0-----:R-:W-:-:S04]  /*87500*/  VIADD R4, R4, UR4 ;  /* 0x0000000404047c36 */ /* 0x001fc80008000000 */
[----:B------:R-:W-:Y:S01]  /*87510*/  VIADD R7, R4, UR5 ;  /* 0x0000000504077c36 */ /* 0x000fe20008000000 */
[----:B------:R0:W-:Y:S01]  /*87520*/  STL [R1+0xa0], R4 ;  /* 0x0000a00401007387 */ /* 0x0001e20000100800 */
[----:B------:R-:W-:Y:S02]  /*87530*/  ULDC UR5, c[0x0][0x248] ;  /* 0x0000920000057ab9 */ /* 0x000fe40000000800 */
[----:B0-----:R-:W-:Y:S01]  /*87540*/  VIADD R4, R7, UR7 ;  /* 0x0000000707047c36 */ /* 0x001fe20008000000 */
[----:B------:R-:W-:-:S04]  /*87550*/  ULDC UR7, c[0x0][0x248] ;  /* 0x0000920000077ab9 */ /* 0x000fc80000000800 */
[----:B------:R0:W-:Y:S02]  /*87560*/  STL [R1+0x98], R4 ;  /* 0x0000980401007387 */ /* 0x0001e40000100800 */
[----:B0-----:R-:W-:Y:S01]  /*87570*/  VIADD R4, R4, UR5 ;  /* 0x0000000504047c36 */ /* 0x001fe20008000000 */
[----:B------:R-:W-:Y:S01]  /*87580*/  F2FP.SATFINITE.E4M3.F32.PACK_AB_MERGE_C R18, R25, R24, RZ ;  /* 0x000000181912723e */ /* 0x000fe200048070ff */
[----:B------:R-:W-:-:S03]  /*87590*/  ULDC UR5, c[0x0][0x248] ;  /* 0x0000920000057ab9 */ /* 0x000fc60000000800 */
[----:B------:R0:W-:Y:S02]  /*875a0*/  STL [R1+0x94], R4 ;  /* 0x0000940401007387 */ /* 0x0001e40000100800 */
[----:B0-----:R-:W-:Y:S01]  /*875b0*/  VIADD R4, R4, UR8 ;  /* 0x0000000804047c36 */ /* 0x001fe20008000000 */
[----:B------:R-:W-:Y:S02]  /*875c0*/  LOP3.LUT R10, R20, 0xffff, RZ, 0xc0, !PT ;  /* 0x0000ffff140a7812 */ /* 0x000fe400078ec0ff */
[----:B------:R-:W-:Y:S01]  /*875d0*/  LOP3.LUT R13, R19, 0xffff, RZ, 0xc0, !PT ;  /* 0x0000ffff130d7812 */ /* 0x000fe200078ec0ff */
[----:B------:R-:W-:Y:S01]  /*875e0*/  VIADD R6, R4, UR9 ;  /* 0x0000000904067c36 */ /* 0x000fe20008000000 */
[----:B------:R-:W-:Y:S01]  /*875f0*/  LOP3.LUT R18, R18, 0xffff, RZ, 0xc0, !PT ;  /* 0x0000ffff12127812 */ /* 0x000fe200078ec0ff */
[----:B------:R-:W0:Y:S01]  /*87600*/  S2UR UR4, SR_CgaCtaId ;  /* 0x00000000000479c3 */ /* 0x000e220000008800 */
[----:B------:R-:W-:Y:S01]  /*87610*/  UMOV UR6, 0x400 ;  /* 0x0000040000067882 */ /* 0x000fe20000000000 */
[----:B------:R-:W-:Y:S01]  /*87620*/  LOP3.LUT R15, R15, 0xffffff7f, RZ, 0xc0, !PT ;  /* 0xffffff7f0f0f7812 */ /* 0x000fe200078ec0ff */
[----:B------:R1:W-:Y:S01]  /*87630*/  STL [R1+0x8c], R6 ;  /* 0x00008c0601007387 */ /* 0x0003e20000100800 */
[----:B------:R-:W-:Y:S01]  /*87640*/  ULDC UR8, c[0x0][0x228] ;  /* 0x00008a0000087ab9 */ /* 0x000fe20000000800 */
[----:B------:R-:W-:Y:S01]  /*87650*/  ULDC UR9, c[0x0][0x228] ;  /* 0x00008a0000097ab9 */ /* 0x000fe20000000800 */
[----:B-1----:R-:W-:Y:S01]  /*87660*/  VIADD R6, R6, UR7 ;  /* 0x0000000706067c36 */ /* 0x002fe20008000000 */
[----:B------:R-:W-:-:S03]  /*87670*/  ULDC UR7, c[0x0][0x248] ;  /* 0x0000920000077ab9 */ /* 0x000fc60000000800 */
[----:B------:R-:W-:Y:S01]  /*87680*/  VIADD R12, R6, UR10 ;  /* 0x0000000a060c7c36 */ /* 0x000fe20008000000 */
[----:B------:R1:W-:Y:S01]  /*87690*/  STL [R1+0x88], R6 ;  /* 0x0000880601007387 */ /* 0x0003e20000100800 */
[----:B------:R-:W-:Y:S01]  /*876a0*/  PRMT R28, R18, 0x3340, R1 ;  /* 0x00003340121c7816 */ /* 0x000fe20000000001 */
[----:B------:R-:W-:Y:S01]  /*876b0*/  ULDC UR10, c[0x0][0x228] ;  /* 0x00008a00000a7ab9 */ /* 0x000fe20000000800 */
[----:B-1----:R-:W-:Y:S01]  /*876c0*/  VIADD R6, R12, UR11 ;  /* 0x0000000b0c067c36 */ /* 0x002fe20008000000 */
[----:B0-----:R-:W-:Y:S01]  /*876d0*/  ULEA UR4, UR4, UR6, 0x18 ;  /* 0x0000000604047291 */ /* 0x001fe2000f8ec03f */
[----:B------:R-:W-:-:S03]  /*876e0*/  ULDC UR11, c[0x0][0x228] ;  /* 0x00008a00000b7ab9 */ /* 0x000fc60000000800 */
[----:B------:R0:W-:Y:S02]  /*876f0*/  STL [R1+0x80], R6 ;  /* 0x0000800601007387 */ /* 0x0001e40000100800 */
[----:B0-----:R-:W-:Y:S01]  /*87700*/  VIADD R6, R6, UR13 ;  /* 0x0000000d06067c36 */ /* 0x001fe20008000000 */
[----:B------:R-:W-:-:S04]  /*87710*/  ULDC UR13, c[0x0][0x228] ;  /* 0x00008a00000d7ab9 */ /* 0x000fc80000000800 */
[----:B------:R0:W-:Y:S02]  /*87720*/  STL [R1+0x7c], R6 ;  /* 0x00007c0601007387 */ /* 0x0001e40000100800 */
[----:B0-----:R-:W-:Y:S01]  /*87730*/  VIADD R6, R6, UR14 ;  /* 0x0000000e06067c36 */ /* 0x001fe20008000000 */
[----:B------:R-:W-:-:S04]  /*87740*/  ULDC UR14, c[0x0][0x228] ;  /* 0x00008a00000e7ab9 */ /* 0x000fc80000000800 */
[----:B------:R0:W-:Y:S02]  /*87750*/  STL [R1+0x78], R6 ;  /* 0x0000780601007387 */ /* 0x0001e40000100800 */
[----:B0-----:R-:W-:Y:S01]  /*87760*/  VIADD R6, R6, UR15 ;  /* 0x0000000f06067c36 */ /* 0x001fe20008000000 */
[----:B------:R-:W-:-:S03]  /*87770*/  ULDC UR15, c[0x0][0x228] ;  /* 0x00008a00000f7ab9 */ /* 0x000fc60000000800 */
[----:B------:R-:W-:Y:S01]  /*87780*/  VIADD R14, R6, UR23 ;  /* 0x00000017060e7c36 */ /* 0x000fe20008000000 */
[----:B------:R0:W-:Y:S01]  /*87790*/  STL [R1+0x74], R6 ;  /* 0x0000740601007387 */ /* 0x0001e20000100800 */
[----:B------:R-:W-:Y:S02]  /*877a0*/  ULDC UR23, c[0x0][0x228] ;  /* 0x00008a0000177ab9 */ /* 0x000fe40000000800 */
[----:B------:R-:W-:Y:S01]  /*877b0*/  VIADD R16, R14, UR29 ;  /* 0x0000001d0e107c36 */ /* 0x000fe20008000000 */
[----:B------:R-:W-:-:S03]  /*877c0*/  ULDC UR29, c[0x0][0x228] ;  /* 0x00008a00001d7ab9 */ /* 0x000fc60000000800 */
        /* <DEDUP_REMOVED lines=8> */
[----:B0-----:R-:W-:Y:S01]  /*87850*/  VIADD R6, R11, UR33 ;  /* 0x000000210b067c36 */ /* 0x001fe20008000000 */
[----:B------:R-:W-:-:S03]  /*87860*/  ULDC UR33, c[0x0][0x228] ;  /* 0x00008a0000217ab9 */ /* 0x000fc60000000800 */
[----:B------:R-:W-:Y:S01]  /*87870*/  VIADD R8, R6, UR34 ;  /* 0x0000002206087c36 */ /* 0x000fe20008000000 */
[----:B------:R0:W-:Y:S01]  /*87880*/  STL [R1+0x58], R6 ;  /* 0x0000580601007387 */ /* 0x0001e20000100800 */
[----:B------:R-:W-:Y:S02]  /*87890*/  ULDC UR34, c[0x0][0x228] ;  /* 0x00008a0000227ab9 */ /* 0x000fe40000000800 */
[----:B------:R-:W-:Y:S01]  /*878a0*/  VIADD R9, R8, UR35 ;  /* 0x0000002308097c36 */ /* 0x000fe20008000000 */
[----:B------:R-:W-:-:S03]  /*878b0*/  ULDC UR35, c[0x0][0x228] ;  /* 0x00008a0000237ab9 */ /* 0x000fc60000000800 */
[----:B------:R-:W-:Y:S01]  /*878c0*/  VIADD R23, R9, UR36 ;  /* 0x0000002409177c36 */ /* 0x000fe20008000000 */
[----:B------:R1:W-:Y:S01]  /*878d0*/  STL.64 [R1+0x4768], R8 ;  /* 0x0047680801007387 */ /* 0x0003e20000100a00 */
[----:B------:R-:W-:Y:S02]  /*878e0*/  ULDC UR36, c[0x0][0x228] ;  /* 0x00008a0000247ab9 */ /* 0x000fe40000000800 */
[----:B0-----:R-:W-:Y:S01]  /*878f0*/  VIADD R6, R23, UR12 ;  /* 0x0000000c17067c36 */ /* 0x001fe20008000000 */
[----:B------:R-:W-:Y:S01]  /*87900*/  STL [R1+0xaac], R10 ;  /* 0x000aac0a01007387 */ /* 0x000fe20000100800 */
[----:B------:R-:W-:Y:S02]  /*87910*/  ULDC UR12, c[0x0][0x228] ;  /* 0x00008a00000c7ab9 */ /* 0x000fe40000000800 */
[----:B------:R-:W-:Y:S01]  /*87920*/  VIADD R29, R6, UR18 ;  /* 0x00000012061d7c36 */ /* 0x000fe20008000000 */
[----:B------:R0:W-:Y:S01]  /*87930*/  STL [R1+0xac4], R18 ;  /* 0x000ac41201007387 */ /* 0x0001e20000100800 */
[----:B------:R-:W-:Y:S01]  /*87940*/  ULDC UR18, c[0x0][0x228] ;  /* 0x00008a0000127ab9 */ /* 0x000fe20000000800 */
[----:B-1----:R-:W-:-:S02]  /*87950*/  IMAD.MOV.U32 R9, RZ, RZ, R11 ;  /* 0x000000ffff097224 */ /* 0x002fc400078e000b */
[----:B------:R-:W2:Y:S01]  /*87960*/  LDL R11, [R1+0x2094] ;  /* 0x00209400010b7983 */ /* 0x000ea20000100800 */
[----:B------:R-:W-:Y:S01]  /*87970*/  VIADD R26, R29, UR5 ;  /* 0x000000051d1a7c36 */ /* 0x000fe20008000000 */
[----:B------:R-:W-:-:S03]  /*87980*/  ULDC UR5, c[0x0][0x228] ;  /* 0x00008a0000057ab9 */ /* 0x000fc60000000800 */
[----:B------:R-:W-:Y:S01]  /*87990*/  VIADD R8, R26, UR21 ;  /* 0x000000151a087c36 */ /* 0x000fe20008000000 */
[----:B------:R1:W-:Y:S01]  /*879a0*/  STL [R1+0xaa8], R13 ;  /* 0x000aa80d01007387 */ /* 0x0003e20000100800 */
[----:B0-----:R-:W-:Y:S01]  /*879b0*/  PRMT R18, R10, 0x3340, R13 ;  /* 0x000033400a127816 */ /* 0x001fe2000000000d */
[----:B------:R-:W-:Y:S01]  /*879c0*/  ULDC UR21, c[0x0][0x228] ;  /* 0x00008a0000157ab9 */ /* 0x000fe20000000800 */
[----:B------:R-:W-:Y:S01]  /*879d0*/  VIADD R21, R8, UR17 ;  /* 0x0000001108157c36 */ /* 0x000fe20008000000 */
[----:B------:R-:W3:Y:S01]  /*879e0*/  LDL R19, [R1+0x2088] ;  /* 0x0020880001137983 */ /* 0x000ee20000100800 */
[----:B------:R-:W-:Y:S02]  /*879f0*/  ULDC UR17, c[0x0][0x248] ;  /* 0x0000920000117ab9 */ /* 0x000fe40000000800 */
[----:B------:R-:W-:Y:S01]  /*87a00*/  VIADD R27, R21, UR16 ;  /* 0x00000010151b7c36 */ /* 0x000fe20008000000 */
[----:B------:R-:W4:Y:S04]  /*87a10*/  LDL R10, [R1+0x134] ;  /* 0x00013400010a7983 */ /* 0x000f280000100800 */
[----:B-1----:R-:W4:Y:S01]  /*87a20*/  LDL R13, [R1+0x13c] ;  /* 0x00013c00010d7983 */ /* 0x002f220000100800 */
[----:B------:R-:W-:Y:S01]  /*87a30*/  VIADD R25, R27, UR7 ;  /* 0x000000071b197c36 */ /* 0x000fe20008000000 */
[----:B------:R-:W-:Y:S01]  /*87a40*/  ULDC UR7, c[0x0][0x248] ;  /* 0x0000920000077ab9 */ /* 0x000fe20000000800 */
[----:B------:R-:W-:Y:S01]  /*87a50*/  PRMT R18, R18, 0x5410, R28 ;  /* 0x0000541012127816 */ /* 0x000fe2000000001c */
[----:B------:R-:W-:Y:S01]  /*87a60*/  ULDC UR16, c[0x0][0x228] ;  /* 0x00008a0000107ab9 */ /* 0x000fe20000000800 */
[----:B------:R-:W-:Y:S01]  /*87a70*/  VIADD R20, R25, UR7 ;  /* 0x0000000719147c36 */ /* 0x000fe20008000000 */
[----:B------:R-:W-:-:S03]  /*87a80*/  ULDC UR7, c[0x0][0x248] ;  /* 0x0000920000077ab9 */ /* 0x000fc60000000800 */
[----:B------:R-:W-:Y:S01]  /*87a90*/  VIADD R24, R20, UR7 ;  /* 0x0000000714187c36 */ /* 0x000fe20008000000 */
[----:B------:R0:W-:Y:S01]  /*87aa0*/  STL.64 [R1+0x3bf0], R20 ;  /* 0x003bf01401007387 */ /* 0x0001e20000100a00 */
[----:B------:R-:W-:-:S03]  /*87ab0*/  ULDC.64 UR6, c[0x0][0x228] ;  /* 0x00008a0000067ab9 */ /* 0x000fc60000000a00 */
[----:B0-----:R-:W4:Y:S01]  /*87ac0*/  LDL R20, [R1+0x208c] ;  /* 0x00208c0001147983 */ /* 0x001f220000100800 */
[----:B------:R-:W-:Y:S01]  /*87ad0*/  VIADD R28, R24, UR17 ;  /* 0x00000011181c7c36 */ /* 0x000fe20008000000 */
[----:B------:R-:W-:Y:S02]  /*87ae0*/  ULDC UR17, c[0x0][0x228] ;  /* 0x00008a0000117ab9 */ /* 0x000fe40000000800 */
[----:B------:R-:W-:Y:S04]  /*87af0*/  STL [R1+0x158], R18 ;  /* 0x0001581201007387 */ /* 0x000fe80000100800 */
[----:B------:R0:W-:Y:S01]  /*87b00*/  STL.64 [R1+0x3be8], R24 ;  /* 0x003be81801007387 */ /* 0x0001e20000100a00 */
[----:B------:R-:W-:Y:S02]  /*87b10*/  IMAD.MOV.U32 R21, RZ, RZ, R16 ;  /* 0x000000ffff157224 */ /* 0x000fe400078e0010 */
[----:B0-----:R-:W-:-:S02]  /*87b20*/  IMAD.MOV.U32 R25, RZ, RZ, R14 ;  /* 0x000000ffff197224 */ /* 0x001fc400078e000e */
[----:B------:R-:W-:Y:S01]  /*87b30*/  IMAD.MOV.U32 R24, RZ, RZ, R9 ;  /* 0x000000ffff187224 */ /* 0x000fe200078e0009 */
[----:B--2---:R-:W-:Y:S01]  /*87b40*/  ISETP.LT.AND P1, PT, R11, UR6, !P0 ;  /* 0x000000060b007c0c */ /* 0x004fe2000c721270 */
[----:B------:R-:W-:Y:S01]  /*87b50*/  ULDC UR6, c[0x0][0x248] ;  /* 0x0000920000067ab9 */ /* 0x000fe20000000800 */
[----:B------:R-:W2:Y:S11]  /*87b60*/  LDL R11, [R1+0x12c] ;  /* 0x00012c00010b7983 */ /* 0x000eb60000100800 */
[----:B------:R-:W-:-:S02]  /*87b70*/  @P1 LOP3.LUT R15, R15, 0x80, RZ, 0xfc, !PT ;  /* 0x000000800f0f1812 */ /* 0x000fc400078efcff */
[----:B---3--:R-:W-:Y:S01]  /*87b80*/  ISETP.LT.AND P1, PT, R19, UR19, !P0 ;  /* 0x0000001313007c0c */ /* 0x008fe2000c721270 */
[----:B------:R-:W-:Y:S01]  /*87b90*/  VIADD R18, R28, UR6 ;  /* 0x000000061c127c36 */ /* 0x000fe20008000000 */
[----:B------:R-:W-:Y:S01]  /*87ba0*/  LOP3.LUT R15, R15, 0xfffffbff, RZ, 0xc0, !PT ;  /* 0xfffffbff0f0f7812 */ /* 0x000fe200078ec0ff */
[----:B------:R-:W-:Y:S01]  /*87bb0*/  ULDC UR6, c[0x0][0x248] ;  /* 0x0000920000067ab9 */ /* 0x000fe20000000800 */
[----:B------:R0:W-:Y:S01]  /*87bc0*/  STL [R1+0x3be4], R28 ;  /* 0x003be41c01007387 */ /* 0x0001e20000100800 */
[----:B----4-:R-:W-:Y:S01]  /*87bd0*/  SHF.R.S32.HI R14, RZ, 0x1f, R13 ;  /* 0x0000001fff0e7819 */ /* 0x010fe2000001140d */
[----:B------:R-:W-:-:S07]  /*87be0*/  ULDC UR19, c[0x0][0x228] ;  /* 0x00008a0000137ab9 */ /* 0x000fce0000000800 */
[----:B------:R-:W-:Y:S02]  /*87bf0*/  @P1 LOP3.LUT R15, R15, 0x400, RZ, 0xfc, !PT ;  /* 0x000004000f0f1812 */ /* 0x000fe400078efcff */
[----:B------:R-:W-:Y:S02]  /*87c00*/  ISETP.LT.AND P1, PT, R20, UR20, !P0 ;  /* 0x0000001414007c0c */ /* 0x000fe4000c721270 */
[----:B------:R-:W-:Y:S01]  /*87c10*/  LOP3.LUT R15, R15, 0xfffffdff, RZ, 0xc0, !PT ;  /* 0xfffffdff0f0f7812 */ /* 0x000fe200078ec0ff */
[----:B------:R-:W-:Y:S01]  /*87c20*/  VIADD R19, R18, UR6 ;  /* 0x0000000612137c36 */ /* 0x000fe20008000000 */
[----:B------:R-:W-:Y:S01]  /*87c30*/  ULDC UR6, c[0x0][0x248] ;  /* 0x0000920000067ab9 */ /* 0x000fe20000000800 */
[----:B------:R-:W-:Y:S01]  /*87c40*/  IMAD.MOV.U32 R20, RZ, RZ, R26 ;  /* 0x000000ffff147224 */ /* 0x000fe200078e001a */
[----:B------:R-:W-:Y:S01]  /*87c50*/  ULDC UR20, c[0x0][0x228] ;  /* 0x00008a0000147ab9 */ /* 0x000fe20000000800 */
[----:B------:R-:W-:Y:S01]  /*87c60*/  VIADD R26, R19, UR6 ;  /* 0x00000006131a7c36 */ /* 0x000fe20008000000 */
[----:B------:R-:W-:-:S05]  /*87c70*/  ULDC UR6, c[0x0][0x248] ;  /* 0x0000920000067ab9 */ /* 0x000fca0000000800 */
[----:B------:R-:W-:Y:S01]  /*87c80*/  @P1 LOP3.LUT R15, R15, 0x200, RZ, 0xfc, !PT ;  /* 0x000002000f0f1812 */ /* 0x000fe200078efcff */
[----:B0-----:R-:W-:Y:S01]  /*87c90*/  IMAD.MOV.U32 R28, RZ, RZ, R8 ;  /* 0x000000ffff1c7224 */ /* 0x001fe200078e0008 */
[----:B------:R-:W-:-:S03]  /*87ca0*/  IADD3 R8, P1, R13, R2, RZ ;  /* 0x000000020d087210 */ /* 0x000fc60007f3e0ff */
[----:B------:R0:W-:Y:S01]  /*87cb0*/  STL [R1+0x3cb0], R15 ;  /* 0x003cb00f01007387 */ /* 0x0001e20000100800 */
[----:B------:R-:W-:Y:S01]  /*87cc0*/  VIADD R16, R26, UR6 ;  /* 0x000000061a107c36 */ /* 0x000fe20008000000 */
[----:B------:R-:W-:Y:S01]  /*87cd0*/  ULDC UR6, c[0x0][0x248] ;  /* 0x0000920000067ab9 */ /* 0x000fe20000000800 */
[----:B------:R-:W-:Y:S01]  /*87ce0*/  IMAD.X R9, R14, 0x1, R17, P1 ;  /* 0x000000010e097824 */ /* 0x000fe200008e0611 */
[----:B------:R1:W-:Y:S01]  /*87cf0*/  STL.64 [R1+0x3bd8], R18 ;  /* 0x003bd81201007387 */ /* 0x0003e20000100a00 */
[----:B0-----:R-:W-:Y:S01]  /*87d00*/  IMAD.MOV.U32 R15, RZ, RZ, R4 ;  /* 0x000000ffff0f7224 */ /* 0x001fe200078e0004 */
[----:B------:R-:W-:Y:S02]  /*87d10*/  SHF.R.S32.HI R4, RZ, 0x1f, R10 ;  /* 0x0000001fff047819 */ /* 0x000fe4000001140a */
[----:B------:R-:W-:Y:S01]  /*87d20*/  STL [R1+0x118], R14 ;  /* 0x0001180e01007387 */ /* 0x000fe20000100800 */
[----:B-1----:R-:W-:-:S03]  /*87d30*/  IADD3 R18, P2, R10, R2, RZ ;  /* 0x000000020a127210 */ /* 0x002fc60007f5e0ff */
[----:B------:R-:W-:Y:S04]  /*87d40*/  STL [R1+0x138], R4 ;  /* 0x0001380401007387 */ /* 0x000fe80000100800 */
[----:B------:R-:W-:Y:S01]  /*87d50*/  STL [R1+0x3c78], R16 ;  /* 0x003c781001007387 */ /* 0x000fe20000100800 */
[----:B------:R-:W-:-:S03]  /*87d60*/  IMAD.X R19, R4, 0x1, R17, P2 ;  /* 0x0000000104137824 */ /* 0x000fc600010e0611 */
[----:B------:R-:W-:Y:S04]  /*87d70*/  STL [R1+0x3be0], R26 ;  /* 0x003be01a01007387 */ /* 0x000fe80000100800 */
[----:B------:R-:W-:Y:S04]  /*87d80*/  STL [R1+0x3bf8], R27 ;  /* 0x003bf81b01007387 */ /* 0x000fe80000100800 */
[----:B------:R0:W-:Y:S04]  /*87d90*/  STL.64 [R1+0x2468], R8 ;  /* 0x0024680801007387 */ /* 0x0001e80000100a00 */
[----:B0-----:R-:W3:Y:S04]  /*87da0*/  LDL.LU.64 R8, [R1+0x4768] ;  /* 0x0047680001087983 */ /* 0x001ee80000300a00 */
[----:B------:R-:W4:Y:S01]  /*87db0*/  LDL.LU R4, [R1+0x4760] ;  /* 0x0047600001047983 */ /* 0x000f220000300800 */
[----:B------:R-:W-:-:S03]  /*87dc0*/  IADD3 R26, P1, R13, R0, RZ ;  /* 0x000000000d1a7210 */ /* 0x000fc60007f3e0ff */
[----:B------:R0:W-:Y:S02]  /*87dd0*/  STL.64 [R1+0x2430], R18 ;  /* 0x0024301201007387 */ /* 0x0001e40000100a00 */
[----:B------:R-:W-:Y:S01]  /*87de0*/  IMAD.X R27, R14, 0x1, R22, P1 ;  /* 0x000000010e1b7824 */ /* 0x000fe200008e0616 */
[----:B0-----:R-:W-:-:S04]  /*87df0*/  IADD3 R18, P3, R13, R3, RZ ;  /* 0x000000030d127210 */ /* 0x001fc80007f7e0ff */
[----:B------:R-:W-:Y:S04]  /*87e00*/  STL.64 [R1+0x2460], R26 ;  /* 0x0024601a01007387 */ /* 0x000fe80000100a00 */
[----:B------:R0:W-:Y:S04]  /*87e10*/  STL.64 [R1+0x4730], R28 ;  /* 0x0047301c01007387 */ /* 0x0001e80000100a00 */
[----:B------:R-:W-:Y:S01]  /*87e20*/  STL [R1+0x473c], R29 ;  /* 0x00473c1d01007387 */ /* 0x000fe20000100800 */
[----:B0-----:R-:W-:Y:S01]  /*87e30*/  IADD3 R28, P2, R10, R0, RZ ;  /* 0x000000000a1c7210 */ /* 0x001fe20007f5e0ff */
[----:B------:R-:W-:-:S02]  /*87e40*/  IMAD.MOV.U32 R26, RZ, RZ, R15 ;  /* 0x000000ffff1a7224 */ /* 0x000fc400078e000f */
[----:B------:R-:W-:Y:S02]  /*87e50*/  IMAD.MOV.U32 R27, RZ, RZ, R7 ;  /* 0x000000ffff1b7224 */ /* 0x000fe400078e0007 */
[----:B------:R-:W-:Y:S01]  /*87e60*/  IMAD.MOV.U32 R16, RZ, RZ, R12 ;  /* 0x000000ffff107224 */ /* 0x000fe200078e000c */
[----:B--2---:R-:W-:Y:S01]  /*87e70*/  SHF.R.S32.HI R12, RZ, 0x1f, R11 ;  /* 0x0000001fff0c7819 */ /* 0x004fe2000001140b */
[----:B----4-:R-:W-:-:S05]  /*87e80*/  IMAD.X R19, R14, 0x1, R4, P3 ;  /* 0x000000010e137824 */ /* 0x010fca00018e0604 */
[----:B------:R0:W-:Y:S04]  /*87e90*/  STL.64 [R1+0x2458], R18 ;  /* 0x0024581201007387 */ /* 0x0001e80000100a00 */
[----:B------:R-:W-:Y:S01]  /*87ea0*/  STL [R1+0x2428], R28 ;  /* 0x0024281c01007387 */ /* 0x000fe20000100800 */
[----:B0-----:R-:W-:Y:S02]  /*87eb0*/  IMAD.MOV.U32 R19, RZ, RZ, R25 ;  /* 0x000000ffff137224 */ /* 0x001fe400078e0019 */
[----:B------:R-:W-:Y:S02]  /*87ec0*/  IMAD.MOV.U32 R18, RZ, RZ, R21 ;  /* 0x000000ffff127224 */ /* 0x000fe400078e0015 */
[----:B------:R-:W-:Y:S01]  /*87ed0*/  IMAD.MOV.U32 R21, RZ, RZ, R6 ;  /* 0x000000ffff157224 */ /* 0x000fe200078e0006 */
[----:B------:R-:W-:-:S02]  /*87ee0*/  IADD3 R6, P1, R10, R3, RZ ;  /* 0x000000030a067210 */ /* 0x000fc40007f3e0ff */
[----:B------:R0:W-:Y:S04]  /*87ef0*/  STL.64 [R1+0x4740], R18 ;  /* 0x0047401201007387 */ /* 0x0001e80000100a00 */
[----:B------:R1:W-:Y:S01]  /*87f00*/  STL.64 [R1+0x4750], R26 ;  /* 0x0047501a01007387 */ /* 0x0003e20000100a00 */
[----:B0-----:R-:W-:Y:S01]  /*87f10*/  SHF.R.S32.HI R18, RZ, 0x1f, R10 ;  /* 0x0000001fff127819 */ /* 0x001fe2000001140a */
[----:B-1----:R-:W-:-:S04]  /*87f20*/  IMAD.MOV.U32 R27, RZ, RZ, R29 ;  /* 0x000000ffff1b7224 */ /* 0x002fc800078e001d */
[C---:B------:R-:W-:Y:S02]  /*87f30*/  IMAD.X R27, R18.reuse, 0x1, R22, P2 ;  /* 0x00000001121b7824 */ /* 0x040fe400010e0616 */
[----:B------:R-:W-:Y:S01]  /*87f40*/  IMAD.X R7, R18, 0x1, R4, P1 ;  /* 0x0000000112077824 */ /* 0x000fe200008e0604 */
[----:B------:R-:W-:Y:S04]  /*87f50*/  STL [R1+0x130], R12 ;  /* 0x0001300c01007387 */ /* 0x000fe80000100800 */
[----:B------:R-:W-:Y:S04]  /*87f60*/  STL [R1+0x242c], R27 ;  /* 0x00242c1b01007387 */ /* 0x000fe80000100800 */
[----:B------:R0:W-:Y:S04]  /*87f70*/  STL.64 [R1+0x2420], R6 ;  /* 0x0024200601007387 */ /* 0x0001e80000100a00 */
[----:B0-----:R-:W2:Y:S01]  /*87f80*/  LDL.LU.64 R6, [R1+0x4758] ;  /* 0x0047580001067983 */ /* 0x001ea20000300a00 */
[----:B------:R-:W-:Y:S01]  /*87f90*/  IMAD.MOV.U32 R26, RZ, RZ, R28 ;  /* 0x000000ffff1a7224 */ /* 0x000fe200078e001c */
[----:B------:R-:W-:Y:S01]  /*87fa0*/  IADD3 R28, P3, R13, R5, RZ ;  /* 0x000000050d1c7210 */ /* 0x000fe20007f7e0ff */
[----:B---3--:R-:W-:-:S04]  /*87fb0*/  IMAD.MOV.U32 R15, RZ, RZ, R9 ;  /* 0x000000ffff0f7224 */ /* 0x008fc800078e0009 */
[----:B--2---:R-:W-:-:S05]  /*87fc0*/  IMAD.X R29, R14, 0x1, R6, P3 ;  /* 0x000000010e1d7824 */ /* 0x004fca00018e0606 */
[----:B------:R0:W-:Y:S04]  /*87fd0*/  STL.64 [R1+0x2450], R28 ;  /* 0x0024501c01007387 */ /* 0x0001e80000100a00 */
[----:B------:R-:W2:Y:S01]  /*87fe0*/  LDL R9, [R1+0x124] ;  /* 0x0001240001097983 */ /* 0x000ea20000100800 */
[----:B------:R-:W-:Y:S01]  /*87ff0*/  IADD3 R26, P2, R11, R2, RZ ;  /* 0x000000020b1a7210 */ /* 0x000fe20007f5e0ff */
[----:B------:R-:W-:Y:S01]  /*88000*/  IMAD.MOV.U32 R25, RZ, RZ, R8 ;  /* 0x000000ffff197224 */ /* 0x000fe200078e0008 */
[----:B------:R-:W-:-:S03]  /*88010*/  IADD3 R8, P3, R10, R5, RZ ;  /* 0x000000050a087210 */ /* 0x000fc60007f7e0ff */
[----:B------:R-:W-:Y:S01]  /*88020*/  IMAD.X R27, R12, 0x1, R17, P2 ;  /* 0x000000010c1b7824 */ /* 0x000fe200010e0611 */
[----:B0-----:R-:W-:-:S04]  /*88030*/  IADD3 R28, P1, R11, R0, RZ ;  /* 0x000000000b1c7210 */ /* 0x001fc80007f3e0ff */
[----:B------:R0:W-:Y:S04]  /*88040*/  STL.64 [R1+0x23f8], R26 ;  /* 0x0023f81a01007387 */ /* 0x0001e80000100a00 */
[----:B0-----:R-:W3:Y:S01]  /*88050*/  LDL.LU.64 R26, [R1+0x4750] ;  /* 0x00475000011a7983 */ /* 0x001ee20000300a00 */
[----:B--2---:R-:W-:Y:S01]  /*88060*/  SHF.R.S32.HI R29, RZ, 0x1f, R9 ;  /* 0x0000001fff1d7819 */ /* 0x004fe20000011409 */
[----:B------:R-:W-:Y:S01]  /*88070*/  IMAD.X R9, R18, 0x1, R6, P3 ;  /* 0x0000000112097824 */ /* 0x000fe200018e0606 */
[----:B------:R-:W-:-:S04]  /*88080*/  IADD3 R18, P3, R13, R7, RZ ;  /* 0x000000070d127210 */ /* 0x000fc80007f7e0ff */
[----:B------:R-:W-:Y:S04]  /*88090*/  STL.64 [R1+0x2418], R8 ;  /* 0x0024180801007387 */ /* 0x000fe80000100a00 */
[----:B------:R0:W-:Y:S04]  /*880a0*/  STL [R1+0x128], R29 ;  /* 0x0001281d01007387 */ /* 0x0001e80000100800 */
[----:B------:R-:W2:Y:S01]  /*880b0*/  LDL.LU R13, [R1+0x4748] ;  /* 0x00474800010d7983 */ /* 0x000ea20000300800 */
[----:B0-----:R-:W-:-:S03]  /*880c0*/  IMAD.X R29, R12, 0x1, R22, P1 ;  /* 0x000000010c1d7824 */ /* 0x001fc600008e0616 */
[----:B------:R0:W-:Y:S04]  /*880d0*/  STL [R1+0x2448], R18 ;  /* 0x0024481201007387 */ /* 0x0001e80000100800 */
[----:B0-----:R-:W4:Y:S04]  /*880e0*/  LDL.LU.64 R18, [R1+0x4740] ;  /* 0x0047400001127983 */ /* 0x001f280000300a00 */
[----:B------:R0:W-:Y:S04]  /*880f0*/  STL.64 [R1+0x23f0], R28 ;  /* 0x0023f01c01007387 */ /* 0x0001e80000100a00 */
[----:B0-----:R0:W3:Y:S01]  /*88100*/  LDL.LU R29, [R1+0x473c] ;  /* 0x00473c00011d7983 */ /* 0x0010e20000300800 */
[----:B------:R-:W-:-:S03]  /*88110*/  IADD3 R28, P1, R10, R7, RZ ;  /* 0x000000070a1c7210 */ /* 0x000fc60007f3e0ff */
[----:B------:R-:W2:Y:S04]  /*88120*/  LDL.LU R10, [R1+0x4738] ;  /* 0x00473800010a7983 */ /* 0x000ea80000300800 */
[----:B------:R3:W-:Y:S04]  /*88130*/  STL [R1+0x2410], R28 ;  /* 0x0024101c01007387 */ /* 0x0007e80000100800 */
[----:B---3--:R-:W3:Y:S01]  /*88140*/  LDL.LU.64 R28, [R1+0x4730] ;  /* 0x00473000011c7983 */ /* 0x008ee20000300a00 */
[----:B------:R-:W-:-:S03]  /*88150*/  IADD3 R8, P2, R11, R3, RZ ;  /* 0x000000030b087210 */ /* 0x000fc60007f5e0ff */
[----:B------:R1:W-:Y:S02]  /*88160*/  STL.64 [R1+0x4720], R16 ;  /* 0x0047201001007387 */ /* 0x0003e40000100a00 */
[----:B------:R-:W-:Y:S02]  /*88170*/  IMAD.X R9, R12, 0x1, R4, P2 ;  /* 0x000000010c097824 */ /* 0x000fe400010e0604 */
[----:B-1----:R0:W2:Y:S04]  /*88180*/  LDL.64 R16, [R1+0x2448] ;  /* 0x0024480001107983 */ /* 0x0020a80000100a00 */
[----:B---3--:R1:W-:Y:S04]  /*88190*/  STL.64 [R1+0x4710], R28 ;  /* 0x0047101c01007387 */ /* 0x0083e80000100a00 */
[----:B-1----:R0:W3:Y:S04]  /*881a0*/  LDL.64 R28, [R1+0x2410] ;  /* 0x00241000011c7983 */ /* 0x0020e80000100a00 */
[----:B----4-:R-:W-:Y:S04]  /*881b0*/  STL.64 [R1+0x4718], R18 ;  /* 0x0047181201007387 */ /* 0x010fe80000100a00 */
[----:B------:R1:W-:Y:S04]  /*881c0*/  STL.64 [R1+0x23e8], R8 ;  /* 0x0023e80801007387 */ /* 0x0003e80000100a00 */
[----:B-1----:R-:W2:Y:S04]  /*881d0*/  LDL.LU.64 R8, [R1+0x4728] ;  /* 0x0047280001087983 */ /* 0x002ea80000300a00 */
[----:B------:R-:W-:Y:S04]  /*881e0*/  STL.64 [R1+0x4708], R22 ;  /* 0x0047081601007387 */ /* 0x000fe80000100a00 */
[----:B------:R1:W-:Y:S04]  /*881f0*/  STL [R1+0x46f0], R4 ;  /* 0x0046f00401007387 */ /* 0x0003e80000100800 */
[----:B-1----:R-:W4:Y:S01]  /*88200*/  LDL R4, [R1+0x138] ;  /* 0x0001380001047983 */ /* 0x002f220000100800 */
[----:B--2---:R-:W-:Y:S01]  /*88210*/  IMAD.X R17, R14, 0x1, R8, P3 ;  /* 0x000000010e117824 */ /* 0x004fe200018e0608 */
[----:B------:R-:W-:-:S04]  /*88220*/  IADD3 R16, P3, R11, R5, RZ ;  /* 0x000000050b107210 */ /* 0x000fc80007f7e0ff */
[----:B------:R-:W-:Y:S04]  /*88230*/  STL [R1+0x244c], R17 ;  /* 0x00244c1101007387 */ /* 0x000fe80000100800 */
[----:B------:R-:W2:Y:S04]  /*88240*/  LDL R14, [R1+0x114] ;  /* 0x00011400010e7983 */ /* 0x000ea80000100800 */
[----:B----4-:R1:W-:Y:S04]  /*88250*/  STL.64 [R1+0x46f8], R4 ;  /* 0x0046f80401007387 */ /* 0x0103e80000100a00 */
[----:B-1----:R-:W4:Y:S01]  /*88260*/  LDL R5, [R1+0x124] ;  /* 0x0001240001057983 */ /* 0x002f220000100800 */
[----:B---3--:R-:W-:-:S05]  /*88270*/  IMAD.X R29, R4, 0x1, R8, P1 ;  /* 0x00000001041d7824 */ /* 0x008fca00008e0608 */
[----:B------:R-:W-:Y:S01]  /*88280*/  STL [R1+0x2414], R29 ;  /* 0x0024141d01007387 */ /* 0x000fe20000100800 */
[----:B------:R-:W-:-:S03]  /*88290*/  IMAD.X R17, R12, 0x1, R6, P3 ;  /* 0x000000010c117824 */ /* 0x000fc600018e0606 */
[----:B--2---:R1:W-:Y:S04]  /*882a0*/  STL.64 [R1+0x4700], R14 ;  /* 0x0047000e01007387 */ /* 0x0043e80000100a00 */
[----:B------:R-:W2:Y:S04]  /*882b0*/  LDL R23, [R1+0x128] ;  /* 0x0001280001177983 */ /* 0x000ea80000100800 */
[----:B-1----:R-:W3:Y:S04]  /*882c0*/  LDL R14, [R1+0x134] ;  /* 0x00013400010e7983 */ /* 0x002ee80000100800 */
[----:B------:R1:W-:Y:S01]  /*882d0*/  STL [R1+0x46e8], R2 ;  /* 0x0046e80201007387 */ /* 0x0003e20000100800 */
[----:B----4-:R-:W-:-:S03]  /*882e0*/  IADD3 R22, P2, R5, R2, RZ ;  /* 0x0000000205167210 */ /* 0x010fc60007f5e0ff */
[----:B-1----:R-:W4:Y:S04]  /*882f0*/  LDL R2, [R1+0x13c] ;  /* 0x00013c0001027983 */ /* 0x002f280000100800 */
[----:B------:R1:W-:Y:S04]  /*88300*/  STL.64 [R1+0x23e0], R16 ;  /* 0x0023e01001007387 */ /* 0x0003e80000100a00 */
[----:B-1----:R-:W2:Y:S01]  /*88310*/  LDL.LU.64 R16, [R1+0x4720] ;  /* 0x0047200001107983 */ /* 0x002ea20000300a00 */
[----:B------:R-:W-:-:S05]  /*88320*/  IADD3 R28, P1, R11, R7, RZ ;  /* 0x000000070b1c7210 */ /* 0x000fca0007f3e0ff */
[----:B------:R-:W-:Y:S01]  /*88330*/  IMAD.X R29, R12, 0x1, R8, P1 ;  /* 0x000000010c1d7824 */ /* 0x000fe200008e0608 */
[----:B------:R-:W-:Y:S02]  /*88340*/  IADD3 R4, P1, R5, R0, RZ ;  /* 0x0000000005047210 */ /* 0x000fe40007f3e0ff */
[----:B----4-:R-:W-:-:S05]  /*88350*/  IADD3 R18, P3, R2, R9, RZ ;  /* 0x0000000902127210 */ /* 0x010fca0007f7e0ff */
[----:B------:R1:W-:Y:S04]  /*88360*/  STL [R1+0x2440], R18 ;  /* 0x0024401201007387 */ /* 0x0003e80000100800 */
[----:B-1----:R-:W4:Y:S04]  /*88370*/  LDL.LU.64 R18, [R1+0x4718] ;  /* 0x0047180001127983 */ /* 0x002f280000300a00 */
[----:B------:R1:W-:Y:S01]  /*88380*/  STL.64 [R1+0x23d8], R28 ;  /* 0x0023d81c01007387 */ /* 0x0003e20000100a00 */
[----:B--2---:R-:W-:-:S03]  /*88390*/  IMAD.X R23, R23, 0x1, R17, P2 ;  /* 0x0000000117177824 */ /* 0x004fc600010e0611 */
[----:B-1----:R-:W2:Y:S04]  /*883a0*/  LDL.LU.64 R28, [R1+0x4710] ;  /* 0x00471000011c7983 */ /* 0x002ea80000300a00 */
[----:B------:R1:W-:Y:S04]  /*883b0*/  STL.64 [R1+0x46e0], R12 ;  /* 0x0046e00c01007387 */ /* 0x0003e80000100a00 */
[----:B-1----:R0:W3:Y:S04]  /*883c0*/  LDL.64 R12, [R1+0x2440] ;  /* 0x00244000010c7983 */ /* 0x0020e80000100a00 */
[----:B------:R1:W-:Y:S04]  /*883d0*/  STL [R1+0x46dc], R0 ;  /* 0x0046dc0001007387 */ /* 0x0003e80000100800 */
[----:B-1----:R-:W3:Y:S04]  /*883e0*/  LDL R0, [R1+0x118] ;  /* 0x0001180001007983 */ /* 0x002ee80000100800 */
[----:B------:R1:W-:Y:S04]  /*883f0*/  STL.64 [R1+0x23c0], R22 ;  /* 0x0023c01601007387 */ /* 0x0003e80000100a00 */
[----:B-1----:R-:W4:Y:S01]  /*88400*/  LDL.LU.64 R22, [R1+0x4708] ;  /* 0x0047080001167983 */ /* 0x002f220000300a00 */
[----:B---3--:R-:W-:-:S05]  /*88410*/  IMAD.X R13, R0, 0x1, R10, P3 ;  /* 0x00000001000d7824 */ /* 0x008fca00018e060a */
[----:B------:R-:W-:Y:S04]  /*88420*/  STL [R1+0x2444], R13 ;  /* 0x0024440d01007387 */ /* 0x000fe80000100800 */
[----:B----4-:R1:W-:Y:S04]  /*88430*/  STL [R1+0x46d8], R23 ;  /* 0x0046d81701007387 */ /* 0x0103e80000100800 */
[----:B-1----:R-:W3:Y:S01]  /*88440*/  LDL R23, [R1+0x124] ;  /* 0x0001240001177983 */ /* 0x002ee20000100800 */
[----:B------:R-:W-:Y:S02]  /*88450*/  IADD3 R12, P3, R14, R9, RZ ;  /* 0x000000090e0c7210 */ /* 0x000fe40007f7e0ff */
[----:B---3--:R-:W-:-:S05]  /*88460*/  IADD3 R14, P2, R23, R3, RZ ;  /* 0x00000003170e7210 */ /* 0x008fca0007f5e0ff */
[----:B------:R1:W-:Y:S04]  /*88470*/  STL [R1+0x23b0], R14 ;  /* 0x0023b00e01007387 */ /* 0x0003e80000100800 */
[----:B-1----:R-:W3:Y:S04]  /*88480*/  LDL.LU.64 R14, [R1+0x4700] ;  /* 0x00470000010e7983 */ /* 0x002ee80000300a00 */
[----:B------:R1:W-:Y:S04]  /*88490*/  STL [R1+0x46c8], R3 ;  /* 0x0046c80301007387 */ /* 0x0003e80000100800 */
[----:B-1----:R-:W4:Y:S02]  /*884a0*/  LDL R3, [R1+0x128] ;  /* 0x0001280001037983 */ /* 0x002f240000100800 */
[----:B----4-:R-:W-:-:S05]  /*884b0*/  IMAD.X R5, R3, 0x1, R22, P1 ;  /* 0x0000000103057824 */ /* 0x010fca00008e0616 */
[----:B------:R1:W-:Y:S04]  /*884c0*/  STL.64 [R1+0x23b8], R4 ;  /* 0x0023b80401007387 */ /* 0x0003e80000100a00 */
[----:B-1----:R-:W4:Y:S01]  /*884d0*/  LDL.LU.64 R4, [R1+0x46f8] ;  /* 0x0046f80001047983 */ /* 0x002f220000300a00 */
[----:B---3--:R-:W-:Y:S01]  /*884e0*/  SHF.R.S32.HI R14, RZ, 0x1f, R14 ;  /* 0x0000001fff0e7819 */ /* 0x008fe2000001140e */
[----:B----4-:R-:W-:Y:S02]  /*884f0*/  IMAD.X R13, R4, 0x1, R10, P3 ;  /* 0x00000001040d7824 */ /* 0x010fe400018e060a */
[----:B------:R-:W3:Y:S04]  /*88500*/  LDL.LU R4, [R1+0x46f0] ;  /* 0x0046f00001047983 */ /* 0x000ee80000300800 */
[----:B------:R-:W-:Y:S04]  /*88510*/  STL.64 [R1+0x2408], R12 ;  /* 0x0024080c01007387 */ /* 0x000fe80000100a00 */
[----:B------:R-:W-:Y:S04]  /*88520*/  STL [R1+0x120], R14 ;  /* 0x0001200e01007387 */ /* 0x000fe80000100800 */
[----:B------:R1:W-:Y:S02]  /*88530*/  STL.64 [R1+0x46d0], R14 ;  /* 0x0046d00e01007387 */ /* 0x0003e40000100a00 */
[----:B-1----:R-:W-:-:S02]  /*88540*/  IADD3 R14, P3, R11, R9, RZ ;  /* 0x000000090b0e7210 */ /* 0x002fc40007f7e0ff */
[----:B------:R-:W4:Y:S04]  /*88550*/  LDL.LU R11, [R1+0x46ec] ;  /* 0x0046ec00010b7983 */ /* 0x000f280000300800 */
[----:B------:R1:W-:Y:S04]  /*88560*/  STL.64 [R1+0x46c0], R16 ;  /* 0x0046c01001007387 */ /* 0x0003e80000100a00 */
[----:B-1----:R0:W3:Y:S01]  /*88570*/  LDL.64 R16, [R1+0x23b0] ;  /* 0x0023b00001107983 */ /* 0x0020e20000100a00 */
[----:B------:R-:W-:-:S05]  /*88580*/  IADD3 R12, P1, R23, R5, RZ ;  /* 0x00000005170c7210 */ /* 0x000fca0007f3e0ff */
[C---:B------:R-:W-:Y:S02]  /*88590*/  IMAD.X R13, R3.reuse, 0x1, R6, P1 ;  /* 0x00000001030d7824 */ /* 0x040fe400008e0606 */
[----:B---3--:R-:W-:Y:S01]  /*885a0*/  IMAD.X R17, R3, 0x1, R4, P2 ;  /* 0x0000000103117824 */ /* 0x008fe200010e0604 */
[----:B----4-:R-:W-:-:S04]  /*885b0*/  IADD3 R16, P2, R2, R11, RZ ;  /* 0x0000000b02107210 */ /* 0x010fc80007f5e0ff */
[----:B------:R-:W-:Y:S04]  /*885c0*/  STL [R1+0x23b4], R17 ;  /* 0x0023b41101007387 */ /* 0x000fe80000100800 */
[----:B------:R1:W-:Y:S04]  /*885d0*/  STL.64 [R1+0x46b0], R4 ;  /* 0x0046b00401007387 */ /* 0x0003e80000100a00 */
[----:B-1----:R-:W3:Y:S04]  /*885e0*/  LDL R5, [R1+0x114] ;  /* 0x0001140001057983 */ /* 0x002ee80000100800 */
[----:B------:R-:W4:Y:S04]  /*885f0*/  LDL.LU R2, [R1+0x46e8] ;  /* 0x0046e80001027983 */ /* 0x000f280000300800 */
[----:B------:R1:W-:Y:S04]  /*88600*/  STL.64 [R1+0x23a8], R12 ;  /* 0x0023a80c01007387 */ /* 0x0003e80000100a00 */
[----:B-1----:R-:W2:Y:S04]  /*88610*/  LDL.LU.64 R12, [R1+0x46e0] ;  /* 0x0046e000010c7983 */ /* 0x002ea80000300a00 */
[----:B------:R-:W-:Y:S01]  /*88620*/  STL.64 [R1+0x46b8], R26 ;  /* 0x0046b81a01007387 */ /* 0x000fe20000100a00 */
[----:B--2---:R-:W-:-:S02]  /*88630*/  IMAD.X R15, R12, 0x1, R10, P3 ;  /* 0x000000010c0f7824 */ /* 0x004fc400018e060a */
[----:B------:R-:W-:-:S03]  /*88640*/  IMAD.X R17, R0, 0x1, R13, P2 ;  /* 0x0000000100117824 */ /* 0x000fc600010e060d */
[----:B------:R1:W-:Y:S04]  /*88650*/  STL.64 [R1+0x23d0], R14 ;  /* 0x0023d00e01007387 */ /* 0x0003e80000100a00 */
[----:B------:R2:W-:Y:S01]  /*88660*/  STL.64 [R1+0x46a8], R6 ;  /* 0x0046a80601007387 */ /* 0x0005e20000100a00 */
[----:B-1----:R-:W-:-:S03]  /*88670*/  IADD3 R14, P1, R23, R7, RZ ;  /* 0x00000007170e7210 */ /* 0x002fc60007f3e0ff */
[----:B--2---:R-:W2:Y:S04]  /*88680*/  LDL R7, [R1+0x134] ;  /* 0x0001340001077983 */ /* 0x004ea80000100800 */
[----:B------:R-:W3:Y:S01]  /*88690*/  LDL.LU R0, [R1+0x46dc] ;  /* 0x0046dc0001007983 */ /* 0x000ee20000300800 */
[----:B------:R-:W-:-:S03]  /*886a0*/  IMAD.X R15, R3, 0x1, R8, P1 ;  /* 0x00000001030f7824 */ /* 0x000fc600008e0608 */
[----:B------:R1:W-:Y:S02]  /*886b0*/  STL.64 [R1+0x2438], R16 ;  /* 0x0024381001007387 */ /* 0x0003e40000100a00 */
[----:B-1----:R-:W-:Y:S02]  /*886c0*/  IADD3 R16, P3, R23, R9, RZ ;  /* 0x0000000917107210 */ /* 0x002fe40007f7e0ff */
[----:B------:R-:W2:Y:S04]  /*886d0*/  LDL.LU R23, [R1+0x46d8] ;  /* 0x0046d80001177983 */ /* 0x000ea80000300800 */
[----:B------:R1:W-:Y:S01]  /*886e0*/  STL.64 [R1+0x23a0], R14 ;  /* 0x0023a00e01007387 */ /* 0x0003e20000100a00 */
[----:B------:R-:W-:-:S03]  /*886f0*/  IMAD.X R17, R3, 0x1, R10, P3 ;  /* 0x0000000103117824 */ /* 0x000fc600018e060a */
[----:B-1----:R-:W2:Y:S04]  /*88700*/  LDL.LU.64 R14, [R1+0x46d0] ;  /* 0x0046d000010e7983 */ /* 0x002ea80000300a00 */
[----:B------:R1:W-:Y:S04]  /*88710*/  STL.64 [R1+0x4690], R8 ;  /* 0x0046900801007387 */ /* 0x0003e80000100a00 */
[----:B-1----:R-:W2:Y:S04]  /*88720*/  LDL R8, [R1+0x138] ;  /* 0x0001380001087983 */ /* 0x002ea80000100800 */
[----:B------:R-:W2:Y:S01]  /*88730*/  LDL R9, [R1+0x12c] ;  /* 0x00012c0001097983 */ /* 0x000ea20000100800 */
[----:B---3--:R-:W-:-:S03]  /*88740*/  IADD3 R4, P1, R5, R0, RZ ;  /* 0x0000000005047210 */ /* 0x008fc60007f3e0ff */
[----:B------:R1:W-:Y:S04]  /*88750*/  STL [R1+0x4670], R0 ;  /* 0x0046700001007387 */ /* 0x0003e80000100800 */
[----:B-1----:R-:W3:Y:S04]  /*88760*/  LDL R0, [R1+0x114] ;  /* 0x0001140001007983 */ /* 0x002ee80000100800 */
[----:B------:R-:W3:Y:S04]  /*88770*/  LDL.LU R3, [R1+0x46c8] ;  /* 0x0046c80001037983 */ /* 0x000ee80000300800 */
[----:B------:R1:W-:Y:S04]  /*88780*/  STL.64 [R1+0x2398], R16 ;  /* 0x0023981001007387 */ /* 0x0003e80000100a00 */
[----:B-1----:R-:W3:Y:S01]  /*88790*/  LDL.LU.64 R16, [R1+0x46c0] ;  /* 0x0046c00001107983 */ /* 0x002ee20000300a00 */
[----:B----4-:R-:W-:-:S03]  /*887a0*/  IADD3 R26, P2, R5, R2, RZ ;  /* 0x00000002051a7210 */ /* 0x010fc60007f5e0ff */
[----:B------:R-:W-:Y:S01]  /*887b0*/  STL.64 [R1+0x4698], R28 ;  /* 0x0046981c01007387 */ /* 0x000fe20000100a00 */
[----:B--2---:R-:W-:Y:S01]  /*887c0*/  IADD3 R6, P3, R7, R11, RZ ;  /* 0x0000000b07067210 */ /* 0x004fe20007f7e0ff */
[----:B---3--:R-:W-:-:S05]  /*887d0*/  IMAD.X R27, R14, 0x1, R17, P2 ;  /* 0x000000010e1b7824 */ /* 0x008fca00010e0611 */
[----:B------:R1:W-:Y:S04]  /*887e0*/  STL.64 [R1+0x2388], R26 ;  /* 0x0023881a01007387 */ /* 0x0003e80000100a00 */
[----:B-1----:R-:W2:Y:S01]  /*887f0*/  LDL.LU.64 R26, [R1+0x46b8] ;  /* 0x0046b800011a7983 */ /* 0x002ea20000300a00 */
[----:B------:R-:W-:Y:S01]  /*88800*/  IADD3 R28, P2, R0, R3, RZ ;  /* 0x00000003001c7210 */ /* 0x000fe20007f5e0ff */
[----:B------:R-:W-:Y:S02]  /*88810*/  IMAD.X R5, R14, 0x1, R22, P1 ;  /* 0x000000010e057824 */ /* 0x000fe400008e0616 */
[----:B------:R1:W-:Y:S01]  /*88820*/  STL.64 [R1+0x4678], R2 ;  /* 0x0046780201007387 */ /* 0x0003e20000100a00 */
[----:B------:R-:W-:-:S03]  /*88830*/  IMAD.X R7, R8, 0x1, R13, P3 ;  /* 0x0000000108077824 */ /* 0x000fc600018e060d */
[----:B-1----:R-:W3:Y:S04]  /*88840*/  LDL R3, [R1+0x124] ;  /* 0x0001240001037983 */ /* 0x002ee80000100800 */
[----:B------:R-:W-:Y:S04]  /*88850*/  STL [R1+0x2378], R28 ;  /* 0x0023781c01007387 */ /* 0x000fe80000100800 */
[----:B------:R1:W-:Y:S04]  /*88860*/  STL.64 [R1+0x2380], R4 ;  /* 0x0023800401007387 */ /* 0x0003e80000100a00 */
[----:B-1----:R-:W4:Y:S04]  /*88870*/  LDL.LU.64 R4, [R1+0x46b0] ;  /* 0x0046b00001047983 */ /* 0x002f280000300a00 */
[----:B------:R1:W-:Y:S04]  /*88880*/  STL [R1+0x4660], R22 ;  /* 0x0046601601007387 */ /* 0x0003e80000100800 */
[----:B-1----:R-:W3:Y:S04]  /*88890*/  LDL R22, [R1+0x110] ;  /* 0x0001100001167983 */ /* 0x002ee80000100800 */
[----:B------:R1:W-:Y:S04]  /*888a0*/  STL.64 [R1+0x2400], R6 ;  /* 0x0024000601007387 */ /* 0x0003e80000100a00 */
[----:B-1----:R-:W3:Y:S04]  /*888b0*/  LDL.LU.64 R6, [R1+0x46a8] ;  /* 0x0046a80001067983 */ /* 0x002ee80000300a00 */
[----:B--2---:R1:W-:Y:S04]  /*888c0*/  STL.64 [R1+0x4680], R26 ;  /* 0x0046801a01007387 */ /* 0x0043e80000100a00 */
[----:B-1----:R0:W2:Y:S01]  /*888d0*/  LDL.64 R26, [R1+0x2378] ;  /* 0x00237800011a7983 */ /* 0x0020a20000100a00 */
[----:B------:R-:W-:-:S05]  /*888e0*/  IADD3 R28, P3, R9, R11, RZ ;  /* 0x0000000b091c7210 */ /* 0x000fca0007f7e0ff */
[----:B------:R-:W-:Y:S01]  /*888f0*/  IMAD.X R29, R12, 0x1, R13, P3 ;  /* 0x000000010c1d7824 */ /* 0x000fe200018e060d */
[----:B----4-:R-:W-:Y:S01]  /*88900*/  IADD3 R8, P1, R0, R5, RZ ;  /* 0x0000000500087210 */ /* 0x010fe20007f3e0ff */
[----:B------:R1:W-:Y:S01]  /*88910*/  STL.64 [R1+0x4668], R4 ;  /* 0x0046680401007387 */ /* 0x0003e20000100a00 */
[----:B---3--:R-:W-:-:S05]  /*88920*/  SHF.R.S32.HI R2, RZ, 0x1f, R22 ;  /* 0x0000001fff027819 */ /* 0x008fca0000011416 */
[----:B------:R3:W-:Y:S04]  /*88930*/  STL [R1+0x11c], R2 ;  /* 0x00011c0201007387 */ /* 0x0007e80000100800 */
[----:B-1----:R-:W4:Y:S01]  /*88940*/  LDL.LU R5, [R1+0x13c] ;  /* 0x00013c0001057983 */ /* 0x002f220000300800 */
[C---:B------:R-:W-:Y:S01]  /*88950*/  IMAD.X R9, R14.reuse, 0x1, R6, P1 ;  /* 0x000000010e097824 */ /* 0x040fe200008e0606 */
[----:B---3--:R-:W-:Y:S01]  /*88960*/  IADD3 R2, P3, R3, R11, RZ ;  /* 0x0000000b03027210 */ /* 0x008fe20007f7e0ff */
[----:B--2---:R-:W-:-:S05]  /*88970*/  IMAD.X R27, R14, 0x1, R4, P2 ;  /* 0x000000010e1b7824 */ /* 0x004fca00010e0604 */
[----:B------:R-:W-:Y:S04]  /*88980*/  STL [R1+0x237c], R27 ;  /* 0x00237c1b01007387 */ /* 0x000fe80000100800 */
[----:B------:R-:W4:Y:S04]  /*88990*/  LDL.LU R12, [R1+0x46a0] ;  /* 0x0046a000010c7983 */ /* 0x000f280000300800 */
[----:B------:R1:W-:Y:S04]  /*889a0*/  STL.64 [R1+0x23c8], R28 ;  /* 0x0023c81c01007387 */ /* 0x0003e80000100a00 */
[----:B-1----:R-:W2:Y:S04]  /*889b0*/  LDL.LU.64 R28, [R1+0x4698] ;  /* 0x00469800011c7983 */ /* 0x002ea80000300a00 */
[----:B------:R-:W3:Y:S04]  /*889c0*/  LDL R3, [R1+0x128] ;  /* 0x0001280001037983 */ /* 0x000ee80000100800 */
[----:B------:R1:W-:Y:S04]  /*889d0*/  STL.64 [R1+0x2370], R8 ;  /* 0x0023700801007387 */ /* 0x0003e80000100a00 */
[----:B-1----:R-:W2:Y:S01]  /*889e0*/  LDL.LU.64 R8, [R1+0x4690] ;  /* 0x0046900001087983 */ /* 0x002ea20000300a00 */
[----:B------:R-:W-:-:S03]  /*889f0*/  IADD3 R26, P2, R0, R7, RZ ;  /* 0x00000007001a7210 */ /* 0x000fc60007f5e0ff */
[----:B------:R1:W-:Y:S01]  /*88a00*/  STL.64 [R1+0x4658], R6 ;  /* 0x0046580601007387 */ /* 0x0003e20000100a00 */
[----:B----4-:R-:W-:-:S03]  /*88a10*/  IADD3 R4, P1, R5, R12, RZ ;  /* 0x0000000c05047210 */ /* 0x010fc60007f3e0ff */
[----:B------:R-:W4:Y:S01]  /*88a20*/  LDL.LU R5, [R1+0x118] ;  /* 0x0001180001057983 */ /* 0x000f220000300800 */
[----:B--2---:R-:W-:-:S03]  /*88a30*/  IMAD.X R27, R14, 0x1, R8, P2 ;  /* 0x000000010e1b7824 */ /* 0x004fc600010e0608 */
[----:B------:R-:W4:Y:S01]  /*88a40*/  LDL.LU R14, [R1+0x4688] ;  /* 0x00468800010e7983 */ /* 0x000f220000300800 */
[----:B---3--:R-:W-:-:S03]  /*88a50*/  IMAD.X R3, R3, 0x1, R13, P3 ;  /* 0x0000000103037824 */ /* 0x008fc600018e060d */
[----:B------:R2:W-:Y:S01]  /*88a60*/  STL.64 [R1+0x2368], R26 ;  /* 0x0023681a01007387 */ /* 0x0005e20000100a00 */
[----:B-1----:R-:W-:-:S03]  /*88a70*/  IADD3 R6, P2, R0, R9, RZ ;  /* 0x0000000900067210 */ /* 0x002fc60007f5e0ff */
[----:B--2---:R-:W2:Y:S04]  /*88a80*/  LDL.LU.64 R26, [R1+0x4680] ;  /* 0x00468000011a7983 */ /* 0x004ea80000300a00 */
[----:B------:R1:W-:Y:S04]  /*88a90*/  STL.64 [R1+0x2390], R2 ;  /* 0x0023900201007387 */ /* 0x0003e80000100a00 */
[----:B-1----:R-:W3:Y:S04]  /*88aa0*/  LDL.LU.64 R2, [R1+0x4678] ;  /* 0x0046780001027983 */ /* 0x002ee80000300a00 */
[----:B------:R-:W-:Y:S01]  /*88ab0*/  STL.64 [R1+0x4640], R8 ;  /* 0x0046400801007387 */ /* 0x000fe20000100a00 */
[----:B----4-:R-:W-:-:S05]  /*88ac0*/  IMAD.X R5, R5, 0x1, R14, P1 ;  /* 0x0000000105057824 */ /* 0x010fca00008e060e */
[----:B------:R1:W-:Y:S02]  /*88ad0*/  STL.64 [R1+0x2358], R4 ;  /* 0x0023580401007387 */ /* 0x0003e40000100a00 */
[----:B-1----:R-:W-:Y:S02]  /*88ae0*/  IADD3 R4, P3, R0, R11, RZ ;  /* 0x0000000b00047210 */ /* 0x002fe40007f7e0ff */
[----:B------:R-:W4:Y:S04]  /*88af0*/  LDL.LU R0, [R1+0x4670] ;  /* 0x0046700001007983 */ /* 0x000f280000300800 */
[----:B------:R-:W3:Y:S04]  /*88b00*/  LDL R5, [R1+0x120] ;  /* 0x0001200001057983 */ /* 0x000ee80000100800 */
[----:B------:R-:W4:Y:S04]  /*88b10*/  LDL R9, [R1+0x11c] ;  /* 0x00011c0001097983 */ /* 0x000f280000100800 */
[----:B--2---:R-:W-:Y:S01]  /*88b20*/  STL.64 [R1+0x4650], R26 ;  /* 0x0046501a01007387 */ /* 0x004fe20000100a00 */
[----:B---3--:R-:W-:-:S05]  /*88b30*/  IMAD.X R7, R5, 0x1, R10, P2 ;  /* 0x0000000105077824 */ /* 0x008fca00010e060a */
[----:B------:R-:W-:Y:S04]  /*88b40*/  STL.64 [R1+0x2350], R6 ;  /* 0x0023500601007387 */ /* 0x000fe80000100a00 */
[----:B------:R1:W-:Y:S04]  /*88b50*/  STL.64 [R1+0x4638], R10 ;  /* 0x0046380a01007387 */ /* 0x0003e80000100a00 */
[----:B-1----:R-:W2:Y:S01]  /*88b60*/  LDL.LU R11, [R1+0x134] ;  /* 0x00013400010b7983 */ /* 0x002ea20000300800 */
[----:B------:R-:W-:Y:S01]  /*88b70*/  IMAD.X R5, R5, 0x1, R13, P3 ;  /* 0x0000000105057824 */ /* 0x000fe200018e060d */
[----:B------:R-:W-:-:S02]  /*88b80*/  IADD3 R8, P1, R22, R2, RZ ;  /* 0x0000000216087210 */ /* 0x000fc40007f3e0ff */
[C---:B----4-:R-:W-:Y:S02]  /*88b90*/  IADD3 R6, P2, R22.reuse, R0, RZ ;  /* 0x0000000016067210 */ /* 0x050fe40007f5e0ff */
[----:B------:R-:W-:Y:S01]  /*88ba0*/  IADD3 R10, P3, R22, R3, RZ ;  /* 0x00000003160a7210 */ /* 0x000fe20007f7e0ff */
[----:B------:R-:W-:Y:S01]  /*88bb0*/  IMAD.X R9, R9, 0x1, R17, P1 ;  /* 0x0000000109097824 */ /* 0x000fe200008e0611 */
[----:B--2---:R-:W-:Y:S04]  /*88bc0*/  STL [R1+0x4648], R11 ;  /* 0x0046480b01007387 */ /* 0x004fe80000100800 */
[----:B------:R1:W-:Y:S04]  /*88bd0*/  STL.64 [R1+0x2340], R4 ;  /* 0x0023400401007387 */ /* 0x0003e80000100a00 */
[----:B-1----:R-:W2:Y:S04]  /*88be0*/  LDL.LU.64 R4, [R1+0x4668] ;  /* 0x0046680001047983 */ /* 0x002ea80000300a00 */
[----:B------:R-:W3:Y:S04]  /*88bf0*/  LDL.LU R22, [R1+0x4660] ;  /* 0x0046600001167983 */ /* 0x000ee80000300800 */
[----:B------:R1:W-:Y:S04]  /*88c00*/  STL [R1+0x4634], R3 ;  /* 0x0046340301007387 */ /* 0x0003e80000100800 */
[----:B-1----:R-:W4:Y:S04]  /*88c10*/  LDL R3, [R1+0x110] ;  /* 0x0001100001037983 */ /* 0x002f280000100800 */
[----:B------:R1:W-:Y:S04]  /*88c20*/  STL [R1+0x4630], R17 ;  /* 0x0046301101007387 */ /* 0x0003e80000100800 */
[----:B-1----:R-:W3:Y:S04]  /*88c30*/  LDL R17, [R1+0x11c] ;  /* 0x00011c0001117983 */ /* 0x002ee80000100800 */
[----:B------:R-:W-:Y:S01]  /*88c40*/  STL.64 [R1+0x2338], R8 ;  /* 0x0023380801007387 */ /* 0x000fe20000100a00 */
[----:B---3--:R-:W-:-:S05]  /*88c50*/  IMAD.X R7, R17, 0x1, R22, P2 ;  /* 0x0000000111077824 */ /* 0x008fca00010e0616 */
[----:B------:R1:W-:Y:S04]  /*88c60*/  STL.64 [R1+0x2330], R6 ;  /* 0x0023300601007387 */ /* 0x0003e80000100a00 */
[----:B-1----:R-:W4:Y:S04]  /*88c70*/  LDL.LU.64 R6, [R1+0x4658] ;  /* 0x0046580001067983 */ /* 0x002f280000300a00 */
[----:B------:R1:W-:Y:S04]  /*88c80*/  STL [R1+0x4620], R22 ;  /* 0x0046201601007387 */ /* 0x0003e80000100800 */
[----:B-1----:R-:W3:Y:S01]  /*88c90*/  LDL R22, [R1+0x10c] ;  /* 0x00010c0001167983 */ /* 0x002ee20000100800 */
[----:B--2---:R-:W-:Y:S01]  /*88ca0*/  IMAD.X R11, R17, 0x1, R4, P3 ;  /* 0x00000001110b7824 */ /* 0x004fe200018e0604 */
[----:B----4-:R-:W-:-:S05]  /*88cb0*/  IADD3 R26, P2, R3, R7, RZ ;  /* 0x00000007031a7210 */ /* 0x010fca0007f5e0ff */
[----:B------:R1:W-:Y:S01]  /*88cc0*/  STL [R1+0x2318], R26 ;  /* 0x0023181a01007387 */ /* 0x0003e20000100800 */
[----:B---3--:R-:W-:-:S03]  /*88cd0*/  SHF.R.S32.HI R9, RZ, 0x1f, R22 ;  /* 0x0000001fff097819 */ /* 0x008fc60000011416 */
[----:B-1----:R-:W2:Y:S04]  /*88ce0*/  LDL.LU.64 R26, [R1+0x4650] ;  /* 0x00465000011a7983 */ /* 0x002ea80000300a00 */
[----:B------:R-:W-:Y:S04]  /*88cf0*/  STL [R1+0x118], R9 ;  /* 0x0001180901007387 */ /* 0x000fe80000100800 */
[----:B------:R1:W-:Y:S04]  /*88d00*/  STL.64 [R1+0x2328], R10 ;  /* 0x0023280a01007387 */ /* 0x0003e80000100a00 */
[----:B-1----:R-:W3:Y:S01]  /*88d10*/  LDL.LU R11, [R1+0x4648] ;  /* 0x00464800010b7983 */ /* 0x002ee20000300800 */
[----:B------:R-:W-:-:S03]  /*88d20*/  IADD3 R8, P1, R3, R5, RZ ;  /* 0x0000000503087210 */ /* 0x000fc60007f3e0ff */
[----:B------:R1:W-:Y:S04]  /*88d30*/  STL.64 [R1+0x4628], R4 ;  /* 0x0046280401007387 */ /* 0x0003e80000100a00 */
[----:B-1----:R-:W4:Y:S01]  /*88d40*/  LDL.LU R5, [R1+0x12c] ;  /* 0x00012c0001057983 */ /* 0x002f220000300800 */
[----:B---3--:R-:W-:-:S03]  /*88d50*/  IADD3 R10, P3, R11, R12, RZ ;  /* 0x0000000c0b0a7210 */ /* 0x008fc60007f7e0ff */
[----:B------:R-:W3:Y:S01]  /*88d60*/  LDL.LU R11, [R1+0x138] ;  /* 0x00013800010b7983 */ /* 0x000ee20000300800 */
[----:B------:R-:W-:-:S05]  /*88d70*/  IMAD.X R9, R17, 0x1, R6, P1 ;  /* 0x0000000111097824 */ /* 0x000fca00008e0606 */
[----:B------:R1:W-:Y:S04]  /*88d80*/  STL.64 [R1+0x2320], R8 ;  /* 0x0023200801007387 */ /* 0x0003e80000100a00 */
[----:B-1----:R-:W2:Y:S04]  /*88d90*/  LDL.LU.64 R8, [R1+0x4640] ;  /* 0x0046400001087983 */ /* 0x002ea80000300a00 */
[----:B------:R1:W-:Y:S01]  /*88da0*/  STL.64 [R1+0x4610], R6 ;  /* 0x0046100601007387 */ /* 0x0003e20000100a00 */
[----:B----4-:R-:W-:-:S03]  /*88db0*/  IADD3 R4, P1, R5, R12, RZ ;  /* 0x0000000c05047210 */ /* 0x010fc60007f3e0ff */
[----:B-1----:R0:W2:Y:S04]  /*88dc0*/  LDL.64 R6, [R1+0x2318] ;  /* 0x0023180001067983 */ /* 0x0020a80000100a00 */
[----:B------:R-:W4:Y:S01]  /*88dd0*/  LDL.LU R5, [R1+0x130] ;  /* 0x0001300001057983 */ /* 0x000f220000300800 */
[----:B---3--:R-:W-:-:S05]  /*88de0*/  IMAD.X R11, R11, 0x1, R14, P3 ;  /* 0x000000010b0b7824 */ /* 0x008fca00018e060e */
[----:B------:R1:W-:Y:S04]  /*88df0*/  STL.64 [R1+0x2308], R10 ;  /* 0x0023080a01007387 */ /* 0x0003e80000100a00 */
[----:B-1----:R-:W3:Y:S01]  /*88e00*/  LDL.LU.64 R10, [R1+0x4638] ;  /* 0x00463800010a7983 */ /* 0x002ee20000300a00 */
[----:B--2---:R-:W-:Y:S01]  /*88e10*/  IMAD.X R7, R17, 0x1, R8, P2 ;  /* 0x0000000111077824 */ /* 0x004fe200010e0608 */
[----:B------:R-:W-:Y:S01]  /*88e20*/  IADD3 R6, P3, R3, R9, RZ ;  /* 0x0000000903067210 */ /* 0x000fe20007f7e0ff */
[----:B----4-:R-:W-:-:S03]  /*88e30*/  IMAD.X R5, R5, 0x1, R14, P1 ;  /* 0x0000000105057824 */ /* 0x010fc600008e060e */
[----:B------:R-:W-:Y:S04]  /*88e40*/  STL [R1+0x231c], R7 ;  /* 0x00231c0701007387 */ /* 0x000fe80000100800 */
[----:B------:R1:W-:Y:S04]  /*88e50*/  STL.64 [R1+0x4600], R8 ;  /* 0x0046000801007387 */ /* 0x0003e80000100a00 */
[----:B-1----:R-:W2:Y:S04]  /*88e60*/  LDL R8, [R1+0x118] ;  /* 0x0001180001087983 */ /* 0x002ea80000100800 */
[----:B------:R-:W4:Y:S04]  /*88e70*/  LDL.LU R9, [R1+0x124] ;  /* 0x0001240001097983 */ /* 0x000f280000300800 */
[----:B------:R-:W-:Y:S04]  /*88e80*/  STL.64 [R1+0x4618], R14 ;  /* 0x0046180e01007387 */ /* 0x000fe80000100a00 */
[----:B------:R3:W-:Y:S02]  /*88e90*/  STL.64 [R1+0x22f0], R4 ;  /* 0x0022f00401007387 */ /* 0x0007e40000100a00 */
[----:B---3--:R-:W-:-:S02]  /*88ea0*/  IADD3 R4, P2, R3, R11, RZ ;  /* 0x0000000b03047210 */ /* 0x008fc40007f5e0ff */
[----:B------:R-:W3:Y:S01]  /*88eb0*/  LDL.LU R3, [R1+0x4634] ;  /* 0x0046340001037983 */ /* 0x000ee20000300800 */
[C---:B------:R-:W-:Y:S02]  /*88ec0*/  IMAD.X R7, R17.reuse, 0x1, R10, P3 ;  /* 0x0000000111077824 */ /* 0x040fe400018e060a */
[----:B------:R-:W-:Y:S01]  /*88ed0*/  IMAD.X R5, R17, 0x1, R13, P2 ;  /* 0x0000000111057824 */ /* 0x000fe200010e060d */
[----:B------:R-:W-:Y:S04]  /*88ee0*/  STL.64 [R1+0x45f8], R10 ;  /* 0x0045f80a01007387 */ /* 0x000fe80000100a00 */
[----:B------:R1:W-:Y:S01]  /*88ef0*/  STL.64 [R1+0x22e0], R6 ;  /* 0x0022e00601007387 */ /* 0x0003e20000100a00 */
[----:B------:R-:W-:-:S03]  /*88f00*/  IADD3 R14, P1, R22, R2, RZ ;  /* 0x00000002160e7210 */ /* 0x000fc60007f3e0ff */
[----:B------:R-:W2:Y:S04]  /*88f10*/  LDL.LU R17, [R1+0x4630] ;  /* 0x0046300001117983 */ /* 0x000ea80000300800 */
[----:B------:R0:W-:Y:S01]  /*88f20*/  STL.64 [R1+0x22c8], R4 ;  /* 0x0022c80401007387 */ /* 0x0001e20000100a00 */
[----:B-1----:R-:W-:-:S03]  /*88f30*/  IADD3 R6, P3, R22, R0, RZ ;  /* 0x0000000016067210 */ /* 0x002fc60007f7e0ff */
[----:B0-----:R-:W4:Y:S04]  /*88f40*/  LDL.LU.64 R4, [R1+0x4628] ;  /* 0x0046280001047983 */ /* 0x001f280000300a00 */
[----:B------:R-:W-:Y:S01]  /*88f50*/  STL.64 [R1+0x4608], R28 ;  /* 0x0046081c01007387 */ /* 0x000fe20000100a00 */
[----:B---3--:R-:W-:-:S03]  /*88f60*/  IADD3 R10, P2, R22, R3, RZ ;  /* 0x00000003160a7210 */ /* 0x008fc60007f5e0ff */
[----:B------:R-:W3:Y:S04]  /*88f70*/  LDL.LU R22, [R1+0x4620] ;  /* 0x0046200001167983 */ /* 0x000ee80000300800 */
[----:B------:R0:W-:Y:S04]  /*88f80*/  STL [R1+0x45f0], R3 ;  /* 0x0045f00301007387 */ /* 0x0001e80000100800 */
[----:B0-----:R-:W3:Y:S01]  /*88f90*/  LDL R3, [R1+0x10c] ;  /* 0x00010c0001037983 */ /* 0x001ee20000100800 */
[----:B--2---:R-:W-:-:S05]  /*88fa0*/  IMAD.X R15, R8, 0x1, R17, P1 ;  /* 0x00000001080f7824 */ /* 0x004fca00008e0611 */
[----:B------:R0:W-:Y:S04]  /*88fb0*/  STL.64 [R1+0x22c0], R14 ;  /* 0x0022c00e01007387 */ /* 0x0001e80000100a00 */
[----:B0-----:R-:W2:Y:S04]  /*88fc0*/  LDL.LU.64 R14, [R1+0x4618] ;  /* 0x00461800010e7983 */ /* 0x001ea80000300a00 */
[----:B----4-:R0:W-:Y:S01]  /*88fd0*/  STL [R1+0x45d4], R5 ;  /* 0x0045d40501007387 */ /* 0x0101e20000100800 */
[----:B---3--:R-:W-:Y:S01]  /*88fe0*/  IMAD.X R7, R8, 0x1, R22, P3 ;  /* 0x0000000108077824 */ /* 0x008fe200018e0616 */
[----:B------:R-:W-:-:S02]  /*88ff0*/  IADD3 R8, P3, R9, R12, RZ ;  /* 0x0000000c09087210 */ /* 0x000fc40007f7e0ff */
[----:B------:R-:W-:Y:S02]  /*89000*/  IADD3 R28, P1, R3, R5, RZ ;  /* 0x00000005031c7210 */ /* 0x000fe40007f3e0ff */
[----:B0-----:R-:W3:Y:S04]  /*89010*/  LDL R5, [R1+0x108] ;  /* 0x0001080001057983 */ /* 0x001ee80000100800 */
[----:B------:R0:W-:Y:S04]  /*89020*/  STL.64 [R1+0x22b8], R6 ;  /* 0x0022b80601007387 */ /* 0x0001e80000100a00 */
[----:B0-----:R-:W4:Y:S04]  /*89030*/  LDL.LU.64 R6, [R1+0x4610] ;  /* 0x0046100001067983 */ /* 0x001f280000300a00 */
[----:B------:R0:W-:Y:S04]  /*89040*/  STL [R1+0x45e0], R22 ;  /* 0x0045e01601007387 */ /* 0x0001e80000100800 */
[----:B0-----:R-:W2:Y:S04]  /*89050*/  LDL R22, [R1+0x118] ;  /* 0x0001180001167983 */ /* 0x001ea80000100800 */
[----:B------:R-:W3:Y:S04]  /*89060*/  LDL.LU R9, [R1+0x128] ;  /* 0x0001280001097983 */ /* 0x000ee80000300800 */
[----:B------:R0:W-:Y:S04]  /*89070*/  STL.64 [R1+0x45d8], R16 ;  /* 0x0045d81001007387 */ /* 0x0001e80000100a00 */
[----:B0-----:R-:W3:Y:S01]  /*89080*/  LDL.LU R17, [R1+0x114] ;  /* 0x0001140001117983 */ /* 0x001ee20000300800 */
[----:B--2---:R-:W-:-:S02]  /*89090*/  IMAD.X R11, R22, 0x1, R4, P2 ;  /* 0x00000001160b7824 */ /* 0x004fc400010e0604 */
[----:B----4-:R-:W-:Y:S02]  /*890a0*/  IMAD.X R29, R22, 0x1, R6, P1 ;  /* 0x00000001161d7824 */ /* 0x010fe400008e0606 */
[----:B---3--:R-:W-:Y:S01]  /*890b0*/  IMAD.X R9, R9, 0x1, R14, P3 ;  /* 0x0000000109097824 */ /* 0x008fe200018e060e */
[----:B------:R-:W-:Y:S04]  /*890c0*/  STL.64 [R1+0x22b0], R10 ;  /* 0x0022b00a01007387 */ /* 0x000fe80000100a00 */
[----:B------:R0:W-:Y:S04]  /*890d0*/  STL.64 [R1+0x22a8], R28 ;  /* 0x0022a81c01007387 */ /* 0x0001e80000100a00 */
[----:B0-----:R-:W2:Y:S04]  /*890e0*/  LDL.LU.64 R28, [R1+0x4608] ;  /* 0x00460800011c7983 */ /* 0x001ea80000300a00 */
[----:B------:R-:W-:Y:S04]  /*890f0*/  STL [R1+0x45d0], R6 ;  /* 0x0045d00601007387 */ /* 0x000fe80000100800 */
[----:B------:R0:W-:Y:S04]  /*89100*/  STL.64 [R1+0x2298], R8 ;  /* 0x0022980801007387 */ /* 0x0001e80000100a00 */
[----:B0-----:R-:W3:Y:S01]  /*89110*/  LDL.LU.64 R8, [R1+0x4600] ;  /* 0x0046000001087983 */ /* 0x001ee20000300a00 */
[----:B------:R-:W-:-:S02]  /*89120*/  IADD3 R10, P2, R3, R7, RZ ;  /* 0x00000007030a7210 */ /* 0x000fc40007f5e0ff */
[----:B------:R-:W-:Y:S02]  /*89130*/  IADD3 R16, P3, R17, R12, RZ ;  /* 0x0000000c11107210 */ /* 0x000fe40007f7e0ff */
[----:B------:R-:W4:Y:S04]  /*89140*/  LDL.LU R17, [R1+0x120] ;  /* 0x0001200001117983 */ /* 0x000f280000300800 */
[----:B------:R-:W-:Y:S01]  /*89150*/  STL.64 [R1+0x45e8], R12 ;  /* 0x0045e80c01007387 */ /* 0x000fe20000100a00 */
[----:B---3--:R-:W-:-:S05]  /*89160*/  IMAD.X R11, R22, 0x1, R8, P2 ;  /* 0x00000001160b7824 */ /* 0x008fca00010e0608 */
[----:B------:R0:W-:Y:S04]  /*89170*/  STL.64 [R1+0x2290], R10 ;  /* 0x0022900a01007387 */ /* 0x0001e80000100a00 */
[----:B0-----:R-:W3:Y:S01]  /*89180*/  LDL.LU.64 R10, [R1+0x45f8] ;  /* 0x0045f800010a7983 */ /* 0x001ee20000300a00 */
[----:B------:R-:W-:Y:S01]  /*89190*/  IADD3 R12, P1, R3, R9, RZ ;  /* 0x00000009030c7210 */ /* 0x000fe20007f3e0ff */
[----:B----4-:R-:W-:Y:S01]  /*891a0*/  IMAD.X R17, R17, 0x1, R14, P3 ;  /* 0x0000000111117824 */ /* 0x010fe200018e060e */
[----:B------:R-:W-:Y:S01]  /*891b0*/  SHF.R.S32.HI R6, RZ, 0x1f, R5 ;  /* 0x0000001fff067819 */ /* 0x000fe20000011405 */
[----:B------:R-:W-:Y:S04]  /*891c0*/  STL.64 [R1+0x45b8], R8 ;  /* 0x0045b80801007387 */ /* 0x000fe80000100a00 */
[----:B------:R-:W-:Y:S04]  /*891d0*/  STL [R1+0x114], R6 ;  /* 0x0001140601007387 */ /* 0x000fe80000100800 */
[----:B------:R0:W-:Y:S01]  /*891e0*/  STL.64 [R1+0x2278], R16 ;  /* 0x0022781001007387 */ /* 0x0001e20000100a00 */
[----:B---3--:R-:W-:Y:S01]  /*891f0*/  IMAD.X R13, R22, 0x1, R10, P1 ;  /* 0x00000001160d7824 */ /* 0x008fe200008e060a */
[----:B0-----:R-:W-:-:S02]  /*89200*/  IADD3 R16, P3, R3, R11, RZ ;  /* 0x0000000b03107210 */ /* 0x001fc40007f7e0ff */
[----:B------:R-:W3:Y:S04]  /*89210*/  LDL.LU R3, [R1+0x45f0] ;  /* 0x0045f00001037983 */ /* 0x000ee80000300800 */
[----:B------:R0:W-:Y:S04]  /*89220*/  STL.64 [R1+0x2270], R12 ;  /* 0x0022700c01007387 */ /* 0x0001e80000100a00 */
[----:B0-----:R-:W4:Y:S04]  /*89230*/  LDL.LU.64 R12, [R1+0x45e8] ;  /* 0x0045e800010c7983 */ /* 0x001f280000300a00 */
[----:B------:R-:W-:Y:S01]  /*89240*/  STL.64 [R1+0x45a8], R10 ;  /* 0x0045a80a01007387 */ /* 0x000fe20000100a00 */
[----:B----4-:R-:W-:-:S03]  /*89250*/  IMAD.X R17, R22, 0x1, R13, P3 ;  /* 0x0000000116117824 */ /* 0x010fc600018e060d */
[----:B------:R-:W4:Y:S04]  /*89260*/  LDL.LU R22, [R1+0x45e0] ;  /* 0x0045e00001167983 */ /* 0x000f280000300800 */
[----:B------:R0:W-:Y:S04]  /*89270*/  STL.64 [R1+0x2258], R16 ;  /* 0x0022581001007387 */ /* 0x0001e80000100a00 */
[----:B0-----:R-:W2:Y:S01]  /*89280*/  LDL.LU.64 R16, [R1+0x45d8] ;  /* 0x0045d80001107983 */ /* 0x001ea20000300a00 */
[C---:B------:R-:W-:Y:S02]  /*89290*/  IADD3 R8, P2, R5.reuse, R2, RZ ;  /* 0x0000000205087210 */ /* 0x040fe40007f5e0ff */
[C---:B------:R-:W-:Y:S01]  /*892a0*/  IADD3 R10, P1, R5.reuse, R0, RZ ;  /* 0x00000000050a7210 */ /* 0x040fe20007f3e0ff */
[----:B------:R3:W-:Y:S02]  /*892b0*/  STL.64 [R1+0x45c8], R12 ;  /* 0x0045c80c01007387 */ /* 0x0007e40000100a00 */
[----:B---3--:R-:W-:-:S02]  /*892c0*/  IADD3 R12, P3, R5, R3, RZ ;  /* 0x00000003050c7210 */ /* 0x008fc40007f7e0ff */
[----:B------:R-:W3:Y:S04]  /*892d0*/  LDL.LU R5, [R1+0x45d4] ;  /* 0x0045d40001057983 */ /* 0x000ee80000300800 */
[----:B------:R0:W-:Y:S04]  /*892e0*/  STL.64 [R1+0x45c0], R14 ;  /* 0x0045c00e01007387 */ /* 0x0001e80000100a00 */
[----:B0-----:R-:W3:Y:S04]  /*892f0*/  LDL.LU R14, [R1+0x110] ;  /* 0x00011000010e7983 */ /* 0x001ee80000300800 */
[----:B------:R0:W-:Y:S04]  /*89300*/  STL [R1+0x4598], R3 ;  /* 0x0045980301007387 */ /* 0x0001e80000100800 */
[----:B0-----:R-:W3:Y:S01]  /*89310*/  LDL.LU R3, [R1+0x108] ;  /* 0x0001080001037983 */ /* 0x001ee20000300800 */
[----:B----4-:R-:W-:-:S02]  /*89320*/  IMAD.X R11, R6, 0x1, R22, P1 ;  /* 0x00000001060b7824 */ /* 0x010fc400008e0616 */
[----:B--2---:R-:W-:Y:S01]  /*89330*/  IMAD.X R9, R6, 0x1, R17, P2 ;  /* 0x0000000106097824 */ /* 0x004fe200010e0611 */
[----:B------:R-:W-:Y:S04]  /*89340*/  STL.64 [R1+0x45b0], R16 ;  /* 0x0045b01001007387 */ /* 0x000fe80000100a00 */
[----:B------:R-:W-:Y:S04]  /*89350*/  STL.64 [R1+0x2250], R8 ;  /* 0x0022500801007387 */ /* 0x000fe80000100a00 */
[----:B------:R-:W2:Y:S04]  /*89360*/  LDL.LU R6, [R1+0x45d0] ;  /* 0x0045d00001067983 */ /* 0x000ea80000300800 */
[----:B------:R0:W-:Y:S04]  /*89370*/  STL [R1+0x4588], R22 ;  /* 0x0045881601007387 */ /* 0x0001e80000100800 */
[----:B------:R3:W-:Y:S04]  /*89380*/  STL.64 [R1+0x2248], R10 ;  /* 0x0022480a01007387 */ /* 0x0007e80000100a00 */
[----:B0-----:R-:W4:Y:S04]  /*89390*/  LDL.LU R22, [R1+0x114] ;  /* 0x0001140001167983 */ /* 0x001f280000300800 */
[----:B------:R0:W-:Y:S01]  /*893a0*/  STL [R1+0x458c], R7 ;  /* 0x00458c0701007387 */ /* 0x0001e20000100800 */
[----:B---3--:R-:W-:-:S03]  /*893b0*/  IADD3 R10, P1, R3, R7, RZ ;  /* 0x00000007030a7210 */ /* 0x008fc60007f3e0ff */
[----:B0-----:R-:W3:Y:S01]  /*893c0*/  LDL R7, [R1+0x104] ;  /* 0x0001040001077983 */ /* 0x001ee20000100800 */
[----:B----4-:R-:W-:-:S05]  /*893d0*/  IMAD.X R13, R22, 0x1, R4, P3 ;  /* 0x00000001160d7824 */ /* 0x010fca00018e0604 */
[----:B------:R0:W-:Y:S04]  /*893e0*/  STL.64 [R1+0x2240], R12 ;  /* 0x0022400c01007387 */ /* 0x0001e80000100a00 */
[----:B0-----:R-:W4:Y:S01]  /*893f0*/  LDL.LU.64 R12, [R1+0x45c8] ;  /* 0x0045c800010c7983 */ /* 0x001f220000300a00 */
[----:B------:R-:W-:-:S03]  /*89400*/  IADD3 R8, P2, R3, R5, RZ ;  /* 0x0000000503087210 */ /* 0x000fc60007f5e0ff */
[----:B------:R0:W-:Y:S02]  /*89410*/  STL.64 [R1+0x4580], R4 ;  /* 0x0045800401007387 */ /* 0x0001e40000100a00 */
[----:B--2---:R-:W-:Y:S02]  /*89420*/  IMAD.X R9, R22, 0x1, R6, P2 ;  /* 0x0000000116097824 */ /* 0x004fe400010e0606 */
[----:B0-----:R-:W2:Y:S04]  /*89430*/  LDL.LU R4, [R1+0x10c] ;  /* 0x00010c0001047983 */ /* 0x001ea80000300800 */
[----:B------:R-:W3:Y:S01]  /*89440*/  LDL.LU R5, [R1+0x118] ;  /* 0x0001180001057983 */ /* 0x000ee20000300800 */
[----:B----4-:R-:W-:-:S05]  /*89450*/  IADD3 R14, P3, R14, R12, RZ ;  /* 0x0000000c0e0e7210 */ /* 0x010fca0007f7e0ff */
[----:B------:R0:W-:Y:S04]  /*89460*/  STL [R1+0x2220], R14 ;  /* 0x0022200e01007387 */ /* 0x0001e80000100800 */
[----:B0-----:R-:W4:Y:S04]  /*89470*/  LDL.LU.64 R14, [R1+0x45c0] ;  /* 0x0045c000010e7983 */ /* 0x001f280000300a00 */
[----:B------:R0:W-:Y:S04]  /*89480*/  STL.64 [R1+0x2238], R8 ;  /* 0x0022380801007387 */ /* 0x0001e80000100a00 */
[----:B0-----:R-:W2:Y:S04]  /*89490*/  LDL.LU.64 R8, [R1+0x45b8] ;  /* 0x0045b80001087983 */ /* 0x001ea80000300a00 */
[----:B------:R0:W-:Y:S04]  /*894a0*/  STL.64 [R1+0x4590], R26 ;  /* 0x0045901a01007387 */ /* 0x0001e80000100a00 */
[----:B0-----:R0:W3:Y:S01]  /*894b0*/  LDL.64 R26, [R1+0x2220] ;  /* 0x00222000011a7983 */ /* 0x0010e20000100a00 */
[----:B--2---:R-:W-:-:S03]  /*894c0*/  IADD3 R16, P2, R3, R9, RZ ;  /* 0x0000000903107210 */ /* 0x004fc60007f5e0ff */
[----:B---3--:R-:W4:Y:S04]  /*894d0*/  LDL.LU R27, [R1+0x11c] ;  /* 0x00011c00011b7983 */ /* 0x008f280000300800 */
[----:B------:R1:W-:Y:S04]  /*894e0*/  STL [R1+0x2218], R16 ;  /* 0x0022181001007387 */ /* 0x0003e80000100800 */
[----:B-1----:R-:W2:Y:S01]  /*894f0*/  LDL.LU.64 R16, [R1+0x45b0] ;  /* 0x0045b00001107983 */ /* 0x002ea20000300a00 */
[----:B------:R-:W-:-:S05]  /*89500*/  IMAD.X R11, R22, 0x1, R8, P1 ;  /* 0x00000001160b7824 */ /* 0x000fca00008e0608 */
[----:B------:R1:W-:Y:S04]  /*89510*/  STL.64 [R1+0x2230], R10 ;  /* 0x0022300a01007387 */ /* 0x0003e80000100a00 */
[----:B-1----:R-:W3:Y:S04]  /*89520*/  LDL.LU.64 R10, [R1+0x45a8] ;  /* 0x0045a800010a7983 */ /* 0x002ee80000300a00 */
[----:B--2---:R1:W-:Y:S04]  /*89530*/  STL.64 [R1+0x45a0], R16 ;  /* 0x0045a01001007387 */ /* 0x0043e80000100a00 */
[----:B-1----:R0:W2:Y:S01]  /*89540*/  LDL.64 R16, [R1+0x2218] ;  /* 0x0022180001107983 */ /* 0x0020a20000100a00 */
[----:B----4-:R-:W-:-:S03]  /*89550*/  IMAD.X R27, R27, 0x1, R14, P3 ;  /* 0x000000011b1b7824 */ /* 0x010fc600018e060e */
[----:B------:R-:W-:Y:S04]  /*89560*/  STL.64 [R1+0x4578], R8 ;  /* 0x0045780801007387 */ /* 0x000fe80000100a00 */
[----:B------:R-:W-:Y:S01]  /*89570*/  STL [R1+0x2224], R27 ;  /* 0x0022241b01007387 */ /* 0x000fe20000100800 */
[----:B---3--:R-:W-:Y:S01]  /*89580*/  IADD3 R26, P1, R3, R11, RZ ;  /* 0x0000000b031a7210 */ /* 0x008fe20007f3e0ff */
[----:B--2---:R-:W-:-:S05]  /*89590*/  IMAD.X R17, R22, 0x1, R10, P2 ;  /* 0x0000000116117824 */ /* 0x004fca00010e060a */
[----:B------:R1:W-:Y:S04]  /*895a0*/  STL [R1+0x221c], R17 ;  /* 0x00221c1101007387 */ /* 0x0003e80000100800 */
[----:B-1----:R-:W2:Y:S01]  /*895b0*/  LDL.LU.64 R16, [R1+0x45a0] ;  /* 0x0045a00001107983 */ /* 0x002ea20000300a00 */
[----:B------:R-:W-:Y:S01]  /*895c0*/  IADD3 R8, P3, R4, R12, RZ ;  /* 0x0000000c04087210 */ /* 0x000fe20007f7e0ff */
[----:B------:R-:W-:Y:S01]  /*895d0*/  IMAD.X R27, R22, 0x1, R13, P1 ;  /* 0x00000001161b7824 */ /* 0x000fe200008e060d */
[----:B------:R-:W-:-:S03]  /*895e0*/  SHF.R.S32.HI R4, RZ, 0x1f, R7 ;  /* 0x0000001fff047819 */ /* 0x000fc60000011407 */
[----:B------:R-:W-:-:S05]  /*895f0*/  IMAD.X R9, R5, 0x1, R14, P3 ;  /* 0x0000000105097824 */ /* 0x000fca00018e060e */
[----:B------:R1:W-:Y:S02]  /*89600*/  STL.64 [R1+0x21f8], R8 ;  /* 0x0021f80801007387 */ /* 0x0003e40000100a00 */
[----:B-1----:R-:W-:Y:S01]  /*89610*/  IADD3 R8, P2, R3, R12, RZ ;  /* 0x0000000c03087210 */ /* 0x002fe20007f5e0ff */
[----:B------:R-:W-:Y:S01]  /*89620*/  IMAD.MOV.U32 R9, RZ, RZ, R4 ;  /* 0x000000ffff097224 */ /* 0x000fe200078e0004 */
[----:B------:R-:W3:Y:S01]  /*89630*/  LDL.LU R3, [R1+0x4598] ;  /* 0x0045980001037983 */ /* 0x000ee20000300800 */
[----:B------:R-:W-:-:S03]  /*89640*/  IADD3 R4, P3, R7, R2, RZ ;  /* 0x0000000207047210 */ /* 0x000fc60007f7e0ff */
[----:B------:R1:W-:Y:S04]  /*89650*/  STL.64 [R1+0x21f0], R26 ;  /* 0x0021f01a01007387 */ /* 0x0003e80000100a00 */
[----:B-1----:R-:W4:Y:S04]  /*89660*/  LDL.LU.64 R26, [R1+0x4590] ;  /* 0x00459000011a7983 */ /* 0x002f280000300a00 */
[----:B------:R1:W-:Y:S02]  /*89670*/  STL.64 [R1+0x4570], R12 ;  /* 0x0045700c01007387 */ /* 0x0003e40000100a00 */
[----:B-1----:R-:W-:Y:S01]  /*89680*/  IMAD.MOV.U32 R13, RZ, RZ, R9 ;  /* 0x000000ffff0d7224 */ /* 0x002fe200078e0009 */
[----:B------:R-:W-:Y:S01]  /*89690*/  IADD3 R12, P1, R7, R0, RZ ;  /* 0x00000000070c7210 */ /* 0x000fe20007f3e0ff */
[----:B------:R-:W-:Y:S01]  /*896a0*/  IMAD.X R9, R22, 0x1, R14, P2 ;  /* 0x0000000116097824 */ /* 0x000fe200010e060e */
[----:B------:R-:W4:Y:S04]  /*896b0*/  LDL.LU R7, [R1+0x458c] ;  /* 0x00458c0001077983 */ /* 0x000f280000300800 */
[----:B------:R1:W-:Y:S04]  /*896c0*/  STL [R1+0x4568], R0 ;  /* 0x0045680001007387 */ /* 0x0003e80000100800 */
[----:B-1----:R-:W3:Y:S04]  /*896d0*/  LDL.LU R0, [R1+0x104] ;  /* 0x0001040001007983 */ /* 0x002ee80000300800 */
[----:B------:R-:W4:Y:S04]  /*896e0*/  LDL.LU R22, [R1+0x4588] ;  /* 0x0045880001167983 */ /* 0x000f280000300800 */
[----:B------:R-:W-:Y:S01]  /*896f0*/  STL.64 [R1+0x21d8], R8 ;  /* 0x0021d80801007387 */ /* 0x000fe20000100a00 */
[----:B--2---:R-:W-:-:S05]  /*89700*/  IMAD.X R5, R13, 0x1, R17, P3 ;  /* 0x000000010d057824 */ /* 0x004fca00018e0611 */
[----:B------:R1:W-:Y:S04]  /*89710*/  STL.64 [R1+0x21d0], R4 ;  /* 0x0021d00401007387 */ /* 0x0003e80000100a00 */
[----:B-1----:R-:W2:Y:S04]  /*89720*/  LDL.LU.64 R4, [R1+0x4580] ;  /* 0x0045800001047983 */ /* 0x002ea80000300a00 */
[----:B------:R1:W-:Y:S02]  /*89730*/  STL.64 [R1+0x4560], R14 ;  /* 0x0045600e01007387 */ /* 0x0003e40000100a00 */
[----:B-1----:R-:W-:Y:S01]  /*89740*/  IMAD.MOV.U32 R15, RZ, RZ, R13 ;  /* 0x000000ffff0f7224 */ /* 0x002fe200078e000d */
[----:B---3--:R-:W-:-:S03]  /*89750*/  IADD3 R8, P2, R0, R3, RZ ;  /* 0x0000000300087210 */ /* 0x008fc60007f5e0ff */
[----:B----4-:R-:W-:-:S05]  /*89760*/  IMAD.X R13, R15, 0x1, R22, P1 ;  /* 0x000000010f0d7824 */ /* 0x010fca00008e0616 */
[----:B------:R-:W-:Y:S01]  /*89770*/  STL.64 [R1+0x21c8], R12 ;  /* 0x0021c80c01007387 */ /* 0x000fe20000100a00 */
[----:B--2---:R-:W-:-:S05]  /*89780*/  IMAD.X R9, R15, 0x1, R4, P2 ;  /* 0x000000010f097824 */ /* 0x004fca00010e0604 */
[----:B------:R1:W-:Y:S04]  /*89790*/  STL.64 [R1+0x21b0], R8 ;  /* 0x0021b00801007387 */ /* 0x0003e80000100a00 */
[----:B-1----:R-:W2:Y:S01]  /*897a0*/  LDL.LU.64 R8, [R1+0x4578] ;  /* 0x0045780001087983 */ /* 0x002ea20000300a00 */
[----:B------:R-:W-:-:S03]  /*897b0*/  IADD3 R14, P3, R0, R5, RZ ;  /* 0x00000005000e7210 */ /* 0x000fc60007f7e0ff */
[----:B------:R1:W-:Y:S01]  /*897c0*/  STL.64 [R1+0x4558], R4 ;  /* 0x0045580401007387 */ /* 0x0003e20000100a00 */
[----:B------:R-:W-:-:S03]  /*897d0*/  IADD3 R12, P1, R0, R7, RZ ;  /* 0x00000007000c7210 */ /* 0x000fc60007f3e0ff */
[----:B------:R3:W-:Y:S01]  /*897e0*/  STL.64 [R1+0x4548], R6 ;  /* 0x0045480601007387 */ /* 0x0007e20000100a00 */
[----:B-1----:R-:W-:-:S04]  /*897f0*/  IMAD.MOV.U32 R5, RZ, RZ, R15 ;  /* 0x000000ffff057224 */ /* 0x002fc800078e000f */
[C---:B------:R-:W-:Y:S01]  /*89800*/  IMAD.X R15, R5.reuse, 0x1, R6, P3 ;  /* 0x00000001050f7824 */ /* 0x040fe200018e0606 */
[----:B---3--:R-:W3:Y:S04]  /*89810*/  LDL R7, [R1+0x100] ;  /* 0x0001000001077983 */ /* 0x008ee80000100800 */
[----:B------:R-:W-:Y:S04]  /*89820*/  STL.64 [R1+0x21a8], R14 ;  /* 0x0021a80e01007387 */ /* 0x000fe80000100a00 */
[----:B------:R-:W-:Y:S01]  /*89830*/  STL [R1+0x4550], R11 ;  /* 0x0045500b01007387 */ /* 0x000fe20000100800 */
[----:B--2---:R-:W-:-:S05]  /*89840*/  IMAD.X R13, R5, 0x1, R8, P1 ;  /* 0x00000001050d7824 */ /* 0x004fca00008e0608 */
[----:B------:R1:W-:Y:S04]  /*89850*/  STL.64 [R1+0x21a0], R12 ;  /* 0x0021a00c01007387 */ /* 0x0003e80000100a00 */
[----:B-1----:R-:W2:Y:S01]  /*89860*/  LDL.LU.64 R12, [R1+0x4570] ;  /* 0x00457000010c7983 */ /* 0x002ea20000300a00 */
[C---:B------:R-:W-:Y:S02]  /*89870*/  IADD3 R4, P2, R0.reuse, R9, RZ ;  /* 0x0000000900047210 */ /* 0x040fe40007f5e0ff */
[----:B------:R-:W-:Y:S01]  /*89880*/  IADD3 R14, P3, R0, R11, RZ ;  /* 0x0000000b000e7210 */ /* 0x000fe20007f7e0ff */
[----:B------:R1:W-:Y:S02]  /*89890*/  STL.64 [R1+0x4540], R8 ;  /* 0x0045400801007387 */ /* 0x0003e40000100a00 */
[----:B-1----:R-:W-:-:S04]  /*898a0*/  IMAD.MOV.U32 R9, RZ, RZ, R5 ;  /* 0x000000ffff097224 */ /* 0x002fc800078e0005 */
[C---:B------:R-:W-:Y:S02]  /*898b0*/  IMAD.X R5, R9.reuse, 0x1, R10, P2 ;  /* 0x0000000109057824 */ /* 0x040fe400010e060a */
[----:B--2---:R-:W-:Y:S01]  /*898c0*/  IMAD.X R15, R9, 0x1, R13, P3 ;  /* 0x00000001090f7824 */ /* 0x004fe200018e060d */
[----:B------:R-:W-:Y:S02]  /*898d0*/  IADD3 R8, P1, R0, R12, RZ ;  /* 0x0000000c00087210 */ /* 0x000fe40007f3e0ff */
[----:B------:R-:W2:Y:S04]  /*898e0*/  LDL.LU R0, [R1+0x4568] ;  /* 0x0045680001007983 */ /* 0x000ea80000300800 */
[----:B------:R-:W-:Y:S04]  /*898f0*/  STL.64 [R1+0x2198], R4 ;  /* 0x0021980401007387 */ /* 0x000fe80000100a00 */
[----:B------:R1:W-:Y:S04]  /*89900*/  STL.64 [R1+0x2190], R14 ;  /* 0x0021900e01007387 */ /* 0x0003e80000100a00 */
[----:B-1----:R-:W4:Y:S01]  /*89910*/  LDL.LU.64 R14, [R1+0x4560] ;  /* 0x00456000010e7983 */ /* 0x002f220000300a00 */
[----:B---3--:R-:W-:-:S02]  /*89920*/  SHF.R.S32.HI R11, RZ, 0x1f, R7 ;  /* 0x0000001fff0b7819 */ /* 0x008fc40000011407 */
[----:B------:R-:W-:-:S03]  /*89930*/  IADD3 R4, P2, R7, R2, RZ ;  /* 0x0000000207047210 */ /* 0x000fc60007f5e0ff */
[----:B------:R-:W-:Y:S02]  /*89940*/  STL [R1+0x104], R11 ;  /* 0x0001040b01007387 */ /* 0x000fe40000100800 */
[----:B------:R-:W-:Y:S01]  /*89950*/  IMAD.X R5, R11, 0x1, R17, P2 ;  /* 0x000000010b057824 */ /* 0x000fe200010e0611 */
[----:B--2---:R-:W-:-:S05]  /*89960*/  IADD3 R6, P3, R7, R0, RZ ;  /* 0x0000000007067210 */ /* 0x004fca0007f7e0ff */
[----:B------:R-:W-:Y:S02]  /*89970*/  IMAD.X R7, R11, 0x1, R22, P3 ;  /* 0x000000010b077824 */ /* 0x000fe400018e0616 */
[----:B----4-:R-:W-:Y:S01]  /*89980*/  IMAD.X R9, R9, 0x1, R14, P1 ;  /* 0x0000000109097824 */ /* 0x010fe200008e060e */
[----:B------:R1:W-:Y:S04]  /*89990*/  STL [R1+0x4538], R14 ;  /* 0x0045380e01007387 */ /* 0x0003e80000100800 */
[----:B-1----:R-:W2:Y:S04]  /*899a0*/  LDL.LU R14, [R1+0x100] ;  /* 0x00010000010e7983 */ /* 0x002ea80000300800 */
[----:B------:R-:W-:Y:S04]  /*899b0*/  STL.64 [R1+0x2180], R8 ;  /* 0x0021800801007387 */ /* 0x000fe80000100a00 */
[----:B------:R1:W-:Y:S04]  /*899c0*/  STL.64 [R1+0x2178], R4 ;  /* 0x0021780401007387 */ /* 0x0003e80000100a00 */
[----:B-1----:R-:W3:Y:S04]  /*899d0*/  LDL.LU.64 R4, [R1+0x4558] ;  /* 0x0045580001047983 */ /* 0x002ee80000300a00 */
[----:B------:R-:W-:Y:S04]  /*899e0*/  STL.64 [R1+0x4530], R16 ;  /* 0x0045301001007387 */ /* 0x000fe80000100a00 */
[----:B------:R-:W4:Y:S04]  /*899f0*/  LDL.LU R11, [R1+0x4550] ;  /* 0x00455000010b7983 */ /* 0x000f280000300800 */
[----:B------:R1:W-:Y:S04]  /*89a00*/  STL.64 [R1+0x2170], R6 ;  /* 0x0021700601007387 */ /* 0x0003e80000100a00 */
[----:B-1----:R-:W4:Y:S04]  /*89a10*/  LDL.LU.64 R6, [R1+0x4548] ;  /* 0x0045480001067983 */ /* 0x002f280000300a00 */
[----:B------:R-:W-:Y:S04]  /*89a20*/  STL [R1+0x4518], R22 ;  /* 0x0045181601007387 */ /* 0x000fe80000100800 */
[----:B------:R-:W-:Y:S04]  /*89a30*/  STL.64 [R1+0x4510], R28 ;  /* 0x0045101c01007387 */ /* 0x000fe80000100a00 */
[----:B------:R1:W-:Y:S04]  /*89a40*/  STL [R1+0x4528], R19 ;  /* 0x0045281301007387 */ /* 0x0003e80000100800 */
[----:B-1----:R-:W3:Y:S01]  /*89a50*/  LDL.LU R19, [R1+0x104] ;  /* 0x0001040001137983 */ /* 0x002ee20000300800 */
[----:B--2---:R-:W-:-:S05]  /*89a60*/  IADD3 R8, P1, R14, R3, RZ ;  /* 0x000000030e087210 */ /* 0x004fca0007f3e0ff */
[----:B---3--:R-:W-:-:S05]  /*89a70*/  IMAD.X R9, R19, 0x1, R4, P1 ;  /* 0x0000000113097824 */ /* 0x008fca00008e0604 */
[----:B------:R1:W-:Y:S04]  /*89a80*/  STL.64 [R1+0x2158], R8 ;  /* 0x0021580801007387 */ /* 0x0003e80000100a00 */
[----:B-1----:R-:W2:Y:S01]  /*89a90*/  LDL.LU.64 R8, [R1+0x4540] ;  /* 0x0045400001087983 */ /* 0x002ea20000300a00 */
[C---:B------:R-:W-:Y:S02]  /*89aa0*/  IADD3 R16, P2, R14.reuse, R5, RZ ;  /* 0x000000050e107210 */ /* 0x040fe40007f5e0ff */
[----:B----4-:R-:W-:Y:S01]  /*89ab0*/  IADD3 R28, P3, R14, R7, RZ ;  /* 0x000000070e1c7210 */ /* 0x010fe20007f7e0ff */
[----:B------:R1:W-:Y:S02]  /*89ac0*/  STL.64 [R1+0x4520], R4 ;  /* 0x0045200401007387 */ /* 0x0003e40000100a00 */
[----:B------:R-:W-:-:S02]  /*89ad0*/  IMAD.X R17, R19, 0x1, R6, P2 ;  /* 0x0000000113117824 */ /* 0x000fc400010e0606 */
[----:B------:R-:W-:Y:S04]  /*89ae0*/  STL [R1+0x2148], R28 ;  /* 0x0021481c01007387 */ /* 0x000fe80000100800 */
[----:B------:R3:W-:Y:S01]  /*89af0*/  STL.64 [R1+0x4508], R6 ;  /* 0x0045080601007387 */ /* 0x0007e20000100a00 */
[----:B-1----:R-:W-:Y:S02]  /*89b00*/  IMAD.MOV.U32 R5, RZ, RZ, R29 ;  /* 0x000000ffff057224 */ /* 0x002fe400078e001d */
[----:B------:R-:W-:Y:S01]  /*89b10*/  IMAD.MOV.U32 R4, RZ, RZ, R28 ;  /* 0x000000ffff047224 */ /* 0x000fe200078e001c */
[----:B---3--:R-:W3:Y:S04]  /*89b20*/  LDL R7, [R1+0xfc] ;  /* 0x0000fc0001077983 */ /* 0x008ee80000100800 */
[----:B------:R1:W-:Y:S02]  /*89b30*/  STL.64 [R1+0x2150], R16 ;  /* 0x0021501001007387 */ /* 0x0003e40000100a00 */
[C---:B-1----:R-:W-:Y:S01]  /*89b40*/  IADD3 R16, P2, R14.reuse, R11, RZ ;  /* 0x0000000b0e107210 */ /* 0x042fe20007f5e0ff */
[----:B--2---:R-:W-:Y:S01]  /*89b50*/  IMAD.X R5, R19, 0x1, R8, P3 ;  /* 0x0000000113057824 */ /* 0x004fe200018e0608 */
[----:B------:R-:W-:-:S02]  /*89b60*/  IADD3 R28, P1, R14, R9, RZ ;  /* 0x000000090e1c7210 */ /* 0x000fc40007f3e0ff */
[----:B------:R-:W-:Y:S02]  /*89b70*/  IADD3 R4, P3, R14, R12, RZ ;  /* 0x0000000c0e047210 */ /* 0x000fe40007f7e0ff */
[----:B------:R-:W-:Y:S04]  /*89b80*/  STL [R1+0x214c], R5 ;  /* 0x00214c0501007387 */ /* 0x000fe80000100800 */
[----:B------:R-:W2:Y:S01]  /*89b90*/  LDL.LU R14, [R1+0x4538] ;  /* 0x00453800010e7983 */ /* 0x000ea20000300800 */
[C---:B------:R-:W-:Y:S02]  /*89ba0*/  IMAD.X R29, R19.reuse, 0x1, R10, P1 ;  /* 0x00000001131d7824 */ /* 0x040fe400008e060a */
[----:B------:R-:W-:-:S03]  /*89bb0*/  IMAD.X R17, R19, 0x1, R13, P2 ;  /* 0x0000000113117824 */ /* 0x000fc600010e060d */
[----:B------:R-:W-:Y:S04]  /*89bc0*/  STL.64 [R1+0x2140], R28 ;  /* 0x0021401c01007387 */ /* 0x000fe80000100a00 */
[----:B------:R1:W-:Y:S01]  /*89bd0*/  STL.64 [R1+0x2138], R16 ;  /* 0x0021381001007387 */ /* 0x0003e20000100a00 */
[----:B---3--:R-:W-:Y:S02]  /*89be0*/  SHF.R.S32.HI R22, RZ, 0x1f, R7 ;  /* 0x0000001fff167819 */ /* 0x008fe40000011407 */
[----:B------:R-:W-:Y:S01]  /*89bf0*/  IADD3 R6, P2, R7, R0, RZ ;  /* 0x0000000007067210 */ /* 0x000fe20007f5e0ff */
[----:B-1----:R-:W3:Y:S04]  /*89c00*/  LDL.LU.64 R16, [R1+0x4530] ;  /* 0x0045300001107983 */ /* 0x002ee80000300a00 */
[----:B------:R-:W-:Y:S04]  /*89c10*/  STL [R1+0x100], R22 ;  /* 0x0001001601007387 */ /* 0x000fe80000100800 */
[----:B------:R-:W-:Y:S04]  /*89c20*/  STL.64 [R1+0x4500], R12 ;  /* 0x0045000c01007387 */ /* 0x000fe80000100a00 */
[----:B------:R1:W-:Y:S04]  /*89c30*/  STL [R1+0x44f8], R0 ;  /* 0x0044f80001007387 */ /* 0x0003e80000100800 */
[----:B-1----:R-:W4:Y:S01]  /*89c40*/  LDL.LU R0, [R1+0xfc] ;  /* 0x0000fc0001007983 */ /* 0x002f220000300800 */
[----:B--2---:R-:W-:-:S03]  /*89c50*/  IMAD.X R5, R19, 0x1, R14, P3 ;  /* 0x0000000113057824 */ /* 0x004fc600018e060e */
[----:B------:R-:W2:Y:S04]  /*89c60*/  LDL.LU R19, [R1+0x4528] ;  /* 0x0045280001137983 */ /* 0x000ea80000300800 */
[----:B------:R1:W-:Y:S04]  /*89c70*/  STL.64 [R1+0x2128], R4 ;  /* 0x0021280401007387 */ /* 0x0003e80000100a00 */
[----:B-1----:R-:W4:Y:S01]  /*89c80*/  LDL.LU.64 R4, [R1+0x4520] ;  /* 0x0045200001047983 */ /* 0x002f220000300a00 */
[----:B------:R-:W-:-:S05]  /*89c90*/  IADD3 R28, P1, R7, R2, RZ ;  /* 0x00000002071c7210 */ /* 0x000fca0007f3e0ff */
[----:B---3--:R-:W-:Y:S02]  /*89ca0*/  IMAD.X R29, R22, 0x1, R17, P1 ;  /* 0x00000001161d7824 */ /* 0x008fe400008e0611 */
[----:B------:R-:W3:Y:S04]  /*89cb0*/  LDL.LU R22, [R1+0x4518] ;  /* 0x0045180001167983 */ /* 0x000ee80000300800 */
[----:B------:R1:W-:Y:S04]  /*89cc0*/  STL.64 [R1+0x2120], R28 ;  /* 0x0021201c01007387 */ /* 0x0003e80000100a00 */
[----:B-1----:R-:W2:Y:S04]  /*89cd0*/  LDL.LU.64 R28, [R1+0x4510] ;  /* 0x00451000011c7983 */ /* 0x002ea80000300a00 */
[----:B------:R4:W-:Y:S02]  /*89ce0*/  STL.64 [R1+0x44e8], R16 ;  /* 0x0044e81001007387 */ /* 0x0009e40000100a00 */
[----:B----4-:R-:W-:-:S02]  /*89cf0*/  IADD3 R16, P1, R0, R5, RZ ;  /* 0x0000000500107210 */ /* 0x010fc40007f3e0ff */
[----:B------:R1:W-:Y:S04]  /*89d00*/  STL [R1+0x44e0], R5 ;  /* 0x0044e00501007387 */ /* 0x0003e80000100800 */
[----:B-1----:R-:W3:Y:S01]  /*89d10*/  LDL.LU R5, [R1+0x100] ;  /* 0x0001000001057983 */ /* 0x002ee20000300800 */
[----:B------:R-:W-:Y:S01]  /*89d20*/  IADD3 R12, P3, R0, R3, RZ ;  /* 0x00000003000c7210 */ /* 0x000fe20007f7e0ff */
[----:B---3--:R-:W-:-:S05]  /*89d30*/  IMAD.X R7, R5, 0x1, R22, P2 ;  /* 0x0000000105077824 */ /* 0x008fca00010e0616 */
[----:B------:R1:W-:Y:S04]  /*89d40*/  STL.64 [R1+0x2118], R6 ;  /* 0x0021180601007387 */ /* 0x0003e80000100a00 */
[----:B-1----:R-:W3:Y:S01]  /*89d50*/  LDL.LU.64 R6, [R1+0x4508] ;  /* 0x0045080001067983 */ /* 0x002ee20000300a00 */
[----:B------:R-:W-:-:S03]  /*89d60*/  IMAD.X R13, R5, 0x1, R4, P3 ;  /* 0x00000001050d7824 */ /* 0x000fc600018e0604 */
[----:B--2---:R-:W-:Y:S04]  /*89d70*/  STL.64 [R1+0x44f0], R18 ;  /* 0x0044f01201007387 */ /* 0x004fe80000100a00 */
[----:B------:R-:W-:Y:S04]  /*89d80*/  STL.64 [R1+0x44d8], R22 ;  /* 0x0044d81601007387 */ /* 0x000fe80000100a00 */
[----:B------:R1:W-:Y:S04]  /*89d90*/  STL.64 [R1+0x2108], R12 ;  /* 0x0021080c01007387 */ /* 0x0003e80000100a00 */
[----:B-1----:R-:W2:Y:S01]  /*89da0*/  LDL.LU.64 R12, [R1+0x4500] ;  /* 0x00450000010c7983 */ /* 0x002ea20000300a00 */
[----:B---3--:R-:W-:-:S03]  /*89db0*/  IMAD.X R17, R5, 0x1, R6, P1 ;  /* 0x0000000105117824 */ /* 0x008fc600008e0606 */
[----:B------:R-:W-:Y:S04]  /*89dc0*/  STL [R1+0x44c8], R6 ;  /* 0x0044c80601007387 */ /* 0x000fe80000100800 */
[----:B------:R1:W-:Y:S04]  /*89dd0*/  STL.64 [R1+0x2100], R16 ;  /* 0x0021001001007387 */ /* 0x0003e80000100a00 */
[----:B-1----:R-:W3:Y:S01]  /*89de0*/  LDL R17, [R1+0xf8] ;  /* 0x0000f80001117983 */ /* 0x002ee20000100800 */
[C---:B------:R-:W-:Y:S02]  /*89df0*/  IADD3 R22, P2, R0.reuse, R7, RZ ;  /* 0x0000000700167210 */ /* 0x040fe40007f5e0ff */
[----:B------:R-:W-:-:S03]  /*89e00*/  IADD3 R18, P3, R0, R9, RZ ;  /* 0x0000000900127210 */ /* 0x000fc60007f7e0ff */
[C---:B------:R-:W-:Y:S01]  /*89e10*/  IMAD.X R23, R5.reuse, 0x1, R8, P2 ;  /* 0x0000000105177824 */ /* 0x040fe200010e0608 */
[C---:B------:R-:W-:Y:S01]  /*89e20*/  IADD3 R16, P1, R0.reuse, R11, RZ ;  /* 0x0000000b00107210 */ /* 0x040fe20007f3e0ff */
[C---:B------:R-:W-:Y:S01]  /*89e30*/  IMAD.X R19, R5.reuse, 0x1, R10, P3 ;  /* 0x0000000105137824 */ /* 0x040fe200018e060a */
[----:B------:R-:W-:Y:S04]  /*89e40*/  STL.64 [R1+0x44d0], R8 ;  /* 0x0044d00801007387 */ /* 0x000fe80000100a00 */
[----:B------:R2:W-:Y:S02]  /*89e50*/  STL.64 [R1+0x20f8], R22 ;  /* 0x0020f81601007387 */ /* 0x0005e40000100a00 */
[----:B--2---:R-:W-:Y:S02]  /*89e60*/  IADD3 R22, P2, R0, R12, RZ ;  /* 0x0000000c00167210 */ /* 0x004fe40007f5e0ff */
[----:B------:R-:W2:Y:S04]  /*89e70*/  LDL.LU R0, [R1+0x44f8] ;  /* 0x0044f80001007983 */ /* 0x000ea80000300800 */
[----:B------:R1:W-:Y:S01]  /*89e80*/  STL.64 [R1+0x20f0], R18 ;  /* 0x0020f01201007387 */ /* 0x0003e20000100a00 */
[----:B------:R-:W-:-:S03]  /*89e90*/  IMAD.X R23, R5, 0x1, R14, P2 ;  /* 0x0000000105177824 */ /* 0x000fc600010e060e */
[----:B-1----:R-:W4:Y:S04]  /*89ea0*/  LDL.LU.64 R18, [R1+0x44f0] ;  /* 0x0044f00001127983 */ /* 0x002f280000300a00 */
[----:B------:R1:W-:Y:S01]  /*89eb0*/  STL [R1+0x44b0], R2 ;  /* 0x0044b00201007387 */ /* 0x0003e20000100800 */
[----:B---3--:R-:W-:Y:S02]  /*89ec0*/  SHF.R.S32.HI R6, RZ, 0x1f, R17 ;  /* 0x0000001fff067819 */ /* 0x008fe40000011411 */
[----:B------:R-:W-:Y:S01]  /*89ed0*/  IADD3 R8, P3, R17, R2, RZ ;  /* 0x0000000211087210 */ /* 0x000fe20007f7e0ff */
[----:B------:R-:W-:Y:S02]  /*89ee0*/  IMAD.X R17, R5, 0x1, R13, P1 ;  /* 0x0000000105117824 */ /* 0x000fe400008e060d */
[----:B------:R-:W-:Y:S04]  /*89ef0*/  STL [R1+0xfc], R6 ;  /* 0x0000fc0601007387 */ /* 0x000fe80000100800 */
[----:B-1----:R-:W2:Y:S04]  /*89f00*/  LDL.LU R2, [R1+0xf8] ;  /* 0x0000f80001027983 */ /* 0x002ea80000300800 */
[----:B------:R1:W-:Y:S04]  /*89f10*/  STL.64 [R1+0x20e8], R16 ;  /* 0x0020e81001007387 */ /* 0x0003e80000100a00 */
[----:B-1----:R-:W3:Y:S04]  /*89f20*/  LDL.LU.64 R16, [R1+0x44e8] ;  /* 0x0044e80001107983 */ /* 0x002ee80000300a00 */
[----:B------:R-:W-:Y:S04]  /*89f30*/  STL.64 [R1+0x44b8], R12 ;  /* 0x0044b80c01007387 */ /* 0x000fe80000100a00 */
[----:B------:R-:W-:Y:S04]  /*89f40*/  STL.64 [R1+0x44c0], R28 ;  /* 0x0044c01c01007387 */ /* 0x000fe80000100a00 */
[----:B------:R-:W4:Y:S04]  /*89f50*/  LDL.LU R5, [R1+0x44e0] ;  /* 0x0044e00001057983 */ /* 0x000f280000300800 */
[----:B------:R1:W-:Y:S04]  /*89f60*/  STL.64 [R1+0x20d8], R22 ;  /* 0x0020d81601007387 */ /* 0x0003e80000100a00 */
[----:B-1----:R-:W4:Y:S01]  /*89f70*/  LDL.LU.64 R22, [R1+0x44d8] ;  /* 0x0044d80001167983 */ /* 0x002f220000300a00 */
[----:B--2---:R-:W-:-:S02]  /*89f80*/  IADD3 R12, P1, R2, R0, RZ ;  /* 0x00000000020c7210 */ /* 0x004fc40007f3e0ff */
[----:B------:R-:W-:Y:S01]  /*89f90*/  IADD3 R28, P2, R2, R3, RZ ;  /* 0x00000003021c7210 */ /* 0x000fe20007f5e0ff */
[----:B---3--:R-:W-:-:S05]  /*89fa0*/  IMAD.X R9, R6, 0x1, R17, P3 ;  /* 0x0000000106097824 */ /* 0x008fca00018e0611 */
[----:B------:R1:W-:Y:S04]  /*89fb0*/  STL.64 [R1+0x20d0], R8 ;  /* 0x0020d00801007387 */ /* 0x0003e80000100a00 */
[----:B------:R-:W-:Y:S04]  /*89fc0*/  STL [R1+0x20b0], R28 ;  /* 0x0020b01c01007387 */ /* 0x000fe80000100800 */
[----:B-1----:R-:W2:Y:S01]  /*89fd0*/  LDL.LU.64 R8, [R1+0x44d0] ;  /* 0x0044d00001087983 */ /* 0x002ea20000300a00 */
[----:B----4-:R-:W-:-:S03]  /*89fe0*/  IMAD.X R13, R6, 0x1, R22, P1 ;  /* 0x00000001060d7824 */ /* 0x010fc600008e0616 */
[----:B------:R-:W3:Y:S04]  /*89ff0*/  LDL.LU R6, [R1+0x44c8] ;  /* 0x0044c80001067983 */ /* 0x000ee80000300800 */
[----:B------:R1:W-:Y:S04]  /*8a000*/  STL.64 [R1+0x44a0], R22 ;  /* 0x0044a01601007387 */ /* 0x0003e80000100a00 */
[----:B-1----:R0:W4:Y:S04]  /*8a010*/  LDL.64 R22, [R1+0x20b0] ;  /* 0x0020b00001167983 */ /* 0x0021280000100a00 */
[----:B------:R1:W-:Y:S04]  /*8a020*/  STL.64 [R1+0x20c8], R12 ;  /* 0x0020c80c01007387 */ /* 0x0003e80000100a00 */
[----:B------:R-:W-:Y:S04]  /*8a030*/  STL.64 [R1+0x44a8], R14 ;  /* 0x0044a80e01007387 */ /* 0x000fe80000100a00 */
[----:B------:R0:W-:Y:S01]  /*8a040*/  STL [R1+0x4498], R7 ;  /* 0x0044980701007387 */ /* 0x0001e20000100800 */
[----:B-1----:R-:W-:-:S03]  /*8a050*/  IADD3 R12, P1, R2, R7, RZ ;  /* 0x00000007020c7210 */ /* 0x002fc60007f3e0ff */
[----:B0-----:R-:W3:Y:S01]  /*8a060*/  LDL.LU R7, [R1+0xfc] ;  /* 0x0000fc0001077983 */ /* 0x001ee20000300800 */
[----:B------:R-:W-:-:S05]  /*8a070*/  IADD3 R28, P3, R2, R5, RZ ;  /* 0x00000005021c7210 */ /* 0x000fca0007f7e0ff */
[C---:B---3--:R-:W-:Y:S02]  /*8a080*/  IMAD.X R29, R7.reuse, 0x1, R6, P3 ;  /* 0x00000001071d7824 */ /* 0x048fe400018e0606 */
[C---:B----4-:R-:W-:Y:S02]  /*8a090*/  IMAD.X R23, R7.reuse, 0x1, R4, P2 ;  /* 0x0000000107177824 */ /* 0x050fe400010e0604 */
[----:B--2---:R-:W-:Y:S01]  /*8a0a0*/  IMAD.X R13, R7, 0x1, R8, P1 ;  /* 0x00000001070d7824 */ /* 0x004fe200008e0608 */
[----:B------:R0:W-:Y:S04]  /*8a0b0*/  STL.64 [R1+0x20a8], R28 ;  /* 0x0020a81c01007387 */ /* 0x0001e80000100a00 */
[----:B------:R-:W-:Y:S04]  /*8a0c0*/  STL [R1+0x20b4], R23 ;  /* 0x0020b41701007387 */ /* 0x000fe80000100800 */
[----:B0-----:R-:W2:Y:S04]  /*8a0d0*/  LDL.LU.64 R28, [R1+0x44c0] ;  /* 0x0044c000011c7983 */ /* 0x001ea80000300a00 */
[----:B------:R-:W-:Y:S04]  /*8a0e0*/  STL [R1+0x4488], R6 ;  /* 0x0044880601007387 */ /* 0x000fe80000100800 */
[----:B------:R0:W-:Y:S04]  /*8a0f0*/  STL.64 [R1+0x2080], R12 ;  /* 0x0020800c01007387 */ /* 0x0001e80000100a00 */
[----:B0-----:R-:W3:Y:S01]  /*8a100*/  LDL.LU.64 R12, [R1+0x44b8] ;  /* 0x0044b800010c7983 */ /* 0x001ee20000300a00 */
[----:B------:R-:W-:-:S02]  /*8a110*/  IADD3 R14, P2, R2, R9, RZ ;  /* 0x00000009020e7210 */ /* 0x000fc40007f5e0ff */
[C---:B------:R-:W-:Y:S01]  /*8a120*/  IADD3 R22, P3, R2.reuse, R11, RZ ;  /* 0x0000000b02167210 */ /* 0x040fe20007f7e0ff */
[----:B------:R3:W-:Y:S02]  /*8a130*/  STL.64 [R1+0x4480], R8 ;  /* 0x0044800801007387 */ /* 0x0007e40000100a00 */
[C---:B------:R-:W-:Y:S01]  /*8a140*/  IMAD.X R15, R7.reuse, 0x1, R10, P2 ;  /* 0x00000001070f7824 */ /* 0x040fe200010e060a */
[----:B---3--:R-:W-:Y:S02]  /*8a150*/  IADD3 R8, P1, R2, R12, RZ ;  /* 0x0000000c02087210 */ /* 0x008fe40007f3e0ff */
[----:B------:R-:W3:Y:S04]  /*8a160*/  LDL.LU R2, [R1+0x44b0] ;  /* 0x0044b00001027983 */ /* 0x000ee80000300800 */
[----:B------:R-:W4:Y:S04]  /*8a170*/  LDL R9, [R1+0xf4] ;  /* 0x0000f40001097983 */ /* 0x000f280000100800 */
[----:B--2---:R-:W-:Y:S04]  /*8a180*/  STL.64 [R1+0x4490], R28 ;  /* 0x0044901c01007387 */ /* 0x004fe80000100a00 */
[----:B------:R0:W-:Y:S04]  /*8a190*/  STL.64 [R1+0x2078], R14 ;  /* 0x0020780e01007387 */ /* 0x0001e80000100a00 */
[----:B0-----:R-:W2:Y:S01]  /*8a1a0*/  LDL.LU.64 R14, [R1+0x44a8] ;  /* 0x0044a800010e7983 */ /* 0x001ea20000300a00 */
[----:B------:R-:W-:Y:S01]  /*8a1b0*/  IMAD.X R23, R7, 0x1, R13, P3 ;  /* 0x0000000107177824 */ /* 0x000fe200018e060d */
[----:B----4-:R-:W-:-:S05]  /*8a1c0*/  SHF.R.S32.HI R6, RZ, 0x1f, R9 ;  /* 0x0000001fff067819 */ /* 0x010fca0000011409 */
[----:B------:R-:W-:Y:S04]  /*8a1d0*/  STL [R1+0xf8], R6 ;  /* 0x0000f80601007387 */ /* 0x000fe80000100800 */
[----:B------:R0:W-:Y:S01]  /*8a1e0*/  STL.64 [R1+0x2070], R22 ;  /* 0x0020701601007387 */ /* 0x0001e20000100a00 */
[----:B---3--:R-:W-:-:S03]  /*8a1f0*/  IADD3 R28, P2, R9, R2, RZ ;  /* 0x00000002091c7210 */ /* 0x008fc60007f5e0ff */
[----:B0-----:R-:W3:Y:S04]  /*8a200*/  LDL.LU.64 R22, [R1+0x44a0] ;  /* 0x0044a00001167983 */ /* 0x001ee80000300a00 */
[----:B------:R0:W-:Y:S04]  /*8a210*/  STL.64 [R1+0x4470], R12 ;  /* 0x0044700c01007387 */ /* 0x0001e80000100a00 */
[----:B------:R1:W-:Y:S01]  /*8a220*/  STL [R1+0x4468], R0 ;  /* 0x0044680001007387 */ /* 0x0003e20000100800 */
[----:B0-----:R-:W-:Y:S01]  /*8a230*/  IADD3 R12, P3, R9, R0, RZ ;  /* 0x00000000090c7210 */ /* 0x001fe20007f7e0ff */
[----:B--2---:R-:W-:-:S02]  /*8a240*/  IMAD.X R9, R7, 0x1, R14, P1 ;  /* 0x0000000107097824 */ /* 0x004fc400008e060e */
[----:B-1----:R-:W2:Y:S04]  /*8a250*/  LDL.LU R0, [R1+0xf4] ;  /* 0x0000f40001007983 */ /* 0x002ea80000300800 */
[----:B------:R-:W2:Y:S01]  /*8a260*/  LDL.LU R7, [R1+0x4498] ;  /* 0x0044980001077983 */ /* 0x000ea20000300800 */
[----:B------:R-:W-:-:S03]  /*8a270*/  IMAD.X R29, R6, 0x1, R17, P2 ;  /* 0x00000001061d7824 */ /* 0x000fc600010e0611 */
[----:B------:R-:W-:Y:S04]  /*8a280*/  STL.64 [R1+0x4478], R14 ;  /* 0x0044780e01007387 */ /* 0x000fe80000100a00 */
[----:B------:R-:W-:Y:S04]  /*8a290*/  STL.64 [R1+0x2060], R8 ;  /* 0x0020600801007387 */ /* 0x000fe80000100a00 */
[----:B------:R-:W-:Y:S04]  /*8a2a0*/  STL.64 [R1+0x4460], R2 ;  /* 0x0044600201007387 */ /* 0x000fe80000100a00 */
[----:B------:R0:W-:Y:S04]  /*8a2b0*/  STL.64 [R1+0x2058], R28 ;  /* 0x0020581c01007387 */ /* 0x0001e80000100a00 */
[----:B0-----:R-:W4:Y:S01]  /*8a2c0*/  LDL.LU.64 R28, [R1+0x4490] ;  /* 0x00449000011c7983 */ /* 0x001f220000300a00 */
[----:B---3--:R-:W-:-:S03]  /*8a2d0*/  IMAD.X R13, R6, 0x1, R22, P3 ;  /* 0x00000001060d7824 */ /* 0x008fc600018e0616 */
[----:B------:R-:W3:Y:S04]  /*8a2e0*/  LDL.LU R6, [R1+0x4488] ;  /* 0x0044880001067983 */ /* 0x000ee80000300800 */
[----:B------:R2:W-:Y:S02]  /*8a2f0*/  STL.64 [R1+0x2050], R12 ;  /* 0x0020500c01007387 */ /* 0x0005e40000100a00 */
[C---:B--2---:R-:W-:Y:S02]  /*8a300*/  IADD3 R12, P3, R0.reuse, R7, RZ ;  /* 0x00000007000c7210 */ /* 0x044fe40007f7e0ff */
[----:B------:R0:W-:Y:S04]  /*8a310*/  STL [R1+0x4448], R7 ;  /* 0x0044480701007387 */ /* 0x0001e80000100800 */
[----:B0-----:R-:W2:Y:S01]  /*8a320*/  LDL.LU R7, [R1+0xf8] ;  /* 0x0000f80001077983 */ /* 0x001ea20000300800 */
[----:B------:R-:W-:-:S05]  /*8a330*/  IADD3 R8, P1, R0, R3, RZ ;  /* 0x0000000300087210 */ /* 0x000fca0007f3e0ff */
[----:B--2---:R-:W-:-:S05]  /*8a340*/  IMAD.X R9, R7, 0x1, R4, P1 ;  /* 0x0000000107097824 */ /* 0x004fca00008e0604 */
[----:B------:R0:W-:Y:S04]  /*8a350*/  STL.64 [R1+0x1208], R8 ;  /* 0x0012080801007387 */ /* 0x0001e80000100a00 */
[----:B0-----:R-:W2:Y:S01]  /*8a360*/  LDL.LU.64 R8, [R1+0x4480] ;  /* 0x0044800001087983 */ /* 0x001ea20000300a00 */
[----:B------:R-:W-:-:S03]  /*8a370*/  IADD3 R14, P2, R0, R5, RZ ;  /* 0x00000005000e7210 */ /* 0x000fc60007f5e0ff */
[----:B------:R-:W-:Y:S02]  /*8a380*/  STL.64 [R1+0x4450], R4 ;  /* 0x0044500401007387 */ /* 0x000fe40000100a00 */
[C---:B---3--:R-:W-:Y:S02]  /*8a390*/  IMAD.X R15, R7.reuse, 0x1, R6, P2 ;  /* 0x00000001070f7824 */ /* 0x048fe400010e0606 */
[----:B------:R-:W-:Y:S04]  /*8a3a0*/  STL.64 [R1+0x4458], R16 ;  /* 0x0044581001007387 */ /* 0x000fe80000100a00 */
[----:B----4-:R0:W-:Y:S04]  /*8a3b0*/  STL.64 [R1+0x4440], R28 ;  /* 0x0044401c01007387 */ /* 0x0101e80000100a00 */
[----:B0-----:R-:W3:Y:S04]  /*8a3c0*/  LDL R29, [R1+0xf0] ;  /* 0x0000f000011d7983 */ /* 0x001ee80000100800 */
[----:B------:R0:W-:Y:S04]  /*8a3d0*/  STL.64 [R1+0x1200], R14 ;  /* 0x0012000e01007387 */ /* 0x0001e80000100a00 */
[----:B0-----:R-:W4:Y:S04]  /*8a3e0*/  LDL.LU.64 R14, [R1+0x4478] ;  /* 0x00447800010e7983 */ /* 0x001f280000300a00 */
[----:B------:R-:W-:Y:S01]  /*8a3f0*/  STL [R1+0x4430], R6 ;  /* 0x0044300601007387 */ /* 0x000fe20000100800 */
[----:B--2---:R-:W-:-:S05]  /*8a400*/  IMAD.X R13, R7, 0x1, R8, P3 ;  /* 0x00000001070d7824 */ /* 0x004fca00018e0608 */
[----:B------:R0:W-:Y:S04]  /*8a410*/  STL.64 [R1+0x11f8], R12 ;  /* 0x0011f80c01007387 */ /* 0x0001e80000100a00 */
[----:B0-----:R-:W2:Y:S01]  /*8a420*/  LDL.LU.64 R12, [R1+0x4470] ;  /* 0x00447000010c7983 */ /* 0x001ea20000300a00 */
[C---:B------:R-:W-:Y:S02]  /*8a430*/  IADD3 R2, P1, R0.reuse, R9, RZ ;  /* 0x0000000900027210 */ /* 0x040fe40007f3e0ff */
[C---:B------:R-:W-:Y:S01]  /*8a440*/  IADD3 R4, P2, R0.reuse, R11, RZ ;  /* 0x0000000b00047210 */ /* 0x040fe20007f5e0ff */
[----:B------:R2:W-:Y:S02]  /*8a450*/  STL.64 [R1+0x4428], R8 ;  /* 0x0044280801007387 */ /* 0x0005e40000100a00 */
[----:B------:R-:W-:Y:S01]  /*8a460*/  IMAD.X R3, R7, 0x1, R10, P1 ;  /* 0x0000000107037824 */ /* 0x000fe200008e060a */
[----:B--2---:R-:W-:-:S02]  /*8a470*/  IADD3 R8, P3, R0, R12, RZ ;  /* 0x0000000c00087210 */ /* 0x004fc40007f7e0ff */
[----:B------:R-:W2:Y:S04]  /*8a480*/  LDL.LU R0, [R1+0x4468] ;  /* 0x0044680001007983 */ /* 0x000ea80000300800 */
[----:B------:R0:W-:Y:S04]  /*8a490*/  STL.64 [R1+0x11f0], R2 ;  /* 0x0011f00201007387 */ /* 0x0001e80000100a00 */
[----:B0-----:R-:W2:Y:S01]  /*8a4a0*/  LDL.LU.64 R2, [R1+0x4460] ;  /* 0x0044600001027983 */ /* 0x001ea20000300a00 */
[----:B------:R-:W-:Y:S01]  /*8a4b0*/  IMAD.X R5, R7, 0x1, R13, P2 ;  /* 0x0000000107057824 */ /* 0x000fe200010e060d */
[----:B---3--:R-:W-:-:S02]  /*8a4c0*/  SHF.R.S32.HI R6, RZ, 0x1f, R29 ;  /* 0x0000001fff067819 */ /* 0x008fc4000001141d */
[----:B------:R-:W-:Y:S01]  /*8a4d0*/  STL.64 [R1+0x4438], R10 ;  /* 0x0044380a01007387 */ /* 0x000fe20000100a00 */
[----:B----4-:R-:W-:Y:S01]  /*8a4e0*/  IMAD.X R9, R7, 0x1, R14, P3 ;  /* 0x0000000107097824 */ /* 0x010fe200018e060e */
[----:B--2---:R-:W-:-:S05]  /*8a4f0*/  IADD3 R16, P1, R29, R2, RZ ;  /* 0x000000021d107210 */ /* 0x004fca0007f3e0ff */
[----:B------:R0:W-:Y:S04]  /*8a500*/  STL [R1+0x11c0], R16 ;  /* 0x0011c01001007387 */ /* 0x0001e80000100800 */
[----:B0-----:R-:W2:Y:S04]  /*8a510*/  LDL.LU.64 R16, [R1+0x4458] ;  /* 0x0044580001107983 */ /* 0x001ea80000300a00 */
[----:B------:R0:W-:Y:S04]  /*8a520*/  STL.64 [R1+0x11e8], R4 ;  /* 0x0011e80401007387 */ /* 0x0001e80000100a00 */
[----:B0-----:R-:W3:Y:S04]  /*8a530*/  LDL.LU.64 R4, [R1+0x4450] ;  /* 0x0044500001047983 */ /* 0x001ee80000300a00 */
[----:B------:R-:W-:Y:S04]  /*8a540*/  STL [R1+0xf4], R6 ;  /* 0x0000f40601007387 */ /* 0x000fe80000100800 */
[----:B------:R-:W4:Y:S04]  /*8a550*/  LDL.LU R7, [R1+0x4448] ;  /* 0x0044480001077983 */ /* 0x000f280000300800 */
[----:B------:R0:W-:Y:S04]  /*8a560*/  STL [R1+0x4418], R14 ;  /* 0x0044180e01007387 */ /* 0x0001e80000100800 */
[----:B0-----:R-:W2:Y:S04]  /*8a570*/  LDL.LU R14, [R1+0xf0] ;  /* 0x0000f000010e7983 */ /* 0x001ea80000300800 */
[----:B------:R2:W-:Y:S04]  /*8a580*/  STL.64 [R1+0x11c8], R8 ;  /* 0x0011c80801007387 */ /* 0x0005e80000100a00 */
[----:B------:R0:W-:Y:S01]  /*8a590*/  STL.64 [R1+0x4420], R2 ;  /* 0x0044200201007387 */ /* 0x0001e20000100a00 */
[----:B--2---:R-:W-:-:S03]  /*8a5a0*/  IADD3 R8, P3, R14, R3, RZ ;  /* 0x000000030e087210 */ /* 0x004fc60007f7e0ff */
[----:B0-----:R0:W2:Y:S01]  /*8a5b0*/  LDL.64 R2, [R1+0x11c0] ;  /* 0x0011c00001027983 */ /* 0x0010a20000100a00 */
[----:B------:R-:W-:-:S05]  /*8a5c0*/  IADD3 R28, P2, R29, R0, RZ ;  /* 0x000000001d1c7210 */ /* 0x000fca0007f5e0ff */
[----:B------:R-:W-:Y:S01]  /*8a5d0*/  IMAD.X R29, R6, 0x1, R22, P2 ;  /* 0x00000001061d7824 */ /* 0x000fe200010e0616 */
[----:B----4-:R-:W-:Y:S01]  /*8a5e0*/  IADD3 R10, P2, R14, R7, RZ ;  /* 0x000000070e0a7210 */ /* 0x010fe20007f5e0ff */
[C---:B---3--:R-:W-:Y:S02]  /*8a5f0*/  IMAD.X R9, R6.reuse, 0x1, R4, P3 ;  /* 0x0000000106097824 */ /* 0x048fe400018e0604 */
[----:B--2---:R-:W-:-:S05]  /*8a600*/  IMAD.X R3, R6, 0x1, R17, P1 ;  /* 0x0000000106037824 */ /* 0x004fca00008e0611 */
[----:B------:R-:W-:Y:S04]  /*8a610*/  STL [R1+0x11c4], R3 ;  /* 0x0011c40301007387 */ /* 0x000fe80000100800 */
[----:B------:R1:W-:Y:S04]  /*8a620*/  STL.64 [R1+0x11b8], R28 ;  /* 0x0011b81c01007387 */ /* 0x0003e80000100a00 */
[----:B-1----:R-:W2:Y:S04]  /*8a630*/  LDL.LU.64 R28, [R1+0x4440] ;  /* 0x00444000011c7983 */ /* 0x002ea80000300a00 */
[----:B------:R1:W-:Y:S04]  /*8a640*/  STL [R1+0x1180], R10 ;  /* 0x0011800a01007387 */ /* 0x0003e80000100800 */
[----:B-1----:R-:W3:Y:S04]  /*8a650*/  LDL.LU.64 R10, [R1+0x4438] ;  /* 0x00443800010a7983 */ /* 0x002ee80000300a00 */
[----:B------:R-:W4:Y:S04]  /*8a660*/  LDL.LU R6, [R1+0x4430] ;  /* 0x0044300001067983 */ /* 0x000f280000300800 */
[----:B------:R1:W-:Y:S04]  /*8a670*/  STL.64 [R1+0x1190], R8 ;  /* 0x0011900801007387 */ /* 0x0003e80000100a00 */
[----:B-1----:R-:W2:Y:S04]  /*8a680*/  LDL.LU.64 R8, [R1+0x4428] ;  /* 0x0044280001087983 */ /* 0x002ea80000300a00 */
[----:B------:R-:W-:Y:S04]  /*8a690*/  STL.64 [R1+0x43f8], R4 ;  /* 0x0043f80401007387 */ /* 0x000fe80000100a00 */
[----:B------:R-:W-:Y:S04]  /*8a6a0*/  STL.64 [R1+0x4410], R16 ;  /* 0x0044101001007387 */ /* 0x000fe80000100a00 */
[----:B------:R1:W-:Y:S04]  /*8a6b0*/  STL [R1+0x4408], R25 ;  /* 0x0044081901007387 */ /* 0x0003e80000100800 */
[----:B-1----:R-:W4:Y:S04]  /*8a6c0*/  LDL.LU R25, [R1+0xf4] ;  /* 0x0000f40001197983 */ /* 0x002f280000300800 */
[----:B------:R1:W-:Y:S04]  /*8a6d0*/  STL.64 [R1+0x4400], R22 ;  /* 0x0044001601007387 */ /* 0x0003e80000100a00 */
[----:B-1----:R0:W3:Y:S01]  /*8a6e0*/  LDL.64 R22, [R1+0x1180] ;  /* 0x0011800001167983 */ /* 0x0020e20000100a00 */
[----:B------:R-:W-:-:S03]  /*8a6f0*/  IADD3 R2, P1, R14, R5, RZ ;  /* 0x000000050e027210 */ /* 0x000fc60007f3e0ff */
[----:B--2---:R-:W-:Y:S01]  /*8a700*/  STL [R1+0x43f0], R9 ;  /* 0x0043f00901007387 */ /* 0x004fe20000100800 */
[----:B------:R-:W-:Y:S01]  /*8a710*/  IADD3 R4, P3, R14, R9, RZ ;  /* 0x000000090e047210 */ /* 0x000fe20007f7e0ff */
[----:B----4-:R-:W-:-:S05]  /*8a720*/  IMAD.X R3, R25, 0x1, R6, P1 ;  /* 0x0000000119037824 */ /* 0x010fca00008e0606 */
[----:B------:R1:W-:Y:S01]  /*8a730*/  STL.64 [R1+0x1188], R2 ;  /* 0x0011880201007387 */ /* 0x0003e20000100a00 */
[----:B---3--:R-:W-:-:S03]  /*8a740*/  IADD3 R16, P1, R14, R11, RZ ;  /* 0x0000000b0e107210 */ /* 0x008fc60007f3e0ff */
[----:B-1----:R-:W2:Y:S01]  /*8a750*/  LDL.LU.64 R2, [R1+0x4420] ;  /* 0x0044200001027983 */ /* 0x002ea20000300a00 */
[----:B------:R-:W-:-:S03]  /*8a760*/  IMAD.X R23, R25, 0x1, R8, P2 ;  /* 0x0000000119177824 */ /* 0x000fc600010e0608 */
[----:B------:R1:W-:Y:S01]  /*8a770*/  STL.64 [R1+0x43e8], R6 ;  /* 0x0043e80601007387 */ /* 0x0003e20000100a00 */
[----:B------:R-:W-:-:S03]  /*8a780*/  IADD3 R22, P2, R14, R12, RZ ;  /* 0x0000000c0e167210 */ /* 0x000fc60007f5e0ff */
[----:B-1----:R-:W3:Y:S04]  /*8a790*/  LDL R7, [R1+0xec] ;  /* 0x0000ec0001077983 */ /* 0x002ee80000100800 */
[----:B------:R1:W-:Y:S04]  /*8a7a0*/  STL [R1+0x1184], R23 ;  /* 0x0011841701007387 */ /* 0x0003e80000100800 */
[----:B------:R-:W1:Y:S01]  /*8a7b0*/  LDL.LU R14, [R1+0x4418] ;  /* 0x00441800010e7983 */ /* 0x000e620000300800 */
[C---:B------:R-:W-:Y:S02]  /*8a7c0*/  IMAD.X R5, R25.reuse, 0x1, R10, P3 ;  /* 0x0000000119057824 */ /* 0x040fe400018e060a */
[----:B------:R-:W-:Y:S01]  /*8a7d0*/  IMAD.X R17, R25, 0x1, R13, P1 ;  /* 0x0000000119117824 */ /* 0x000fe200008e060d */
[----:B------:R-:W-:Y:S04]  /*8a7e0*/  STL.64 [R1+0x43e0], R10 ;  /* 0x0043e00a01007387 */ /* 0x000fe80000100a00 */
[----:B------:R-:W-:Y:S01]  /*8a7f0*/  STL.64 [R1+0x1178], R4 ;  /* 0x0011780401007387 */ /* 0x000fe20000100a00 */
[----:B---3--:R-:W-:-:S02]  /*8a800*/  SHF.R.S32.HI R9, RZ, 0x1f, R7 ;  /* 0x0000001fff097819 */ /* 0x008fc40000011407 */
[----:B------:R-:W-:-:S03]  /*8a810*/  IADD3 R6, P1, R7, R0, RZ ;  /* 0x0000000007067210 */ /* 0x000fc60007f3e0ff */
[----:B------:R-:W-:Y:S01]  /*8a820*/  STL [R1+0xf0], R9 ;  /* 0x0000f00901007387 */ /* 0x000fe20000100800 */
[----:B-1----:R-:W-:-:S03]  /*8a830*/  IMAD.X R23, R25, 0x1, R14, P2 ;  /* 0x0000000119177824 */ /* 0x002fc600010e060e */
[----:B------:R1:W-:Y:S04]  /*8a840*/  STL.64 [R1+0x1170], R16 ;  /* 0x0011701001007387 */ /* 0x0003e80000100a00 */
[----:B-1----:R-:W3:Y:S04]  /*8a850*/  LDL.LU.64 R16, [R1+0x4410] ;  /* 0x0044100001107983 */ /* 0x002ee80000300a00 */
[----:B------:R1:W-:Y:S04]  /*8a860*/  STL [R1+0x43d8], R0 ;  /* 0x0043d80001007387 */ /* 0x0003e80000100800 */
[----:B-1----:R-:W4:Y:S04]  /*8a870*/  LDL.LU R0, [R1+0xec] ;  /* 0x0000ec0001007983 */ /* 0x002f280000300800 */
[----:B------:R-:W4:Y:S04]  /*8a880*/  LDL.LU R25, [R1+0x4408] ;  /* 0x0044080001197983 */ /* 0x000f280000300800 */
[----:B------:R1:W-:Y:S04]  /*8a890*/  STL.64 [R1+0x1160], R22 ;  /* 0x0011601601007387 */ /* 0x0003e80000100a00 */
[----:B-1----:R-:W4:Y:S01]  /*8a8a0*/  LDL.LU.64 R22, [R1+0x4400] ;  /* 0x0044000001167983 */ /* 0x002f220000300a00 */
[----:B--2---:R-:W-:-:S03]  /*8a8b0*/  IADD3 R4, P3, R7, R2, RZ ;  /* 0x0000000207047210 */ /* 0x004fc60007f7e0ff */
[----:B------:R-:W-:Y:S02]  /*8a8c0*/  STL.64 [R1+0x43d0], R2 ;  /* 0x0043d00201007387 */ /* 0x000fe40000100a00 */
[----:B---3--:R-:W-:-:S05]  /*8a8d0*/  IMAD.X R5, R9, 0x1, R17, P3 ;  /* 0x0000000109057824 */ /* 0x008fca00018e0611 */
[----:B------:R1:W-:Y:S04]  /*8a8e0*/  STL.64 [R1+0x1158], R4 ;  /* 0x0011580401007387 */ /* 0x0003e80000100a00 */
[----:B-1----:R-:W2:Y:S04]  /*8a8f0*/  LDL.LU.64 R4, [R1+0x43f8] ;  /* 0x0043f80001047983 */ /* 0x002ea80000300a00 */
[----:B------:R-:W-:Y:S01]  /*8a900*/  STL.64 [R1+0x43c8], R16 ;  /* 0x0043c81001007387 */ /* 0x000fe20000100a00 */
[----:B----4-:R-:W-:-:S03]  /*8a910*/  IMAD.X R7, R9, 0x1, R22, P1 ;  /* 0x0000000109077824 */ /* 0x010fc600008e0616 */
[----:B------:R-:W3:Y:S04]  /*8a920*/  LDL.LU R9, [R1+0x43f0] ;  /* 0x0043f00001097983 */ /* 0x000ee80000300800 */
[----:B------:R1:W-:Y:S04]  /*8a930*/  STL.64 [R1+0x1150], R6 ;  /* 0x0011500601007387 */ /* 0x0003e80000100a00 */
[----:B-1----:R-:W4:Y:S04]  /*8a940*/  LDL.LU.64 R6, [R1+0x43e8] ;  /* 0x0043e80001067983 */ /* 0x002f280000300a00 */
[----:B------:R1:W-:Y:S04]  /*8a950*/  STL [R1+0x43bc], R22 ;  /* 0x0043bc1601007387 */ /* 0x0003e80000100800 */
[----:B-1----:R-:W3:Y:S01]  /*8a960*/  LDL.LU R22, [R1+0xf0] ;  /* 0x0000f00001167983 */ /* 0x002ee20000300800 */
[----:B------:R-:W-:-:S02]  /*8a970*/  IADD3 R10, P2, R0, R3, RZ ;  /* 0x00000003000a7210 */ /* 0x000fc40007f5e0ff */
[C---:B--2---:R-:W-:Y:S02]  /*8a980*/  IADD3 R16, P3, R0.reuse, R5, RZ ;  /* 0x0000000500107210 */ /* 0x044fe40007f7e0ff */
[----:B----4-:R-:W-:Y:S01]  /*8a990*/  IADD3 R2, P1, R0, R7, RZ ;  /* 0x0000000700027210 */ /* 0x010fe20007f3e0ff */
[----:B---3--:R-:W-:-:S05]  /*8a9a0*/  IMAD.X R11, R22, 0x1, R4, P2 ;  /* 0x00000001160b7824 */ /* 0x008fca00010e0604 */
[----:B------:R1:W-:Y:S04]  /*8a9b0*/  STL.64 [R1+0x1128], R10 ;  /* 0x0011280a01007387 */ /* 0x0003e80000100a00 */
[----:B------:R-:W-:Y:S04]  /*8a9c0*/  STL [R1+0x1118], R2 ;  /* 0x0011180201007387 */ /* 0x000fe80000100800 */
[----:B-1----:R-:W2:Y:S04]  /*8a9d0*/  LDL.LU.64 R10, [R1+0x43e0] ;  /* 0x0043e000010a7983 */ /* 0x002ea80000300a00 */
[----:B------:R-:W-:Y:S04]  /*8a9e0*/  STL.64 [R1+0x43b0], R4 ;  /* 0x0043b00401007387 */ /* 0x000fe80000100a00 */
[----:B------:R1:W-:Y:S01]  /*8a9f0*/  STL [R1+0x43b8], R5 ;  /* 0x0043b80501007387 */ /* 0x0003e20000100800 */
[----:B------:R-:W-:-:S03]  /*8aa00*/  IMAD.X R17, R22, 0x1, R6, P3 ;  /* 0x0000000116117824 */ /* 0x000fc600018e0606 */
[----:B-1----:R0:W3:Y:S04]  /*8aa10*/  LDL.64 R4, [R1+0x1118] ;  /* 0x0011180001047983 */ /* 0x0020e80000100a00 */
[----:B------:R1:W-:Y:S04]  /*8aa20*/  STL.64 [R1+0x43c0], R6 ;  /* 0x0043c00601007387 */ /* 0x0003e80000100a00 */
[----:B-1----:R-:W4:Y:S01]  /*8aa30*/  LDL R6, [R1+0xe8] ;  /* 0x0000e80001067983 */ /* 0x002f220000100800 */
[----:B------:R-:W-:-:S03]  /*8aa40*/  IADD3 R2, P2, R0, R9, RZ ;  /* 0x0000000900027210 */ /* 0x000fc60007f5e0ff */
[----:B------:R2:W-:Y:S02]  /*8aa50*/  STL.64 [R1+0x1120], R16 ;  /* 0x0011201001007387 */ /* 0x0005e40000100a00 */
[----:B--2---:R-:W-:Y:S01]  /*8aa60*/  IADD3 R16, P3, R0, R11, RZ ;  /* 0x0000000b00107210 */ /* 0x004fe20007f7e0ff */
[----:B------:R-:W-:-:S04]  /*8aa70*/  IMAD.X R3, R22, 0x1, R10, P2 ;  /* 0x0000000116037824 */ /* 0x000fc800010e060a */
[C---:B------:R-:W-:Y:S02]  /*8aa80*/  IMAD.X R17, R22.reuse, 0x1, R13, P3 ;  /* 0x0000000116117824 */ /* 0x040fe400018e060d */
[----:B---3--:R-:W-:Y:S01]  /*8aa90*/  IMAD.X R5, R22, 0x1, R8, P1 ;  /* 0x0000000116057824 */ /* 0x008fe200008e0608 */
[----:B------:R-:W-:-:S04]  /*8aaa0*/  IADD3 R4, P1, R0, R12, RZ ;  /* 0x0000000c00047210 */ /* 0x000fc80007f3e0ff */
[----:B------:R-:W-:Y:S04]  /*8aab0*/  STL [R1+0x111c], R5 ;  /* 0x00111c0501007387 */ /* 0x000fe80000100800 */
[----:B------:R-:W2:Y:S04]  /*8aac0*/  LDL.LU R0, [R1+0x43d8] ;  /* 0x0043d80001007983 */ /* 0x000ea80000300800 */
[----:B------:R4:W-:Y:S04]  /*8aad0*/  STL [R1+0x43a0], R12 ;  /* 0x0043a00c01007387 */ /* 0x0009e80000100800 */
[----:B------:R1:W-:Y:S01]  /*8aae0*/  STL.64 [R1+0x1110], R2 ;  /* 0x0011100201007387 */ /* 0x0003e20000100a00 */
[----:B----4-:R-:W-:-:S03]  /*8aaf0*/  SHF.R.S32.HI R12, RZ, 0x1f, R6 ;  /* 0x0000001fff0c7819 */ /* 0x010fc60000011406 */
[----:B-1----:R-:W3:Y:S04]  /*8ab00*/  LDL.LU.64 R2, [R1+0x43d0] ;  /* 0x0043d00001027983 */ /* 0x002ee80000300a00 */
[----:B------:R-:W-:Y:S04]  /*8ab10*/  STL.64 [R1+0x43a8], R10 ;  /* 0x0043a80a01007387 */ /* 0x000fe80000100a00 */
[----:B------:R-:W-:Y:S04]  /*8ab20*/  STL [R1+0xec], R12 ;  /* 0x0000ec0c01007387 */ /* 0x000fe80000100800 */
[----:B------:R1:W-:Y:S04]  /*8ab30*/  STL.64 [R1+0x10f8], R16 ;  /* 0x0010f81001007387 */ /* 0x0003e80000100a00 */
[----:B-1----:R-:W4:Y:S04]  /*8ab40*/  LDL.LU.64 R16, [R1+0x43c8] ;  /* 0x0043c80001107983 */ /* 0x002f280000300a00 */
[----:B------:R1:W-:Y:S04]  /*8ab50*/  STL [R1+0x4390], R13 ;  /* 0x0043900d01007387 */ /* 0x0003e80000100800 */
[----:B-1----:R-:W2:Y:S01]  /*8ab60*/  LDL.LU R13, [R1+0xe8] ;  /* 0x0000e800010d7983 */ /* 0x002ea20000300800 */
[----:B------:R-:W-:Y:S01]  /*8ab70*/  IMAD.X R5, R22, 0x1, R14, P1 ;  /* 0x0000000116057824 */ /* 0x000fe200008e060e */
[----:B---3--:R-:W-:-:S02]  /*8ab80*/  IADD3 R10, P2, R6, R2, RZ ;  /* 0x00000002060a7210 */ /* 0x008fc40007f5e0ff */
[----:B--2---:R-:W-:-:S05]  /*8ab90*/  IADD3 R6, P3, R13, R0, RZ ;  /* 0x000000000d067210 */ /* 0x004fca0007f7e0ff */
[----:B------:R1:W-:Y:S04]  /*8aba0*/  STL [R1+0x10d8], R6 ;  /* 0x0010d80601007387 */ /* 0x0003e80000100800 */
[----:B-1----:R-:W2:Y:S04]  /*8abb0*/  LDL.LU.64 R6, [R1+0x43c0] ;  /* 0x0043c00001067983 */ /* 0x002ea80000300a00 */
[----:B------:R-:W3:Y:S04]  /*8abc0*/  LDL.LU R22, [R1+0x43bc] ;  /* 0x0043bc0001167983 */ /* 0x000ee80000300800 */
[----:B------:R1:W-:Y:S04]  /*8abd0*/  STL.64 [R1+0x10e8], R4 ;  /* 0x0010e80401007387 */ /* 0x0003e80000100a00 */
[----:B-1----:R0:W4:Y:S01]  /*8abe0*/  LDL.LU R5, [R1+0x43b8] ;  /* 0x0043b80001057983 */ /* 0x0021220000300800 */
[----:B------:R-:W-:-:S03]  /*8abf0*/  IADD3 R4, P1, R13, R3, RZ ;  /* 0x000000030d047210 */ /* 0x000fc60007f3e0ff */
[----:B------:R1:W-:Y:S04]  /*8ac00*/  STL.64 [R1+0x4398], R14 ;  /* 0x0043980e01007387 */ /* 0x0003e80000100a00 */
[----:B-1----:R0:W3:Y:S04]  /*8ac10*/  LDL.64 R14, [R1+0x10d8] ;  /* 0x0010d800010e7983 */ /* 0x0020e80000100a00 */
[----:B------:R4:W-:Y:S04]  /*8ac20*/  STL [R1+0x10b0], R4 ;  /* 0x0010b00401007387 */ /* 0x0009e80000100800 */
[----:B----4-:R-:W4:Y:S04]  /*8ac30*/  LDL.LU.64 R4, [R1+0x43b0] ;  /* 0x0043b00001047983 */ /* 0x010f280000300a00 */
[----:B------:R1:W-:Y:S04]  /*8ac40*/  STL.64 [R1+0x4388], R2 ;  /* 0x0043880201007387 */ /* 0x0003e80000100a00 */
[----:B-1----:R0:W4:Y:S01]  /*8ac50*/  LDL.64 R2, [R1+0x10b0] ;  /* 0x0010b00001027983 */ /* 0x0021220000100a00 */
[----:B------:R-:W-:-:S02]  /*8ac60*/  IMAD.X R11, R12, 0x1, R17, P2 ;  /* 0x000000010c0b7824 */ /* 0x000fc400010e0611 */
[----:B---3--:R-:W-:-:S03]  /*8ac70*/  IMAD.X R15, R12, 0x1, R22, P3 ;  /* 0x000000010c0f7824 */ /* 0x008fc600018e0616 */
[----:B------:R-:W-:Y:S01]  /*8ac80*/  STL.64 [R1+0x10e0], R10 ;  /* 0x0010e00a01007387 */ /* 0x000fe20000100a00 */
[----:B--2---:R-:W-:-:S03]  /*8ac90*/  IADD3 R14, P3, R13, R7, RZ ;  /* 0x000000070d0e7210 */ /* 0x004fc60007f7e0ff */
[----:B------:R1:W-:Y:S02]  /*8aca0*/  STL [R1+0x10dc], R15 ;  /* 0x0010dc0f01007387 */ /* 0x0003e40000100800 */
[C---:B-1----:R-:W-:Y:S01]  /*8acb0*/  IMAD.X R15, R12.reuse, 0x1, R8, P3 ;  /* 0x000000010c0f7824 */ /* 0x042fe200018e0608 */
[----:B----4-:R-:W-:Y:S01]  /*8acc0*/  IADD3 R10, P2, R13, R5, RZ ;  /* 0x000000050d0a7210 */ /* 0x010fe20007f5e0ff */
[----:B------:R1:W-:Y:S04]  /*8acd0*/  STL.64 [R1+0x4380], R4 ;  /* 0x0043800401007387 */ /* 0x0003e80000100a00 */
[C---:B------:R-:W-:Y:S02]  /*8ace0*/  IMAD.X R11, R12.reuse, 0x1, R6, P2 ;  /* 0x000000010c0b7824 */ /* 0x040fe400010e0606 */
[----:B------:R-:W-:-:S05]  /*8acf0*/  IMAD.X R3, R12, 0x1, R4, P1 ;  /* 0x000000010c037824 */ /* 0x000fca00008e0604 */
[----:B------:R-:W-:Y:S04]  /*8ad00*/  STL [R1+0x10b4], R3 ;  /* 0x0010b40301007387 */ /* 0x000fe80000100800 */
[----:B-1----:R-:W2:Y:S04]  /*8ad10*/  LDL R5, [R1+0xe4] ;  /* 0x0000e40001057983 */ /* 0x002ea80000100800 */
[----:B------:R1:W-:Y:S04]  /*8ad20*/  STL.64 [R1+0x10a8], R10 ;  /* 0x0010a80a01007387 */ /* 0x0003e80000100a00 */
[----:B-1----:R-:W3:Y:S04]  /*8ad30*/  LDL.LU.64 R10, [R1+0x43a8] ;  /* 0x0043a800010a7983 */ /* 0x002ee80000300a00 */
[----:B------:R-:W-:Y:S04]  /*8ad40*/  STL.64 [R1+0x4368], R6 ;  /* 0x0043680601007387 */ /* 0x000fe80000100a00 */
[----:B------:R-:W4:Y:S04]  /*8ad50*/  LDL.LU R12, [R1+0x43a0] ;  /* 0x0043a000010c7983 */ /* 0x000f280000300800 */
[----:B------:R1:W-:Y:S04]  /*8ad60*/  STL.64 [R1+0x10a0], R14 ;  /* 0x0010a00e01007387 */ /* 0x0003e80000100a00 */
[----:B-1----:R-:W2:Y:S04]  /*8ad70*/  LDL.LU.64 R14, [R1+0x4398] ;  /* 0x00439800010e7983 */ /* 0x002ea80000300a00 */
[----:B------:R-:W-:Y:S04]  /*8ad80*/  STL.64 [R1+0x4358], R8 ;  /* 0x0043580801007387 */ /* 0x000fe80000100a00 */
[----:B------:R-:W-:Y:S04]  /*8ad90*/  STL [R1+0x4370], R19 ;  /* 0x0043701301007387 */ /* 0x000fe80000100800 */
[----:B------:R1:W-:Y:S04]  /*8ada0*/  STL.64 [R1+0x4378], R22 ;  /* 0x0043781601007387 */ /* 0x0003e80000100a00 */
[----:B-1----:R-:W2:Y:S01]  /*8adb0*/  LDL.LU R22, [R1+0xec] ;  /* 0x0000ec0001167983 */ /* 0x002ea20000300800 */
[----:B------:R-:W-:-:S02]  /*8adc0*/  IADD3 R2, P1, R13, R9, RZ ;  /* 0x000000090d027210 */ /* 0x000fc40007f3e0ff */
[C---:B---3--:R-:W-:Y:S02]  /*8add0*/  IADD3 R6, P2, R13.reuse, R11, RZ ;  /* 0x0000000b0d067210 */ /* 0x048fe40007f5e0ff */
[----:B----4-:R-:W-:Y:S02]  /*8ade0*/  IADD3 R8, P3, R13, R12, RZ ;  /* 0x0000000c0d087210 */ /* 0x010fe40007f7e0ff */
[----:B------:R-:W3:Y:S01]  /*8adf0*/  LDL.LU R13, [R1+0x4390] ;  /* 0x00439000010d7983 */ /* 0x000ee20000300800 */
[----:B--2---:R-:W-:-:S05]  /*8ae00*/  IMAD.X R3, R22, 0x1, R10, P1 ;  /* 0x0000000116037824 */ /* 0x004fca00008e060a */
[----:B------:R1:W-:Y:S04]  /*8ae10*/  STL.64 [R1+0x1098], R2 ;  /* 0x0010980201007387 */ /* 0x0003e80000100a00 */
[----:B-1----:R-:W2:Y:S01]  /*8ae20*/  LDL.LU.64 R2, [R1+0x4388] ;  /* 0x0043880001027983 */ /* 0x002ea20000300a00 */
[----:B------:R-:W-:Y:S01]  /*8ae30*/  SHF.R.S32.HI R19, RZ, 0x1f, R5 ;  /* 0x0000001fff137819 */ /* 0x000fe20000011405 */
[C---:B------:R-:W-:Y:S02]  /*8ae40*/  IMAD.X R9, R22.reuse, 0x1, R14, P3 ;  /* 0x0000000116097824 */ /* 0x040fe400018e060e */
[----:B------:R-:W-:Y:S04]  /*8ae50*/  STL.64 [R1+0x4350], R10 ;  /* 0x0043500a01007387 */ /* 0x000fe80000100a00 */
[----:B------:R-:W-:Y:S04]  /*8ae60*/  STL [R1+0x4360], R11 ;  /* 0x0043600b01007387 */ /* 0x000fe80000100800 */
[----:B------:R-:W-:Y:S01]  /*8ae70*/  STL [R1+0xe8], R19 ;  /* 0x0000e81301007387 */ /* 0x000fe20000100800 */
[----:B---3--:R-:W-:Y:S01]  /*8ae80*/  IMAD.X R7, R22, 0x1, R13, P2 ;  /* 0x0000000116077824 */ /* 0x008fe200010e060d */
[----:B--2---:R-:W-:-:S02]  /*8ae90*/  IADD3 R4, P1, R5, R2, RZ ;  /* 0x0000000205047210 */ /* 0x004fc40007f3e0ff */
[----:B------:R1:W-:Y:S03]  /*8aea0*/  STL [R1+0x4348], R2 ;  /* 0x0043480201007387 */ /* 0x0003e60000100800 */
[----:B------:R-:W-:Y:S01]  /*8aeb0*/  IMAD.X R5, R19, 0x1, R17, P1 ;  /* 0x0000000113057824 */ /* 0x000fe200008e0611 */
[----:B-1----:R-:W2:Y:S04]  /*8aec0*/  LDL.LU R2, [R1+0xe4] ;  /* 0x0000e40001027983 */ /* 0x002ea80000300800 */
[----:B------:R-:W-:Y:S04]  /*8aed0*/  STL.64 [R1+0x1090], R6 ;  /* 0x0010900601007387 */ /* 0x000fe80000100a00 */
[----:B------:R-:W-:Y:S04]  /*8aee0*/  STL.64 [R1+0x1070], R8 ;  /* 0x0010700801007387 */ /* 0x000fe80000100a00 */
[----:B------:R1:W-:Y:S04]  /*8aef0*/  STL.64 [R1+0x1068], R4 ;  /* 0x0010680401007387 */ /* 0x0003e80000100a00 */
[----:B-1----:R-:W2:Y:S02]  /*8af00*/  LDL.LU.64 R4, [R1+0x4380] ;  /* 0x0043800001047983 */ /* 0x002ea40000300a00 */
[----:B--2---:R-:W-:-:S05]  /*8af10*/  IADD3 R22, P1, R2, R5, RZ ;  /* 0x0000000502167210 */ /* 0x004fca0007f3e0ff */
[----:B------:R1:W-:Y:S04]  /*8af20*/  STL [R1+0x1030], R22 ;  /* 0x0010301601007387 */ /* 0x0003e80000100800 */
[----:B-1----:R-:W2:Y:S01]  /*8af30*/  LDL.LU.64 R22, [R1+0x4378] ;  /* 0x0043780001167983 */ /* 0x002ea20000300a00 */
[----:B------:R-:W-:-:S05]  /*8af40*/  IADD3 R6, P2, R2, R0, RZ ;  /* 0x0000000002067210 */ /* 0x000fca0007f5e0ff */
[----:B--2---:R-:W-:Y:S02]  /*8af50*/  IMAD.X R7, R19, 0x1, R22, P2 ;  /* 0x0000000113077824 */ /* 0x004fe400010e0616 */
[----:B------:R-:W2:Y:S04]  /*8af60*/  LDL.LU R19, [R1+0x4370] ;  /* 0x0043700001137983 */ /* 0x000ea80000300800 */
[----:B------:R1:W-:Y:S04]  /*8af70*/  STL.64 [R1+0x1060], R6 ;  /* 0x0010600601007387 */ /* 0x0003e80000100a00 */
[----:B-1----:R-:W3:Y:S04]  /*8af80*/  LDL.LU.64 R6, [R1+0x4368] ;  /* 0x0043680001067983 */ /* 0x002ee80000300a00 */
[----:B------:R1:W-:Y:S04]  /*8af90*/  STL [R1+0x4338], R22 ;  /* 0x0043381601007387 */ /* 0x0003e80000100800 */
[----:B-1----:R-:W4:Y:S01]  /*8afa0*/  LDL.LU R22, [R1+0xe8] ;  /* 0x0000e80001167983 */ /* 0x002f220000300800 */
[----:B------:R-:W-:-:S02]  /*8afb0*/  IADD3 R8, P3, R2, R3, RZ ;  /* 0x0000000302087210 */ /* 0x000fc40007f7e0ff */
[----:B---3--:R-:W-:-:S05]  /*8afc0*/  IADD3 R10, P2, R2, R7, RZ ;  /* 0x00000007020a7210 */ /* 0x008fca0007f5e0ff */
[----:B------:R-:W-:Y:S04]  /*8afd0*/  STL [R1+0x1028], R10 ;  /* 0x0010280a01007387 */ /* 0x000fe80000100800 */
[----:B------:R0:W3:Y:S01]  /*8afe0*/  LDL.LU R11, [R1+0x4360] ;  /* 0x00436000010b7983 */ /* 0x0000e20000300800 */
[----:B----4-:R-:W-:-:S05]  /*8aff0*/  IMAD.X R9, R22, 0x1, R4, P3 ;  /* 0x0000000116097824 */ /* 0x010fca00018e0604 */
[----:B------:R1:W-:Y:S04]  /*8b000*/  STL.64 [R1+0x1038], R8 ;  /* 0x0010380801007387 */ /* 0x0003e80000100a00 */
[----:B-1----:R-:W4:Y:S04]  /*8b010*/  LDL.LU.64 R8, [R1+0x4358] ;  /* 0x0043580001087983 */ /* 0x002f280000300a00 */
[----:B------:R1:W-:Y:S04]  /*8b020*/  STL.64 [R1+0x4330], R4 ;  /* 0x0043300401007387 */ /* 0x0003e80000100a00 */
[----:B-1----:R0:W2:Y:S04]  /*8b030*/  LDL.64 R4, [R1+0x1028] ;  /* 0x0010280001047983 */ /* 0x0020a80000100a00 */
[----:B------:R1:W-:Y:S04]  /*8b040*/  STL.64 [R1+0x4340], R16 ;  /* 0x0043401001007387 */ /* 0x0003e80000100a00 */
[----:B-1----:R0:W2:Y:S01]  /*8b050*/  LDL.64 R16, [R1+0x1030] ;  /* 0x0010300001107983 */ /* 0x0020a20000100a00 */
[----:B----4-:R-:W-:-:S05]  /*8b060*/  IADD3 R10, P3, R2, R9, RZ ;  /* 0x00000009020a7210 */ /* 0x010fca0007f7e0ff */
[----:B------:R3:W-:Y:S04]  /*8b070*/  STL [R1+0x1020], R10 ;  /* 0x0010200a01007387 */ /* 0x0007e80000100800 */
[----:B---3--:R-:W3:Y:S01]  /*8b080*/  LDL.LU.64 R10, [R1+0x4350] ;  /* 0x00435000010a7983 */ /* 0x008ee20000300a00 */
[----:B--2---:R-:W-:Y:S01]  /*8b090*/  IMAD.X R5, R22, 0x1, R8, P2 ;  /* 0x0000000116057824 */ /* 0x004fe200010e0608 */
[----:B------:R-:W-:Y:S02]  /*8b0a0*/  IADD3 R4, P2, R2, R12, RZ ;  /* 0x0000000c02047210 */ /* 0x000fe40007f5e0ff */
[----:B------:R-:W-:Y:S01]  /*8b0b0*/  STL [R1+0x4328], R6 ;  /* 0x0043280601007387 */ /* 0x000fe20000100800 */
[----:B------:R-:W-:-:S05]  /*8b0c0*/  IMAD.X R17, R22, 0x1, R6, P1 ;  /* 0x0000000116117824 */ /* 0x000fca00008e0606 */
[----:B------:R-:W-:Y:S04]  /*8b0d0*/  STL [R1+0x1034], R17 ;  /* 0x0010341101007387 */ /* 0x000fe80000100800 */
[----:B------:R1:W-:Y:S01]  /*8b0e0*/  STL [R1+0x102c], R5 ;  /* 0x00102c0501007387 */ /* 0x0003e20000100800 */
[----:B---3--:R-:W-:-:S03]  /*8b0f0*/  IADD3 R16, P1, R2, R11, RZ ;  /* 0x0000000b02107210 */ /* 0x008fc60007f3e0ff */
[----:B------:R-:W2:Y:S04]  /*8b100*/  LDL.LU R2, [R1+0x4348] ;  /* 0x0043480001027983 */ /* 0x000ea80000300800 */
[----:B-1----:R-:W3:Y:S04]  /*8b110*/  LDL R5, [R1+0xe0] ;  /* 0x0000e00001057983 */ /* 0x002ee80000100800 */
[----:B------:R1:W-:Y:S04]  /*8b120*/  STL.64 [R1+0x4318], R28 ;  /* 0x0043181c01007387 */ /* 0x0003e80000100a00 */
[----:B-1----:R0:W4:Y:S01]  /*8b130*/  LDL.64 R28, [R1+0x1020] ;  /* 0x00102000011c7983 */ /* 0x0021220000100a00 */
[----:B------:R-:W-:-:S03]  /*8b140*/  IMAD.X R17, R22, 0x1, R13, P1 ;  /* 0x0000000116117824 */ /* 0x000fc600008e060d */
[----:B------:R1:W-:Y:S01]  /*8b150*/  STL.64 [R1+0x4320], R10 ;  /* 0x0043200a01007387 */ /* 0x0003e20000100a00 */
[----:B---3--:R-:W-:-:S05]  /*8b160*/  SHF.R.S32.HI R6, RZ, 0x1f, R5 ;  /* 0x0000001fff067819 */ /* 0x008fca0000011405 */
[----:B------:R-:W-:Y:S01]  /*8b170*/  STL [R1+0xe4], R6 ;  /* 0x0000e40601007387 */ /* 0x000fe20000100800 */
[----:B----4-:R-:W-:Y:S01]  /*8b180*/  IMAD.X R29, R22, 0x1, R10, P3 ;  /* 0x00000001161d7824 */ /* 0x010fe200018e060a */
[----:B-1----:R-:W-:-:S04]  /*8b190*/  IADD3 R10, P1, R5, R0, RZ ;  /* 0x00000000050a7210 */ /* 0x002fc80007f3e0ff */
[----:B------:R-:W-:Y:S04]  /*8b1a0*/  STL [R1+0x1024], R29 ;  /* 0x0010241d01007387 */ /* 0x000fe80000100800 */
[----:B------:R1:W-:Y:S04]  /*8b1b0*/  STL.64 [R1+0x1018], R16 ;  /* 0x0010181001007387 */ /* 0x0003e80000100a00 */
[----:B-1----:R-:W3:Y:S04]  /*8b1c0*/  LDL.LU.64 R16, [R1+0x4340] ;  /* 0x0043400001107983 */ /* 0x002ee80000300a00 */
[----:B------:R1:W-:Y:S04]  /*8b1d0*/  STL [R1+0x4308], R0 ;  /* 0x0043080001007387 */ /* 0x0003e80000100800 */
[----:B-1----:R-:W4:Y:S01]  /*8b1e0*/  LDL.LU R0, [R1+0xe0] ;  /* 0x0000e00001007983 */ /* 0x002f220000300800 */
[----:B--2---:R-:W-:Y:S01]  /*8b1f0*/  IADD3 R28, P3, R5, R2, RZ ;  /* 0x00000002051c7210 */ /* 0x004fe20007f7e0ff */
[----:B------:R-:W-:-:S02]  /*8b200*/  IMAD.X R5, R22, 0x1, R14, P2 ;  /* 0x0000000116057824 */ /* 0x000fc400010e060e */
[----:B------:R-:W-:Y:S04]  /*8b210*/  STL [R1+0xfe0], R10 ;  /* 0x000fe00a01007387 */ /* 0x000fe80000100800 */
[----:B------:R-:W2:Y:S04]  /*8b220*/  LDL.LU R22, [R1+0x4338] ;  /* 0x0043380001167983 */ /* 0x000ea80000300800 */
[----:B------:R1:W-:Y:S04]  /*8b230*/  STL.64 [R1+0xff0], R4 ;  /* 0x000ff00401007387 */ /* 0x0003e80000100a00 */
[----:B-1----:R-:W2:Y:S04]  /*8b240*/  LDL.LU.64 R4, [R1+0x4330] ;  /* 0x0043300001047983 */ /* 0x002ea80000300a00 */
[----:B------:R1:W-:Y:S01]  /*8b250*/  STL.64 [R1+0x4300], R2 ;  /* 0x0043000201007387 */ /* 0x0003e20000100a00 */
[----:B----4-:R-:W-:-:S03]  /*8b260*/  IADD3 R10, P2, R0, R3, RZ ;  /* 0x00000003000a7210 */ /* 0x010fc60007f5e0ff */
[----:B-1----:R0:W2:Y:S01]  /*8b270*/  LDL.64 R2, [R1+0xfe0] ;  /* 0x000fe00001027983 */ /* 0x0020a20000100a00 */
[----:B---3--:R-:W-:-:S05]  /*8b280*/  IMAD.X R29, R6, 0x1, R17, P3 ;  /* 0x00000001061d7824 */ /* 0x008fca00018e0611 */
[----:B------:R-:W-:Y:S04]  /*8b290*/  STL.64 [R1+0xfe8], R28 ;  /* 0x000fe81c01007387 */ /* 0x000fe80000100a00 */
[----:B------:R-:W-:Y:S01]  /*8b2a0*/  STL.64 [R1+0x4310], R16 ;  /* 0x0043101001007387 */ /* 0x000fe20000100a00 */
[----:B--2---:R-:W-:-:S03]  /*8b2b0*/  IMAD.X R3, R6, 0x1, R22, P1 ;  /* 0x0000000106037824 */ /* 0x004fc600008e0616 */
[----:B------:R-:W2:Y:S04]  /*8b2c0*/  LDL.LU R6, [R1+0x4328] ;  /* 0x0043280001067983 */ /* 0x000ea80000300800 */
[----:B------:R1:W-:Y:S04]  /*8b2d0*/  STL [R1+0x42f8], R22 ;  /* 0x0042f81601007387 */ /* 0x0003e80000100800 */
[----:B-1----:R-:W3:Y:S01]  /*8b2e0*/  LDL.LU R22, [R1+0xe4] ;  /* 0x0000e40001167983 */ /* 0x002ee20000300800 */
[----:B------:R-:W-:-:S03]  /*8b2f0*/  IADD3 R28, P3, R0, R5, RZ ;  /* 0x00000005001c7210 */ /* 0x000fc60007f7e0ff */
[----:B------:R-:W-:Y:S01]  /*8b300*/  STL [R1+0xfe4], R3 ;  /* 0x000fe40301007387 */ /* 0x000fe20000100800 */
[C---:B---3--:R-:W-:Y:S02]  /*8b310*/  IMAD.X R11, R22.reuse, 0x1, R4, P2 ;  /* 0x00000001160b7824 */ /* 0x048fe400010e0604 */
[----:B--2---:R-:W-:-:S03]  /*8b320*/  IMAD.X R29, R22, 0x1, R6, P3 ;  /* 0x00000001161d7824 */ /* 0x004fc600018e0606 */
[----:B------:R1:W-:Y:S04]  /*8b330*/  STL.64 [R1+0xfb8], R10 ;  /* 0x000fb80a01007387 */ /* 0x0003e80000100a00 */
[----:B-1----:R-:W2:Y:S04]  /*8b340*/  LDL.LU.64 R10, [R1+0x4320] ;  /* 0x00432000010a7983 */ /* 0x002ea80000300a00 */
[----:B------:R-:W-:Y:S04]  /*8b350*/  STL.64 [R1+0x42f0], R4 ;  /* 0x0042f00401007387 */ /* 0x000fe80000100a00 */
[----:B------:R1:W-:Y:S04]  /*8b360*/  STL.64 [R1+0xfb0], R28 ;  /* 0x000fb01c01007387 */ /* 0x0003e80000100a00 */
[----:B-1----:R-:W3:Y:S01]  /*8b370*/  LDL.LU.64 R28, [R1+0x4318] ;  /* 0x00431800011c7983 */ /* 0x002ee20000300a00 */
[----:B------:R-:W-:-:S05]  /*8b380*/  IADD3 R16, P1, R0, R7, RZ ;  /* 0x0000000700107210 */ /* 0x000fca0007f3e0ff */
[----:B------:R-:W-:Y:S01]  /*8b390*/  IMAD.X R17, R22, 0x1, R8, P1 ;  /* 0x0000000116117824 */ /* 0x000fe200008e0608 */
[C---:B------:R-:W-:Y:S02]  /*8b3a0*/  IADD3 R2, P2, R0.reuse, R9, RZ ;  /* 0x0000000900027210 */ /* 0x040fe40007f5e0ff */
[----:B--2---:R-:W-:Y:S01]  /*8b3b0*/  IADD3 R4, P3, R0, R11, RZ ;  /* 0x0000000b00047210 */ /* 0x004fe20007f7e0ff */
[----:B---3--:R-:W-:Y:S04]  /*8b3c0*/  STL [R1+0x42e0], R29 ;  /* 0x0042e01d01007387 */ /* 0x008fe80000100800 */
[----:B------:R1:W-:Y:S04]  /*8b3d0*/  STL.64 [R1+0xfa8], R16 ;  /* 0x000fa81001007387 */ /* 0x0003e80000100a00 */
[----:B------:R-:W-:Y:S04]  /*8b3e0*/  STL [R1+0xf98], R4 ;  /* 0x000f980401007387 */ /* 0x000fe80000100800 */
[----:B-1----:R-:W2:Y:S04]  /*8b3f0*/  LDL.LU.64 R16, [R1+0x4310] ;  /* 0x0043100001107983 */ /* 0x002ea80000300a00 */
[----:B------:R1:W-:Y:S04]  /*8b400*/  STL.64 [R1+0x42e8], R8 ;  /* 0x0042e80801007387 */ /* 0x0003e80000100a00 */
[----:B-1----:R0:W3:Y:S01]  /*8b410*/  LDL.64 R8, [R1+0xf98] ;  /* 0x000f980001087983 */ /* 0x0020e20000100a00 */
[----:B------:R-:W-:Y:S01]  /*8b420*/  IMAD.X R3, R22, 0x1, R10, P2 ;  /* 0x0000000116037824 */ /* 0x000fe200010e060a */
[----:B------:R-:W-:-:S02]  /*8b430*/  IADD3 R4, P1, R0, R12, RZ ;  /* 0x0000000c00047210 */ /* 0x000fc40007f3e0ff */
[----:B---3--:R-:W3:Y:S04]  /*8b440*/  LDL R9, [R1+0xdc] ;  /* 0x0000dc0001097983 */ /* 0x008ee80000100800 */
[----:B------:R-:W4:Y:S04]  /*8b450*/  LDL.LU R0, [R1+0x4308] ;  /* 0x0043080001007983 */ /* 0x000f280000300800 */
[----:B------:R1:W-:Y:S04]  /*8b460*/  STL.64 [R1+0xfa0], R2 ;  /* 0x000fa00201007387 */ /* 0x0003e80000100a00 */
[----:B-1----:R-:W2:Y:S04]  /*8b470*/  LDL.LU.64 R2, [R1+0x4300] ;  /* 0x0043000001027983 */ /* 0x002ea80000300a00 */
[----:B------:R2:W-:Y:S01]  /*8b480*/  STL.64 [R1+0x42d8], R10 ;  /* 0x0042d80a01007387 */ /* 0x0005e20000100a00 */
[----:B---3--:R-:W-:-:S05]  /*8b490*/  SHF.R.S32.HI R29, RZ, 0x1f, R9 ;  /* 0x0000001fff1d7819 */ /* 0x008fca0000011409 */
[----:B------:R-:W-:Y:S01]  /*8b4a0*/  STL [R1+0xe0], R29 ;  /* 0x0000e01d01007387 */ /* 0x000fe20000100800 */
[----:B--2---:R-:W-:Y:S01]  /*8b4b0*/  IADD3 R10, P2, R9, R2, RZ ;  /* 0x00000002090a7210 */ /* 0x004fe20007f5e0ff */
[----:B------:R-:W-:-:S05]  /*8b4c0*/  IMAD.X R9, R22, 0x1, R13, P3 ;  /* 0x0000000116097824 */ /* 0x000fca00018e060d */
[----:B------:R-:W-:Y:S04]  /*8b4d0*/  STL [R1+0xf9c], R9 ;  /* 0x000f9c0901007387 */ /* 0x000fe80000100800 */
[----:B------:R1:W-:Y:S04]  /*8b4e0*/  STL [R1+0x42c8], R13 ;  /* 0x0042c80d01007387 */ /* 0x0003e80000100800 */
[----:B-1----:R-:W2:Y:S01]  /*8b4f0*/  LDL.LU R13, [R1+0xdc] ;  /* 0x0000dc00010d7983 */ /* 0x002ea20000300800 */
[----:B------:R-:W-:-:S03]  /*8b500*/  IMAD.X R5, R22, 0x1, R14, P1 ;  /* 0x0000000116057824 */ /* 0x000fc600008e060e */
[----:B------:R-:W3:Y:S04]  /*8b510*/  LDL.LU R22, [R1+0x42f8] ;  /* 0x0042f80001167983 */ /* 0x000ee80000300800 */
[----:B------:R1:W-:Y:S04]  /*8b520*/  STL.64 [R1+0xf78], R4 ;  /* 0x000f780401007387 */ /* 0x0003e80000100a00 */
[----:B-1----:R-:W3:Y:S04]  /*8b530*/  LDL.LU.64 R4, [R1+0x42f0] ;  /* 0x0042f00001047983 */ /* 0x002ee80000300a00 */
[----:B------:R2:W-:Y:S04]  /*8b540*/  STL.64 [R1+0x42d0], R14 ;  /* 0x0042d00e01007387 */ /* 0x0005e80000100a00 */
[----:B------:R1:W-:Y:S01]  /*8b550*/  STL.64 [R1+0x42c0], R2 ;  /* 0x0042c00201007387 */ /* 0x0003e20000100a00 */
[----:B--2---:R-:W-:-:S05]  /*8b560*/  IADD3 R14, P1, R13, R3, RZ ;  /* 0x000000030d0e7210 */ /* 0x004fca0007f3e0ff */
[----:B------:R-:W-:Y:S04]  /*8b570*/  STL [R1+0xf48], R14 ;  /* 0x000f480e01007387 */ /* 0x000fe80000100800 */
[----:B-1----:R0:W2:Y:S01]  /*8b580*/  LDL.64 R2, [R1+0xf48] ;  /* 0x000f480001027983 */ /* 0x0020a20000100a00 */
[----:B----4-:R-:W-:Y:S01]  /*8b590*/  IADD3 R8, P3, R13, R0, RZ ;  /* 0x000000000d087210 */ /* 0x010fe20007f7e0ff */
[----:B------:R-:W-:-:S04]  /*8b5a0*/  IMAD.X R11, R29, 0x1, R17, P2 ;  /* 0x000000011d0b7824 */ /* 0x000fc800010e0611 */
[C---:B---3--:R-:W-:Y:S01]  /*8b5b0*/  IMAD.X R9, R29.reuse, 0x1, R22, P3 ;  /* 0x000000011d097824 */ /* 0x048fe200018e0616 */
[----:B------:R-:W-:Y:S04]  /*8b5c0*/  STL.64 [R1+0xf70], R10 ;  /* 0x000f700a01007387 */ /* 0x000fe80000100a00 */
[----:B------:R1:W-:Y:S04]  /*8b5d0*/  STL.64 [R1+0xf68], R8 ;  /* 0x000f680801007387 */ /* 0x0003e80000100a00 */
[----:B-1----:R-:W3:Y:S01]  /*8b5e0*/  LDL.LU.64 R8, [R1+0x42e8] ;  /* 0x0042e80001087983 */ /* 0x002ee20000300a00 */
[----:B--2---:R-:W-:-:S03]  /*8b5f0*/  IMAD.X R3, R29, 0x1, R4, P1 ;  /* 0x000000011d037824 */ /* 0x004fc600008e0604 */
[----:B------:R-:W2:Y:S04]  /*8b600*/  LDL.LU R29, [R1+0x42e0] ;  /* 0x0042e000011d7983 */ /* 0x000ea80000300800 */
[----:B------:R-:W-:Y:S04]  /*8b610*/  STL [R1+0xf4c], R3 ;  /* 0x000f4c0301007387 */ /* 0x000fe80000100800 */
[----:B------:R1:W-:Y:S04]  /*8b620*/  STL [R1+0x42bc], R4 ;  /* 0x0042bc0401007387 */ /* 0x0003e80000100800 */
[----:B-1----:R-:W4:Y:S01]  /*8b630*/  LDL.LU R4, [R1+0xe0] ;  /* 0x0000e00001047983 */ /* 0x002f220000300800 */
[----:B------:R-:W-:-:S02]  /*8b640*/  IADD3 R10, P2, R13, R5, RZ ;  /* 0x000000050d0a7210 */ /* 0x000fc40007f5e0ff */
[----:B------:R-:W-:-:S03]  /*8b650*/  IADD3 R14, P3, R13, R7, RZ ;  /* 0x000000070d0e7210 */ /* 0x000fc60007f7e0ff */
[----:B----4-:R-:W-:-:S05]  /*8b660*/  IMAD.X R11, R4, 0x1, R6, P2 ;  /* 0x00000001040b7824 */ /* 0x010fca00010e0606 */
[----:B------:R1:W-:Y:S04]  /*8b670*/  STL.64 [R1+0xf40], R10 ;  /* 0x000f400a01007387 */ /* 0x0003e80000100a00 */
[----:B-1----:R-:W4:Y:S01]  /*8b680*/  LDL.LU.64 R10, [R1+0x42d8] ;  /* 0x0042d800010a7983 */ /* 0x002f220000300a00 */
[C---:B---3--:R-:W-:Y:S01]  /*8b690*/  IADD3 R2, P1, R13.reuse, R9, RZ ;  /* 0x000000090d027210 */ /* 0x048fe20007f3e0ff */
[C---:B------:R-:W-:Y:S02]  /*8b6a0*/  IMAD.X R15, R4.reuse, 0x1, R8, P3 ;  /* 0x00000001040f7824 */ /* 0x040fe400018e0608 */
[----:B------:R1:W-:Y:S04]  /*8b6b0*/  STL.64 [R1+0x42b0], R6 ;  /* 0x0042b00601007387 */ /* 0x0003e80000100a00 */
[----:B-1----:R-:W3:Y:S04]  /*8b6c0*/  LDL R7, [R1+0xd8] ;  /* 0x0000d80001077983 */ /* 0x002ee80000100800 */
[----:B------:R1:W-:Y:S04]  /*8b6d0*/  STL.64 [R1+0xf38], R14 ;  /* 0x000f380e01007387 */ /* 0x0003e80000100a00 */
[----:B-1----:R-:W2:Y:S04]  /*8b6e0*/  LDL.LU.64 R14, [R1+0x42d0] ;  /* 0x0042d000010e7983 */ /* 0x002ea80000300a00 */
[----:B------:R1:W-:Y:S04]  /*8b6f0*/  STL.64 [R1+0x42a0], R8 ;  /* 0x0042a00801007387 */ /* 0x0003e80000100a00 */
[----:B------:R-:W-:Y:S01]  /*8b700*/  STL [R1+0x42b8], R27 ;  /* 0x0042b81b01007387 */ /* 0x000fe20000100800 */
[C---:B-1----:R-:W-:Y:S01]  /*8b710*/  IADD3 R8, P3, R13.reuse, R12, RZ ;  /* 0x0000000c0d087210 */ /* 0x042fe20007f7e0ff */
[----:B----4-:R-:W-:Y:S01]  /*8b720*/  IMAD.X R3, R4, 0x1, R10, P1 ;  /* 0x0000000104037824 */ /* 0x010fe200008e060a */
[----:B------:R-:W-:-:S02]  /*8b730*/  IADD3 R6, P2, R13, R11, RZ ;  /* 0x0000000b0d067210 */ /* 0x000fc40007f5e0ff */
[----:B------:R-:W4:Y:S04]  /*8b740*/  LDL.LU R13, [R1+0x42c8] ;  /* 0x0042c800010d7983 */ /* 0x000f280000300800 */
[----:B------:R1:W-:Y:S04]  /*8b750*/  STL.64 [R1+0xf30], R2 ;  /* 0x000f300201007387 */ /* 0x0003e80000100a00 */
[----:B-1----:R-:W2:Y:S01]  /*8b760*/  LDL.LU.64 R2, [R1+0x42c0] ;  /* 0x0042c00001027983 */ /* 0x002ea20000300a00 */
[----:B---3--:R-:W-:-:S03]  /*8b770*/  SHF.R.S32.HI R27, RZ, 0x1f, R7 ;  /* 0x0000001fff1b7819 */ /* 0x008fc60000011407 */
[----:B------:R2:W-:Y:S04]  /*8b780*/  STL.64 [R1+0x4298], R10 ;  /* 0x0042980a01007387 */ /* 0x0005e80000100a00 */
[----:B------:R-:W-:Y:S01]  /*8b790*/  STL [R1+0xdc], R27 ;  /* 0x0000dc1b01007387 */ /* 0x000fe20000100800 */
[----:B--2---:R-:W-:-:S03]  /*8b7a0*/  IADD3 R10, P1, R7, R2, RZ ;  /* 0x00000002070a7210 */ /* 0x004fc60007f3e0ff */
[----:B------:R1:W-:Y:S04]  /*8b7b0*/  STL [R1+0x428c], R2 ;  /* 0x00428c0201007387 */ /* 0x0003e80000100800 */
[----:B-1----:R-:W2:Y:S01]  /*8b7c0*/  LDL.LU R2, [R1+0xd8] ;  /* 0x0000d80001027983 */ /* 0x002ea20000300800 */
[----:B----4-:R-:W-:-:S03]  /*8b7d0*/  IMAD.X R7, R4, 0x1, R13, P2 ;  /* 0x0000000104077824 */ /* 0x010fc600010e060d */
[----:B------:R-:W-:Y:S04]  /*8b7e0*/  STL.64 [R1+0x4290], R12 ;  /* 0x0042900c01007387 */ /* 0x000fe80000100a00 */
[----:B------:R-:W-:Y:S01]  /*8b7f0*/  STL [R1+0x42a8], R13 ;  /* 0x0042a80d01007387 */ /* 0x000fe20000100800 */
[----:B------:R-:W-:-:S03]  /*8b800*/  IMAD.X R9, R4, 0x1, R14, P3 ;  /* 0x0000000104097824 */ /* 0x000fc600018e060e */
[----:B------:R2:W-:Y:S01]  /*8b810*/  STL.64 [R1+0xf28], R6 ;  /* 0x000f280601007387 */ /* 0x0005e20000100a00 */
[----:B------:R-:W-:-:S03]  /*8b820*/  IMAD.X R11, R27, 0x1, R17, P1 ;  /* 0x000000011b0b7824 */ /* 0x000fc600008e0611 */
[----:B------:R-:W3:Y:S04]  /*8b830*/  LDL.LU R4, [R1+0x42bc] ;  /* 0x0042bc0001047983 */ /* 0x000ee80000300800 */
[----:B------:R-:W-:Y:S04]  /*8b840*/  STL.64 [R1+0xf10], R8 ;  /* 0x000f100801007387 */ /* 0x000fe80000100a00 */
[----:B------:R-:W-:Y:S01]  /*8b850*/  STL.64 [R1+0xf08], R10 ;  /* 0x000f080a01007387 */ /* 0x000fe20000100a00 */
[----:B--2---:R-:W-:-:S05]  /*8b860*/  IADD3 R6, P2, R2, R0, RZ ;  /* 0x0000000002067210 */ /* 0x004fca0007f5e0ff */
[----:B------:R-:W-:Y:S02]  /*8b870*/  IMAD.X R7, R27, 0x1, R22, P2 ;  /* 0x000000011b077824 */ /* 0x000fe400010e0616 */
[----:B------:R-:W2:Y:S04]  /*8b880*/  LDL.LU R27, [R1+0x42b8] ;  /* 0x0042b800011b7983 */ /* 0x000ea80000300800 */
[----:B------:R1:W-:Y:S04]  /*8b890*/  STL.64 [R1+0xf00], R6 ;  /* 0x000f000601007387 */ /* 0x0003e80000100a00 */
[----:B-1----:R-:W4:Y:S04]  /*8b8a0*/  LDL.LU.64 R6, [R1+0x42b0] ;  /* 0x0042b00001067983 */ /* 0x002f280000300a00 */
[----:B------:R1:W-:Y:S04]  /*8b8b0*/  STL [R1+0x4288], R22 ;  /* 0x0042881601007387 */ /* 0x0003e80000100800 */
[----:B-1----:R-:W3:Y:S01]  /*8b8c0*/  LDL.LU R22, [R1+0xdc] ;  /* 0x0000dc0001167983 */ /* 0x002ee20000300800 */
[----:B------:R-:W-:-:S02]  /*8b8d0*/  IADD3 R8, P3, R2, R3, RZ ;  /* 0x0000000302087210 */ /* 0x000fc40007f7e0ff */
[C---:B------:R-:W-:Y:S02]  /*8b8e0*/  IADD3 R10, P1, R2.reuse, R5, RZ ;  /* 0x00000005020a7210 */ /* 0x040fe40007f3e0ff */
[----:B----4-:R-:W-:-:S05]  /*8b8f0*/  IADD3 R12, P2, R2, R7, RZ ;  /* 0x00000007020c7210 */ /* 0x010fca0007f5e0ff */
[----:B------:R-:W-:Y:S04]  /*8b900*/  STL [R1+0xed0], R12 ;  /* 0x000ed00c01007387 */ /* 0x000fe80000100800 */
[----:B------:R0:W4:Y:S01]  /*8b910*/  LDL.LU R13, [R1+0x42a8] ;  /* 0x0042a800010d7983 */ /* 0x0001220000300800 */
[C---:B---3--:R-:W-:Y:S02]  /*8b920*/  IMAD.X R9, R22.reuse, 0x1, R4, P3 ;  /* 0x0000000116097824 */ /* 0x048fe400018e0604 */
[----:B------:R-:W-:-:S03]  /*8b930*/  IMAD.X R11, R22, 0x1, R6, P1 ;  /* 0x00000001160b7824 */ /* 0x000fc600008e0606 */
[----:B------:R1:W-:Y:S04]  /*8b940*/  STL.64 [R1+0xee0], R8 ;  /* 0x000ee00801007387 */ /* 0x0003e80000100a00 */
[----:B-1----:R-:W3:Y:S04]  /*8b950*/  LDL.LU.64 R8, [R1+0x42a0] ;  /* 0x0042a00001087983 */ /* 0x002ee80000300a00 */
[----:B------:R-:W-:Y:S04]  /*8b960*/  STL.64 [R1+0x4278], R4 ;  /* 0x0042780401007387 */ /* 0x000fe80000100a00 */
[----:B------:R-:W-:Y:S04]  /*8b970*/  STL [R1+0x4270], R23 ;  /* 0x0042701701007387 */ /* 0x000fe80000100800 */
[----:B------:R1:W-:Y:S04]  /*8b980*/  STL.64 [R1+0xed8], R10 ;  /* 0x000ed80a01007387 */ /* 0x0003e80000100a00 */
[----:B-1----:R-:W2:Y:S04]  /*8b990*/  LDL.LU.64 R10, [R1+0x4298] ;  /* 0x00429800010a7983 */ /* 0x002ea80000300a00 */
[----:B------:R1:W-:Y:S04]  /*8b9a0*/  STL.64 [R1+0x4280], R6 ;  /* 0x0042800601007387 */ /* 0x0003e80000100a00 */
[----:B-1----:R0:W3:Y:S01]  /*8b9b0*/  LDL.64 R6, [R1+0xed0] ;  /* 0x000ed00001067983 */ /* 0x0020e20000100a00 */
[----:B--2---:R-:W-:-:S05]  /*8b9c0*/  IADD3 R12, P1, R2, R11, RZ ;  /* 0x0000000b020c7210 */ /* 0x004fca0007f3e0ff */
[----:B------:R4:W-:Y:S04]  /*8b9d0*/  STL [R1+0xec0], R12 ;  /* 0x000ec00c01007387 */ /* 0x0009e80000100800 */
[----:B----4-:R-:W2:Y:S01]  /*8b9e0*/  LDL.LU.64 R12, [R1+0x4290] ;  /* 0x00429000010c7983 */ /* 0x010ea20000300a00 */
[----:B---3--:R-:W-:Y:S01]  /*8b9f0*/  IMAD.X R7, R22, 0x1, R8, P2 ;  /* 0x0000000116077824 */ /* 0x008fe200010e0608 */
[----:B------:R-:W-:Y:S02]  /*8ba00*/  IADD3 R4, P3, R2, R9, RZ ;  /* 0x0000000902047210 */ /* 0x000fe40007f7e0ff */
[----:B------:R1:W-:Y:S03]  /*8ba10*/  STL.64 [R1+0x4268], R8 ;  /* 0x0042680801007387 */ /* 0x0003e60000100a00 */
[----:B------:R-:W-:Y:S01]  /*8ba20*/  IMAD.X R5, R22, 0x1, R10, P3 ;  /* 0x0000000116057824 */ /* 0x000fe200018e060a */
[----:B-1----:R-:W3:Y:S04]  /*8ba30*/  LDL R9, [R1+0xd4] ;  /* 0x0000d40001097983 */ /* 0x002ee80000100800 */
[----:B------:R-:W-:Y:S01]  /*8ba40*/  STL [R1+0xed4], R7 ;  /* 0x000ed40701007387 */ /* 0x000fe20000100800 */
[----:B--2---:R-:W-:-:S03]  /*8ba50*/  IADD3 R6, P2, R2, R12, RZ ;  /* 0x0000000c02067210 */ /* 0x004fc60007f5e0ff */
[----:B------:R-:W2:Y:S04]  /*8ba60*/  LDL.LU R2, [R1+0x428c] ;  /* 0x00428c0001027983 */ /* 0x000ea80000300800 */
[----:B------:R1:W-:Y:S04]  /*8ba70*/  STL.64 [R1+0x4260], R10 ;  /* 0x0042600a01007387 */ /* 0x0003e80000100a00 */
[----:B-1----:R0:W4:Y:S01]  /*8ba80*/  LDL.64 R10, [R1+0xec0] ;  /* 0x000ec000010a7983 */ /* 0x0021220000100a00 */
[----:B---3--:R-:W-:-:S03]  /*8ba90*/  SHF.R.S32.HI R23, RZ, 0x1f, R9 ;  /* 0x0000001fff177819 */ /* 0x008fc60000011409 */
[----:B------:R2:W-:Y:S01]  /*8baa0*/  STL.64 [R1+0xec8], R4 ;  /* 0x000ec80401007387 */ /* 0x0005e20000100a00 */
[----:B------:R-:W-:-:S03]  /*8bab0*/  IMAD.X R7, R22, 0x1, R14, P2 ;  /* 0x0000000116077824 */ /* 0x000fc600010e060e */
[----:B------:R-:W-:Y:S04]  /*8bac0*/  STL [R1+0xd8], R23 ;  /* 0x0000d81701007387 */ /* 0x000fe80000100800 */
[----:B------:R1:W-:Y:S01]  /*8bad0*/  STL [R1+0x4250], R0 ;  /* 0x0042500001007387 */ /* 0x0003e20000100800 */
[----:B--2---:R-:W-:-:S05]  /*8bae0*/  IADD3 R4, P3, R9, R2, RZ ;  /* 0x0000000209047210 */ /* 0x004fca0007f7e0ff */
[----:B------:R-:W-:Y:S02]  /*8baf0*/  IMAD.X R5, R23, 0x1, R17, P3 ;  /* 0x0000000117057824 */ /* 0x000fe400018e0611 */
[----:B----4-:R-:W-:Y:S01]  /*8bb00*/  IMAD.X R11, R22, 0x1, R13, P1 ;  /* 0x00000001160b7824 */ /* 0x010fe200008e060d */
[----:B------:R-:W-:Y:S02]  /*8bb10*/  IADD3 R8, P1, R9, R0, RZ ;  /* 0x0000000009087210 */ /* 0x000fe40007f3e0ff */
[----:B-1----:R-:W2:Y:S04]  /*8bb20*/  LDL.LU R0, [R1+0xd4] ;  /* 0x0000d40001007983 */ /* 0x002ea80000300800 */
[----:B------:R-:W-:Y:S04]  /*8bb30*/  STL [R1+0xec4], R11 ;  /* 0x000ec40b01007387 */ /* 0x000fe80000100800 */
[----:B------:R-:W3:Y:S04]  /*8bb40*/  LDL.LU R22, [R1+0x4288] ;  /* 0x0042880001167983 */ /* 0x000ee80000300800 */
[----:B------:R1:W-:Y:S04]  /*8bb50*/  STL.64 [R1+0xe98], R6 ;  /* 0x000e980601007387 */ /* 0x0003e80000100a00 */
[----:B-1----:R-:W4:Y:S04]  /*8bb60*/  LDL.LU.64 R6, [R1+0x4280] ;  /* 0x0042800001067983 */ /* 0x002f280000300a00 */
[----:B------:R-:W-:Y:S04]  /*8bb70*/  STL.64 [R1+0x4248], R2 ;  /* 0x0042480201007387 */ /* 0x000fe80000100a00 */
[----:B------:R1:W-:Y:S04]  /*8bb80*/  STL.64 [R1+0xe90], R4 ;  /* 0x000e900401007387 */ /* 0x0003e80000100a00 */
[----:B-1----:R-:W2:Y:S04]  /*8bb90*/  LDL.LU.64 R4, [R1+0x4278] ;  /* 0x0042780001047983 */ /* 0x002ea80000300a00 */
[----:B------:R-:W-:Y:S01]  /*8bba0*/  STL.64 [R1+0x4258], R16 ;  /* 0x0042581001007387 */ /* 0x000fe20000100a00 */
[----:B---3--:R-:W-:-:S03]  /*8bbb0*/  IMAD.X R9, R23, 0x1, R22, P1 ;  /* 0x0000000117097824 */ /* 0x008fc600008e0616 */
[----:B------:R-:W3:Y:S01]  /*8bbc0*/  LDL.LU R23, [R1+0x4270] ;  /* 0x0042700001177983 */ /* 0x000ee20000300800 */
[----:B--2---:R-:W-:-:S05]  /*8bbd0*/  IADD3 R2, P3, R0, R5, RZ ;  /* 0x0000000500027210 */ /* 0x004fca0007f7e0ff */
[----:B------:R-:W-:Y:S04]  /*8bbe0*/  STL [R1+0xe48], R2 ;  /* 0x000e480201007387 */ /* 0x000fe80000100800 */
[----:B------:R1:W-:Y:S04]  /*8bbf0*/  STL.64 [R1+0xe88], R8 ;  /* 0x000e880801007387 */ /* 0x0003e80000100a00 */
[----:B-1----:R-:W2:Y:S04]  /*8bc00*/  LDL.LU.64 R8, [R1+0x4268] ;  /* 0x0042680001087983 */ /* 0x002ea80000300a00 */
[----:B------:R1:W-:Y:S04]  /*8bc10*/  STL [R1+0x4238], R22 ;  /* 0x0042381601007387 */ /* 0x0003e80000100800 */
[----:B-1----:R-:W3:Y:S01]  /*8bc20*/  LDL.LU R22, [R1+0xd8] ;  /* 0x0000d80001167983 */ /* 0x002ee20000300800 */
[----:B------:R-:W-:-:S02]  /*8bc30*/  IADD3 R10, P2, R0, R3, RZ ;  /* 0x00000003000a7210 */ /* 0x000fc40007f5e0ff */
[----:B----4-:R-:W-:-:S03]  /*8bc40*/  IADD3 R16, P1, R0, R7, RZ ;  /* 0x0000000700107210 */ /* 0x010fc60007f3e0ff */
[----:B---3--:R-:W-:-:S05]  /*8bc50*/  IMAD.X R11, R22, 0x1, R4, P2 ;  /* 0x00000001160b7824 */ /* 0x008fca00010e0604 */
[----:B------:R1:W-:Y:S04]  /*8bc60*/  STL.64 [R1+0xe50], R10 ;  /* 0x000e500a01007387 */ /* 0x0003e80000100a00 */
[----:B-1----:R-:W3:Y:S04]  /*8bc70*/  LDL.LU.64 R10, [R1+0x4260] ;  /* 0x00426000010a7983 */ /* 0x002ee80000300a00 */
[----:B------:R1:W-:Y:S04]  /*8bc80*/  STL.64 [R1+0x4230], R4 ;  /* 0x0042300401007387 */ /* 0x0003e80000100a00 */
[----:B-1----:R0:W4:Y:S04]  /*8bc90*/  LDL.64 R4, [R1+0xe48] ;  /* 0x000e480001047983 */ /* 0x0021280000100a00 */
[----:B------:R-:W-:Y:S04]  /*8bca0*/  STL.64 [R1+0x4240], R28 ;  /* 0x0042401c01007387 */ /* 0x000fe80000100a00 */
[----:B--2---:R-:W-:Y:S04]  /*8bcb0*/  STL [R1+0x4220], R9 ;  /* 0x0042200901007387 */ /* 0x004fe80000100800 */
[----:B------:R1:W-:Y:S04]  /*8bcc0*/  STL.64 [R1+0x4228], R6 ;  /* 0x0042280601007387 */ /* 0x0003e80000100a00 */
[----:B-1----:R-:W2:Y:S01]  /*8bcd0*/  LDL R7, [R1+0xd0] ;  /* 0x0000d00001077983 */ /* 0x002ea20000100800 */
[----:B------:R-:W-:Y:S01]  /*8bce0*/  IADD3 R2, P2, R0, R9, RZ ;  /* 0x0000000900027210 */ /* 0x000fe20007f5e0ff */
[----:B------:R-:W-:-:S04]  /*8bcf0*/  IMAD.X R17, R22, 0x1, R8, P1 ;  /* 0x0000000116117824 */ /* 0x000fc800008e0608 */
[C---:B---3--:R-:W-:Y:S02]  /*8bd00*/  IMAD.X R3, R22.reuse, 0x1, R10, P2 ;  /* 0x0000000116037824 */ /* 0x048fe400010e060a */
[----:B----4-:R-:W-:Y:S01]  /*8bd10*/  IMAD.X R5, R22, 0x1, R6, P3 ;  /* 0x0000000116057824 */ /* 0x010fe200018e0606 */
[C---:B------:R-:W-:Y:S02]  /*8bd20*/  IADD3 R28, P3, R0.reuse, R11, RZ ;  /* 0x0000000b001c7210 */ /* 0x040fe40007f7e0ff */
[----:B------:R-:W-:Y:S02]  /*8bd30*/  IADD3 R4, P1, R0, R12, RZ ;  /* 0x0000000c00047210 */ /* 0x000fe40007f3e0ff */
[----:B------:R-:W-:Y:S01]  /*8bd40*/  STL [R1+0xe4c], R5 ;  /* 0x000e4c0501007387 */ /* 0x000fe20000100800 */
[----:B------:R-:W-:-:S03]  /*8bd50*/  IMAD.X R29, R22, 0x1, R13, P3 ;  /* 0x00000001161d7824 */ /* 0x000fc600018e060d */
[----:B------:R1:W-:Y:S04]  /*8bd60*/  STL.64 [R1+0xe40], R16 ;  /* 0x000e401001007387 */ /* 0x0003e80000100a00 */
[----:B-1----:R-:W3:Y:S01]  /*8bd70*/  LDL.LU.64 R16, [R1+0x4258] ;  /* 0x0042580001107983 */ /* 0x002ee20000300a00 */
[----:B--2---:R-:W-:-:S03]  /*8bd80*/  SHF.R.S32.HI R9, RZ, 0x1f, R7 ;  /* 0x0000001fff097819 */ /* 0x004fc60000011407 */
[----:B------:R-:W2:Y:S04]  /*8bd90*/  LDL.LU R0, [R1+0x4250] ;  /* 0x0042500001007983 */ /* 0x000ea80000300800 */
[----:B------:R1:W-:Y:S04]  /*8bda0*/  STL.64 [R1+0xe38], R2 ;  /* 0x000e380201007387 */ /* 0x0003e80000100a00 */
[----:B-1----:R-:W4:Y:S04]  /*8bdb0*/  LDL.LU.64 R2, [R1+0x4248] ;  /* 0x0042480001027983 */ /* 0x002f280000300a00 */
[----:B------:R-:W-:Y:S04]  /*8bdc0*/  STL.64 [R1+0x4218], R10 ;  /* 0x0042180a01007387 */ /* 0x000fe80000100a00 */
[----:B------:R-:W-:Y:S04]  /*8bdd0*/  STL [R1+0xd4], R9 ;  /* 0x0000d40901007387 */ /* 0x000fe80000100800 */
[----:B------:R1:W-:Y:S04]  /*8bde0*/  STL.64 [R1+0xe30], R28 ;  /* 0x000e301c01007387 */ /* 0x0003e80000100a00 */
[----:B-1----:R-:W2:Y:S04]  /*8bdf0*/  LDL.LU.64 R28, [R1+0x4240] ;  /* 0x00424000011c7983 */ /* 0x002ea80000300a00 */
[----:B------:R1:W-:Y:S04]  /*8be00*/  STL [R1+0x4208], R13 ;  /* 0x0042080d01007387 */ /* 0x0003e80000100800 */
[----:B-1----:R-:W2:Y:S01]  /*8be10*/  LDL.LU R13, [R1+0xd0] ;  /* 0x0000d000010d7983 */ /* 0x002ea20000300800 */
[----:B------:R-:W-:-:S03]  /*8be20*/  IMAD.X R5, R22, 0x1, R14, P1 ;  /* 0x0000000116057824 */ /* 0x000fc600008e060e */
[----:B------:R-:W2:Y:S04]  /*8be30*/  LDL.LU R22, [R1+0x4238] ;  /* 0x0042380001167983 */ /* 0x000ea80000300800 */
[----:B------:R1:W-:Y:S04]  /*8be40*/  STL.64 [R1+0xe20], R4 ;  /* 0x000e200401007387 */ /* 0x0003e80000100a00 */
[----:B-1----:R-:W2:Y:S04]  /*8be50*/  LDL.LU.64 R4, [R1+0x4230] ;  /* 0x0042300001047983 */ /* 0x002ea80000300a00 */
[----:B------:R2:W-:Y:S01]  /*8be60*/  STL.64 [R1+0x4210], R14 ;  /* 0x0042100e01007387 */ /* 0x0005e20000100a00 */
[----:B----4-:R-:W-:-:S03]  /*8be70*/  IADD3 R6, P2, R7, R2, RZ ;  /* 0x0000000207067210 */ /* 0x010fc60007f5e0ff */
[----:B------:R1:W-:Y:S02]  /*8be80*/  STL.64 [R1+0x4200], R2 ;  /* 0x0042000201007387 */ /* 0x0003e40000100a00 */
[----:B---3--:R-:W-:Y:S01]  /*8be90*/  IMAD.X R7, R9, 0x1, R17, P2 ;  /* 0x0000000109077824 */ /* 0x008fe200010e0611 */
[----:B--2---:R-:W-:-:S05]  /*8bea0*/  IADD3 R14, P1, R13, R3, RZ ;  /* 0x000000030d0e7210 */ /* 0x004fca0007f3e0ff */
[----:B------:R-:W-:Y:S04]  /*8beb0*/  STL [R1+0xdd0], R14 ;  /* 0x000dd00e01007387 */ /* 0x000fe80000100800 */
[----:B-1----:R0:W2:Y:S04]  /*8bec0*/  LDL.64 R2, [R1+0xdd0] ;  /* 0x000dd00001027983 */ /* 0x0020a80000100a00 */
[----:B------:R1:W-:Y:S04]  /*8bed0*/  STL.64 [R1+0xe18], R6 ;  /* 0x000e180601007387 */ /* 0x0003e80000100a00 */
[----:B-1----:R-:W3:Y:S01]  /*8bee0*/  LDL.LU.64 R6, [R1+0x4228] ;  /* 0x0042280001067983 */ /* 0x002ee20000300a00 */
[----:B------:R-:W-:-:S05]  /*8bef0*/  IADD3 R10, P3, R13, R0, RZ ;  /* 0x000000000d0a7210 */ /* 0x000fca0007f7e0ff */
[----:B------:R-:W-:Y:S01]  /*8bf00*/  IMAD.X R11, R9, 0x1, R22, P3 ;  /* 0x00000001090b7824 */ /* 0x000fe200018e0616 */
[----:B------:R-:W-:Y:S04]  /*8bf10*/  STL.64 [R1+0x41f0], R28 ;  /* 0x0041f01c01007387 */ /* 0x000fe80000100a00 */
[----:B------:R-:W4:Y:S04]  /*8bf20*/  LDL.LU R9, [R1+0x4220] ;  /* 0x0042200001097983 */ /* 0x000f280000300800 */
[----:B------:R1:W-:Y:S04]  /*8bf30*/  STL.64 [R1+0xe10], R10 ;  /* 0x000e100a01007387 */ /* 0x0003e80000100a00 */
[----:B-1----:R-:W4:Y:S01]  /*8bf40*/  LDL.LU.64 R10, [R1+0x4218] ;  /* 0x00421800010a7983 */ /* 0x002f220000300a00 */
[----:B---3--:R-:W-:-:S03]  /*8bf50*/  IADD3 R14, P3, R13, R7, RZ ;  /* 0x000000070d0e7210 */ /* 0x008fc60007f7e0ff */
[----:B------:R1:W-:Y:S04]  /*8bf60*/  STL [R1+0x41ec], R7 ;  /* 0x0041ec0701007387 */ /* 0x0003e80000100800 */
[----:B-1----:R-:W2:Y:S01]  /*8bf70*/  LDL.LU R7, [R1+0xd4] ;  /* 0x0000d40001077983 */ /* 0x002ea20000300800 */
[----:B------:R-:W-:-:S03]  /*8bf80*/  IADD3 R28, P2, R13, R5, RZ ;  /* 0x000000050d1c7210 */ /* 0x000fc60007f5e0ff */
[----:B------:R1:W-:Y:S01]  /*8bf90*/  STL.64 [R1+0x41f8], R4 ;  /* 0x0041f80401007387 */ /* 0x0003e20000100a00 */
[----:B--2---:R-:W-:Y:S01]  /*8bfa0*/  IMAD.X R3, R7, 0x1, R4, P1 ;  /* 0x0000000107037824 */ /* 0x004fe200008e0604 */
[----:B----4-:R-:W-:Y:S01]  /*8bfb0*/  IADD3 R2, P1, R13, R9, RZ ;  /* 0x000000090d027210 */ /* 0x010fe20007f3e0ff */
[C---:B------:R-:W-:Y:S01]  /*8bfc0*/  IMAD.X R29, R7.reuse, 0x1, R6, P2 ;  /* 0x00000001071d7824 */ /* 0x040fe200010e0606 */
[----:B-1----:R-:W2:Y:S01]  /*8bfd0*/  LDL R4, [R1+0xcc] ;  /* 0x0000cc0001047983 */ /* 0x002ea20000100800 */
[----:B------:R-:W-:-:S03]  /*8bfe0*/  IMAD.X R15, R7, 0x1, R8, P3 ;  /* 0x00000001070f7824 */ /* 0x000fc600018e0608 */
[----:B------:R1:W-:Y:S04]  /*8bff0*/  STL [R1+0xdd4], R3 ;  /* 0x000dd40301007387 */ /* 0x0003e80000100800 */
[----:B------:R-:W-:Y:S04]  /*8c000*/  STL [R1+0x41e8], R6 ;  /* 0x0041e80601007387 */ /* 0x000fe80000100800 */
[----:B------:R3:W-:Y:S01]  /*8c010*/  STL.64 [R1+0xdc8], R28 ;  /* 0x000dc81c01007387 */ /* 0x0007e20000100a00 */
[----:B-1----:R-:W-:-:S03]  /*8c020*/  IMAD.X R3, R7, 0x1, R10, P1 ;  /* 0x0000000107037824 */ /* 0x002fc600008e060a */
[----:B------:R1:W-:Y:S01]  /*8c030*/  STL.64 [R1+0xdc0], R14 ;  /* 0x000dc00e01007387 */ /* 0x0003e20000100a00 */
[----:B---3--:R-:W-:-:S03]  /*8c040*/  IADD3 R28, P2, R13, R11, RZ ;  /* 0x0000000b0d1c7210 */ /* 0x008fc60007f5e0ff */
[----:B-1----:R-:W3:Y:S04]  /*8c050*/  LDL.LU.64 R14, [R1+0x4210] ;  /* 0x00421000010e7983 */ /* 0x002ee80000300a00 */
[----:B------:R1:W-:Y:S02]  /*8c060*/  STL.64 [R1+0x41e0], R8 ;  /* 0x0041e00801007387 */ /* 0x0003e40000100a00 */
[----:B-1----:R-:W-:Y:S02]  /*8c070*/  IADD3 R8, P3, R13, R12, RZ ;  /* 0x0000000c0d087210 */ /* 0x002fe40007f7e0ff */
[----:B------:R-:W4:Y:S04]  /*8c080*/  LDL.LU R13, [R1+0x4208] ;  /* 0x00420800010d7983 */ /* 0x000f280000300800 */
[----:B------:R1:W-:Y:S04]  /*8c090*/  STL.64 [R1+0xdb8], R2 ;  /* 0x000db80201007387 */ /* 0x0003e80000100a00 */
[----:B-1----:R-:W3:Y:S01]  /*8c0a0*/  LDL.LU.64 R2, [R1+0x4200] ;  /* 0x0042000001027983 */ /* 0x002ee20000300a00 */
[----:B--2---:R-:W-:Y:S01]  /*8c0b0*/  SHF.R.S32.HI R6, RZ, 0x1f, R4 ;  /* 0x0000001fff067819 */ /* 0x004fe20000011404 */
[----:B----4-:R-:W-:Y:S01]  /*8c0c0*/  IMAD.X R29, R7, 0x1, R13, P2 ;  /* 0x00000001071d7824 */ /* 0x010fe200010e060d */
[----:B---3--:R-:W-:-:S05]  /*8c0d0*/  IADD3 R4, P1, R4, R2, RZ ;  /* 0x0000000204047210 */ /* 0x008fca0007f3e0ff */
[----:B------:R1:W-:Y:S04]  /*8c0e0*/  STL [R1+0xd80], R4 ;  /* 0x000d800401007387 */ /* 0x0003e80000100800 */
[----:B-1----:R-:W2:Y:S04]  /*8c0f0*/  LDL.LU.64 R4, [R1+0x41f8] ;  /* 0x0041f80001047983 */ /* 0x002ea80000300a00 */
[----:B------:R1:W-:Y:S04]  /*8c100*/  STL [R1+0x41c8], R2 ;  /* 0x0041c80201007387 */ /* 0x0003e80000100800 */
[----:B------:R-:W-:Y:S04]  /*8c110*/  STL [R1+0xd0], R6 ;  /* 0x0000d00601007387 */ /* 0x000fe80000100800 */
[----:B-1----:R-:W3:Y:S04]  /*8c120*/  LDL.LU R2, [R1+0xcc] ;  /* 0x0000cc0001027983 */ /* 0x002ee80000300800 */
[----:B------:R1:W-:Y:S04]  /*8c130*/  STL.64 [R1+0xdb0], R28 ;  /* 0x000db01c01007387 */ /* 0x0003e80000100a00 */
[----:B-1----:R-:W4:Y:S04]  /*8c140*/  LDL.LU.64 R28, [R1+0x41f0] ;  /* 0x0041f000011c7983 */ /* 0x002f280000300a00 */
[----:B------:R-:W-:Y:S04]  /*8c150*/  STL.64 [R1+0x41d0], R12 ;  /* 0x0041d00c01007387 */ /* 0x000fe80000100a00 */
[----:B----4-:R1:W-:Y:S04]  /*8c160*/  STL.64 [R1+0x41d8], R28 ;  /* 0x0041d81c01007387 */ /* 0x0103e80000100a00 */
[----:B-1----:R0:W4:Y:S01]  /*8c170*/  LDL.64 R28, [R1+0xd80] ;  /* 0x000d8000011c7983 */ /* 0x0021220000100a00 */
[----:B------:R-:W-:Y:S01]  /*8c180*/  IMAD.X R9, R7, 0x1, R14, P3 ;  /* 0x0000000107097824 */ /* 0x000fe200018e060e */
[----:B---3--:R-:W-:-:S02]  /*8c190*/  IADD3 R12, P2, R2, R0, RZ ;  /* 0x00000000020c7210 */ /* 0x008fc40007f5e0ff */
[----:B------:R-:W3:Y:S03]  /*8c1a0*/  LDL.LU R7, [R1+0x41ec] ;  /* 0x0041ec0001077983 */ /* 0x000ee60000300800 */
[C---:B------:R-:W-:Y:S01]  /*8c1b0*/  IMAD.X R13, R6.reuse, 0x1, R22, P2 ;  /* 0x00000001060d7824 */ /* 0x040fe200010e0616 */
[----:B------:R-:W-:Y:S01]  /*8c1c0*/  STL.64 [R1+0xd88], R8 ;  /* 0x000d880801007387 */ /* 0x000fe20000100a00 */
[----:B----4-:R-:W-:-:S05]  /*8c1d0*/  IMAD.X R29, R6, 0x1, R17, P1 ;  /* 0x00000001061d7824 */ /* 0x010fca00008e0611 */
[----:B------:R-:W-:Y:S04]  /*8c1e0*/  STL [R1+0xd84], R29 ;  /* 0x000d841d01007387 */ /* 0x000fe80000100800 */
[----:B------:R-:W4:Y:S04]  /*8c1f0*/  LDL.LU R6, [R1+0x41e8] ;  /* 0x0041e80001067983 */ /* 0x000f280000300800 */
[----:B------:R1:W-:Y:S04]  /*8c200*/  STL [R1+0x41b8], R22 ;  /* 0x0041b81601007387 */ /* 0x0003e80000100800 */
[----:B-1----:R-:W2:Y:S01]  /*8c210*/  LDL.LU R22, [R1+0xd0] ;  /* 0x0000d00001167983 */ /* 0x002ea20000300800 */
[----:B------:R-:W-:-:S03]  /*8c220*/  IADD3 R8, P3, R2, R3, RZ ;  /* 0x0000000302087210 */ /* 0x000fc60007f7e0ff */
[----:B------:R-:W-:Y:S02]  /*8c230*/  STL.64 [R1+0xd78], R12 ;  /* 0x000d780c01007387 */ /* 0x000fe40000100a00 */
[----:B--2---:R-:W-:-:S05]  /*8c240*/  IMAD.X R9, R22, 0x1, R4, P3 ;  /* 0x0000000116097824 */ /* 0x004fca00018e0604 */
[----:B------:R1:W-:Y:S04]  /*8c250*/  STL.64 [R1+0xd68], R8 ;  /* 0x000d680801007387 */ /* 0x0003e80000100a00 */
[----:B-1----:R-:W2:Y:S01]  /*8c260*/  LDL.LU.64 R8, [R1+0x41e0] ;  /* 0x0041e00001087983 */ /* 0x002ea20000300a00 */
[C---:B------:R-:W-:Y:S02]  /*8c270*/  IADD3 R28, P1, R2.reuse, R5, RZ ;  /* 0x00000005021c7210 */ /* 0x040fe40007f3e0ff */
[----:B---3--:R-:W-:-:S03]  /*8c280*/  IADD3 R12, P2, R2, R7, RZ ;  /* 0x00000007020c7210 */ /* 0x008fc60007f5e0ff */
[C---:B----4-:R-:W-:Y:S01]  /*8c290*/  IMAD.X R29, R22.reuse, 0x1, R6, P1 ;  /* 0x00000001161d7824 */ /* 0x050fe200008e0606 */
[----:B------:R-:W-:Y:S04]  /*8c2a0*/  STL.64 [R1+0x41b0], R4 ;  /* 0x0041b00401007387 */ /* 0x000fe80000100a00 */
[----:B------:R-:W-:Y:S04]  /*8c2b0*/  STL.64 [R1+0x41c0], R16 ;  /* 0x0041c01001007387 */ /* 0x000fe80000100a00 */
[----:B------:R1:W-:Y:S04]  /*8c2c0*/  STL.64 [R1+0xd60], R28 ;  /* 0x000d601c01007387 */ /* 0x0003e80000100a00 */
[----:B-1----:R-:W3:Y:S04]  /*8c2d0*/  LDL.LU.64 R28, [R1+0x41d8] ;  /* 0x0041d800011c7983 */ /* 0x002ee80000300a00 */
[----:B------:R-:W-:Y:S01]  /*8c2e0*/  STL [R1+0x41a8], R6 ;  /* 0x0041a80601007387 */ /* 0x000fe20000100800 */
[----:B--2---:R-:W-:-:S05]  /*8c2f0*/  IMAD.X R13, R22, 0x1, R8, P2 ;  /* 0x00000001160d7824 */ /* 0x004fca00010e0608 */
[----:B------:R1:W-:Y:S04]  /*8c300*/  STL.64 [R1+0xd58], R12 ;  /* 0x000d580c01007387 */ /* 0x0003e80000100a00 */
[----:B-1----:R-:W2:Y:S01]  /*8c310*/  LDL.LU.64 R12, [R1+0x41d0] ;  /* 0x0041d000010c7983 */ /* 0x002ea20000300a00 */
[C---:B------:R-:W-:Y:S02]  /*8c320*/  IADD3 R4, P3, R2.reuse, R9, RZ ;  /* 0x0000000902047210 */ /* 0x040fe40007f7e0ff */
[----:B------:R-:W-:Y:S01]  /*8c330*/  IADD3 R16, P1, R2, R11, RZ ;  /* 0x0000000b02107210 */ /* 0x000fe20007f3e0ff */
[----:B------:R2:W-:Y:S02]  /*8c340*/  STL.64 [R1+0x4198], R8 ;  /* 0x0041980801007387 */ /* 0x0005e40000100a00 */
[----:B------:R-:W-:Y:S01]  /*8c350*/  IMAD.X R5, R22, 0x1, R10, P3 ;  /* 0x0000000116057824 */ /* 0x000fe200018e060a */
[----:B--2---:R-:W-:Y:S01]  /*8c360*/  IADD3 R8, P2, R2, R12, RZ ;  /* 0x0000000c02087210 */ /* 0x004fe20007f5e0ff */
[----:B------:R-:W-:Y:S01]  /*8c370*/  IMAD.X R17, R22, 0x1, R13, P1 ;  /* 0x0000000116117824 */ /* 0x000fe200008e060d */
[----:B------:R-:W2:Y:S04]  /*8c380*/  LDL.LU R2, [R1+0x41c8] ;  /* 0x0041c80001027983 */ /* 0x000ea80000300800 */
[----:B------:R-:W4:Y:S04]  /*8c390*/  LDL R9, [R1+0xc8] ;  /* 0x0000c80001097983 */ /* 0x000f280000100800 */
[----:B---3--:R-:W-:Y:S04]  /*8c3a0*/  STL.64 [R1+0x41a0], R28 ;  /* 0x0041a01c01007387 */ /* 0x008fe80000100a00 */
[----:B------:R-:W-:Y:S04]  /*8c3b0*/  STL.64 [R1+0xd50], R4 ;  /* 0x000d500401007387 */ /* 0x000fe80000100a00 */
[----:B------:R1:W-:Y:S04]  /*8c3c0*/  STL.64 [R1+0xd48], R16 ;  /* 0x000d481001007387 */ /* 0x0003e80000100a00 */
[----:B-1----:R-:W3:Y:S01]  /*8c3d0*/  LDL.LU.64 R16, [R1+0x41c0] ;  /* 0x0041c00001107983 */ /* 0x002ee20000300a00 */
[----:B----4-:R-:W-:-:S02]  /*8c3e0*/  SHF.R.S32.HI R6, RZ, 0x1f, R9 ;  /* 0x0000001fff067819 */ /* 0x010fc40000011409 */
[C---:B--2---:R-:W-:Y:S02]  /*8c3f0*/  IADD3 R4, P3, R9.reuse, R2, RZ ;  /* 0x0000000209047210 */ /* 0x044fe40007f7e0ff */
[----:B------:R-:W-:Y:S01]  /*8c400*/  IADD3 R28, P1, R9, R0, RZ ;  /* 0x00000000091c7210 */ /* 0x000fe20007f3e0ff */
[----:B------:R-:W-:Y:S01]  /*8c410*/  IMAD.X R9, R22, 0x1, R14, P2 ;  /* 0x0000000116097824 */ /* 0x000fe200010e060e */
[----:B------:R-:W-:Y:S04]  /*8c420*/  STL [R1+0xcc], R6 ;  /* 0x0000cc0601007387 */ /* 0x000fe80000100800 */
[----:B------:R1:W-:Y:S04]  /*8c430*/  STL [R1+0x4188], R0 ;  /* 0x0041880001007387 */ /* 0x0003e80000100800 */
[----:B-1----:R-:W2:Y:S01]  /*8c440*/  LDL.LU R0, [R1+0xc8] ;  /* 0x0000c80001007983 */ /* 0x002ea20000300800 */
[----:B---3--:R-:W-:-:S03]  /*8c450*/  IMAD.X R5, R6, 0x1, R17, P3 ;  /* 0x0000000106057824 */ /* 0x008fc600018e0611 */
[----:B------:R-:W3:Y:S04]  /*8c460*/  LDL.LU R22, [R1+0x41b8] ;  /* 0x0041b80001167983 */ /* 0x000ee80000300800 */
[----:B------:R-:W-:Y:S04]  /*8c470*/  STL.64 [R1+0xd28], R8 ;  /* 0x000d280801007387 */ /* 0x000fe80000100a00 */
[----:B------:R-:W-:Y:S04]  /*8c480*/  STL.64 [R1+0x4190], R2 ;  /* 0x0041900201007387 */ /* 0x000fe80000100a00 */
[----:B------:R1:W-:Y:S04]  /*8c490*/  STL.64 [R1+0xd20], R4 ;  /* 0x000d200401007387 */ /* 0x0003e80000100a00 */
[----:B-1----:R-:W2:Y:S01]  /*8c4a0*/  LDL.LU.64 R4, [R1+0x41b0] ;  /* 0x0041b00001047983 */ /* 0x002ea20000300a00 */
[----:B---3--:R-:W-:-:S03]  /*8c4b0*/  IMAD.X R29, R6, 0x1, R22, P1 ;  /* 0x00000001061d7824 */ /* 0x008fc600008e0616 */
[----:B------:R-:W3:Y:S01]  /*8c4c0*/  LDL.LU R6, [R1+0x41a8] ;  /* 0x0041a80001067983 */ /* 0x000ee20000300800 */
[----:B--2---:R-:W-:-:S05]  /*8c4d0*/  IADD3 R2, P3, R0, R5, RZ ;  /* 0x0000000500027210 */ /* 0x004fca0007f7e0ff */
[----:B------:R-:W-:Y:S04]  /*8c4e0*/  STL [R1+0xcf0], R2 ;  /* 0x000cf00201007387 */ /* 0x000fe80000100800 */
[----:B------:R1:W-:Y:S04]  /*8c4f0*/  STL.64 [R1+0xd18], R28 ;  /* 0x000d181c01007387 */ /* 0x0003e80000100a00 */
[----:B-1----:R-:W2:Y:S04]  /*8c500*/  LDL.LU.64 R28, [R1+0x41a0] ;  /* 0x0041a000011c7983 */ /* 0x002ea80000300a00 */
[----:B------:R1:W-:Y:S04]  /*8c510*/  STL [R1+0x417c], R22 ;  /* 0x00417c1601007387 */ /* 0x0003e80000100800 */
[----:B-1----:R-:W4:Y:S01]  /*8c520*/  LDL.LU R22, [R1+0xcc] ;  /* 0x0000cc0001167983 */ /* 0x002f220000300800 */
[----:B------:R-:W-:-:S05]  /*8c530*/  IADD3 R8, P2, R0, R3, RZ ;  /* 0x0000000300087210 */ /* 0x000fca0007f5e0ff */
[----:B----4-:R-:W-:-:S05]  /*8c540*/  IMAD.X R9, R22, 0x1, R4, P2 ;  /* 0x0000000116097824 */ /* 0x010fca00010e0604 */
[----:B------:R1:W-:Y:S04]  /*8c550*/  STL.64 [R1+0xcf8], R8 ;  /* 0x000cf80801007387 */ /* 0x0003e80000100a00 */
[----:B-1----:R-:W4:Y:S04]  /*8c560*/  LDL.LU.64 R8, [R1+0x4198] ;  /* 0x0041980001087983 */ /* 0x002f280000300a00 */
[----:B------:R-:W-:Y:S04]  /*8c570*/  STL.64 [R1+0x4170], R4 ;  /* 0x0041700401007387 */ /* 0x000fe80000100a00 */
[----:B------:R1:W-:Y:S04]  /*8c580*/  STL [R1+0x4178], R5 ;  /* 0x0041780501007387 */ /* 0x0003e80000100800 */
[----:B-1----:R0:W4:Y:S01]  /*8c590*/  LDL.64 R4, [R1+0xcf0] ;  /* 0x000cf00001047983 */ /* 0x0021220000100a00 */
[----:B------:R-:W-:-:S03]  /*8c5a0*/  IADD3 R2, P1, R0, R7, RZ ;  /* 0x0000000700027210 */ /* 0x000fc60007f3e0ff */
[----:B--2---:R4:W-:Y:S04]  /*8c5b0*/  STL.64 [R1+0x4180], R28 ;  /* 0x0041801c01007387 */ /* 0x0049e80000100a00 */
[----:B---3--:R-:W-:Y:S01]  /*8c5c0*/  STL [R1+0x4168], R6 ;  /* 0x0041680601007387 */ /* 0x008fe20000100800 */
[----:B----4-:R-:W-:Y:S01]  /*8c5d0*/  IADD3 R28, P2, R0, R9, RZ ;  /* 0x00000009001c7210 */ /* 0x010fe20007f5e0ff */
[----:B------:R-:W-:-:S04]  /*8c5e0*/  IMAD.X R3, R22, 0x1, R8, P1 ;  /* 0x0000000116037824 */ /* 0x000fc800008e0608 */
[----:B------:R-:W-:Y:S04]  /*8c5f0*/  STL [R1+0xce0], R28 ;  /* 0x000ce01c01007387 */ /* 0x000fe80000100800 */
[----:B------:R-:W2:Y:S01]  /*8c600*/  LDL R29, [R1+0xc4] ;  /* 0x0000c400011d7983 */ /* 0x000ea20000100800 */
[----:B------:R-:W-:-:S05]  /*8c610*/  IMAD.X R5, R22, 0x1, R6, P3 ;  /* 0x0000000116057824 */ /* 0x000fca00018e0606 */
[----:B------:R-:W-:Y:S04]  /*8c620*/  STL [R1+0xcf4], R5 ;  /* 0x000cf40501007387 */ /* 0x000fe80000100800 */
[----:B------:R1:W-:Y:S04]  /*8c630*/  STL.64 [R1+0xce8], R2 ;  /* 0x000ce80201007387 */ /* 0x0003e80000100a00 */
[----:B-1----:R-:W3:Y:S04]  /*8c640*/  LDL.LU.64 R2, [R1+0x4190] ;  /* 0x0041900001027983 */ /* 0x002ee80000300a00 */
[----:B------:R1:W-:Y:S04]  /*8c650*/  STL.64 [R1+0x4160], R8 ;  /* 0x0041600801007387 */ /* 0x0003e80000100a00 */
[----:B-1----:R0:W4:Y:S01]  /*8c660*/  LDL.64 R8, [R1+0xce0] ;  /* 0x000ce00001087983 */ /* 0x0021220000100a00 */
[----:B------:R-:W-:-:S02]  /*8c670*/  IADD3 R28, P3, R0, R11, RZ ;  /* 0x0000000b001c7210 */ /* 0x000fc40007f7e0ff */
[----:B------:R-:W-:Y:S02]  /*8c680*/  IADD3 R4, P1, R0, R12, RZ ;  /* 0x0000000c00047210 */ /* 0x000fe40007f3e0ff */
[----:B------:R-:W3:Y:S04]  /*8c690*/  LDL.LU R0, [R1+0x4188] ;  /* 0x0041880001007983 */ /* 0x000ee80000300800 */
[----:B------:R3:W-:Y:S01]  /*8c6a0*/  STL.64 [R1+0x4158], R10 ;  /* 0x0041580a01007387 */ /* 0x0007e20000100a00 */
[----:B------:R-:W-:Y:S01]  /*8c6b0*/  IMAD.X R5, R22, 0x1, R14, P1 ;  /* 0x0000000116057824 */ /* 0x000fe200008e060e */
[----:B--2---:R-:W-:-:S05]  /*8c6c0*/  SHF.R.S32.HI R6, RZ, 0x1f, R29 ;  /* 0x0000001fff067819 */ /* 0x004fca000001141d */
[----:B------:R-:W-:Y:S01]  /*8c6d0*/  STL [R1+0xc8], R6 ;  /* 0x0000c80601007387 */ /* 0x000fe20000100800 */
[C---:B----4-:R-:W-:Y:S01]  /*8c6e0*/  IMAD.X R9, R22.reuse, 0x1, R10, P2 ;  /* 0x0000000116097824 */ /* 0x050fe200010e060a */
[----:B---3--:R-:W-:Y:S01]  /*8c6f0*/  IADD3 R10, P2, R29, R2, RZ ;  /* 0x000000021d0a7210 */ /* 0x008fe20007f5e0ff */
[----:B------:R-:W-:-:S03]  /*8c700*/  IMAD.X R29, R22, 0x1, R13, P3 ;  /* 0x00000001161d7824 */ /* 0x000fc600018e060d */
[----:B------:R-:W-:Y:S04]  /*8c710*/  STL [R1+0xce4], R9 ;  /* 0x000ce40901007387 */ /* 0x000fe80000100800 */
[----:B------:R1:W-:Y:S04]  /*8c720*/  STL.64 [R1+0xcd8], R28 ;  /* 0x000cd81c01007387 */ /* 0x0003e80000100a00 */
[----:B-1----:R-:W2:Y:S04]  /*8c730*/  LDL.LU.64 R28, [R1+0x4180] ;  /* 0x00418000011c7983 */ /* 0x002ea80000300a00 */
[----:B------:R1:W-:Y:S04]  /*8c740*/  STL [R1+0x4148], R13 ;  /* 0x0041480d01007387 */ /* 0x0003e80000100800 */
[----:B-1----:R-:W3:Y:S04]  /*8c750*/  LDL.LU R13, [R1+0xc4] ;  /* 0x0000c400010d7983 */ /* 0x002ee80000300800 */
[----:B------:R-:W4:Y:S04]  /*8c760*/  LDL.LU R22, [R1+0x417c] ;  /* 0x00417c0001167983 */ /* 0x000f280000300800 */
[----:B------:R1:W-:Y:S04]  /*8c770*/  STL.64 [R1+0xca0], R4 ;  /* 0x000ca00401007387 */ /* 0x0003e80000100a00 */
[----:B-1----:R0:W2:Y:S01]  /*8c780*/  LDL.LU R5, [R1+0x4178] ;  /* 0x0041780001057983 */ /* 0x0020a20000300800 */
[----:B------:R-:W-:Y:S01]  /*8c790*/  IMAD.X R11, R6, 0x1, R17, P2 ;  /* 0x00000001060b7824 */ /* 0x000fe200010e0611 */
[----:B---3--:R-:W-:-:S02]  /*8c7a0*/  IADD3 R4, P1, R13, R3, RZ ;  /* 0x000000030d047210 */ /* 0x008fc40007f3e0ff */
[----:B------:R-:W-:-:S03]  /*8c7b0*/  IADD3 R8, P3, R13, R0, RZ ;  /* 0x000000000d087210 */ /* 0x000fc60007f7e0ff */
[----:B------:R2:W-:Y:S02]  /*8c7c0*/  STL [R1+0xc70], R4 ;  /* 0x000c700401007387 */ /* 0x0005e40000100800 */
[----:B----4-:R-:W-:Y:S02]  /*8c7d0*/  IMAD.X R9, R6, 0x1, R22, P3 ;  /* 0x0000000106097824 */ /* 0x010fe400018e0616 */
[----:B--2---:R-:W2:Y:S04]  /*8c7e0*/  LDL.LU.64 R4, [R1+0x4170] ;  /* 0x0041700001047983 */ /* 0x004ea80000300a00 */
[----:B------:R1:W-:Y:S04]  /*8c7f0*/  STL.64 [R1+0x4140], R2 ;  /* 0x0041400201007387 */ /* 0x0003e80000100a00 */
[----:B-1----:R0:W3:Y:S04]  /*8c800*/  LDL.64 R2, [R1+0xc70] ;  /* 0x000c700001027983 */ /* 0x0020e80000100a00 */
[----:B------:R-:W-:Y:S04]  /*8c810*/  STL.64 [R1+0x4150], R28 ;  /* 0x0041501c01007387 */ /* 0x000fe80000100a00 */
[----:B------:R-:W-:Y:S04]  /*8c820*/  STL.64 [R1+0xc98], R10 ;  /* 0x000c980a01007387 */ /* 0x000fe80000100a00 */
[----:B------:R-:W4:Y:S04]  /*8c830*/  LDL.LU R6, [R1+0x4168] ;  /* 0x0041680001067983 */ /* 0x000f280000300800 */
[----:B------:R1:W-:Y:S04]  /*8c840*/  STL.64 [R1+0xc90], R8 ;  /* 0x000c900801007387 */ /* 0x0003e80000100a00 */
[----:B-1----:R-:W4:Y:S04]  /*8c850*/  LDL.LU.64 R8, [R1+0x4160] ;  /* 0x0041600001087983 */ /* 0x002f280000300a00 */
[----:B------:R1:W-:Y:S04]  /*8c860*/  STL [R1+0x413c], R22 ;  /* 0x00413c1601007387 */ /* 0x0003e80000100800 */
[----:B-1----:R-:W3:Y:S01]  /*8c870*/  LDL.LU R22, [R1+0xc8] ;  /* 0x0000c80001167983 */ /* 0x002ee20000300800 */
[----:B--2---:R-:W-:-:S03]  /*8c880*/  IADD3 R10, P2, R13, R5, RZ ;  /* 0x000000050d0a7210 */ /* 0x004fc60007f5e0ff */
[----:B------:R-:W-:Y:S04]  /*8c890*/  STL.64 [R1+0x4130], R4 ;  /* 0x0041300401007387 */ /* 0x000fe80000100a00 */
[----:B------:R-:W-:Y:S01]  /*8c8a0*/  STL [R1+0x4138], R5 ;  /* 0x0041380501007387 */ /* 0x000fe20000100800 */
[C---:B---3--:R-:W-:Y:S02]  /*8c8b0*/  IMAD.X R3, R22.reuse, 0x1, R4, P1 ;  /* 0x0000000116037824 */ /* 0x048fe400008e0604 */
[----:B----4-:R-:W-:-:S03]  /*8c8c0*/  IMAD.X R11, R22, 0x1, R6, P2 ;  /* 0x00000001160b7824 */ /* 0x010fc600010e0606 */
[----:B------:R-:W-:Y:S04]  /*8c8d0*/  STL [R1+0xc74], R3 ;  /* 0x000c740301007387 */ /* 0x000fe80000100800 */
[----:B------:R1:W-:Y:S04]  /*8c8e0*/  STL.64 [R1+0xc68], R10 ;  /* 0x000c680a01007387 */ /* 0x0003e80000100a00 */
[----:B-1----:R-:W2:Y:S01]  /*8c8f0*/  LDL.LU.64 R10, [R1+0x4158] ;  /* 0x00415800010a7983 */ /* 0x002ea20000300a00 */
[----:B------:R-:W-:-:S05]  /*8c900*/  IADD3 R28, P3, R13, R7, RZ ;  /* 0x000000070d1c7210 */ /* 0x000fca0007f7e0ff */
[----:B------:R-:W-:Y:S01]  /*8c910*/  IMAD.X R29, R22, 0x1, R8, P3 ;  /* 0x00000001161d7824 */ /* 0x000fe200018e0608 */
[----:B------:R-:W-:Y:S01]  /*8c920*/  STL [R1+0x4128], R6 ;  /* 0x0041280601007387 */ /* 0x000fe20000100800 */
[----:B------:R-:W-:-:S03]  /*8c930*/  IADD3 R2, P1, R13, R9, RZ ;  /* 0x000000090d027210 */ /* 0x000fc60007f3e0ff */
[----:B------:R1:W-:Y:S01]  /*8c940*/  STL.64 [R1+0xc60], R28 ;  /* 0x000c601c01007387 */ /* 0x0003e20000100a00 */
[----:B--2---:R-:W-:-:S05]  /*8c950*/  IADD3 R4, P2, R13, R11, RZ ;  /* 0x0000000b0d047210 */ /* 0x004fca0007f5e0ff */
        /* <DEDUP_REMOVED lines=9> */
[----:B-1----:R-:W2:Y:S01]  /*8c9f0*/  LDL.LU.64 R2, [R1+0x4140] ;  /* 0x0041400001027983 */ /* 0x002ea20000300a00 */
[----:B------:R-:W-:Y:S01]  /*8ca00*/  IMAD.X R5, R22, 0x1, R14, P3 ;  /* 0x0000000116057824 */ /* 0x000fe200018e060e */
[----:B---3--:R-:W-:-:S05]  /*8ca10*/  SHF.R.S32.HI R6, RZ, 0x1f, R9 ;  /* 0x0000001fff067819 */ /* 0x008fca0000011409 */
[----:B------:R-:W-:Y:S04]  /*8ca20*/  STL [R1+0xc4], R6 ;  /* 0x0000c40601007387 */ /* 0x000fe80000100800 */
[----:B------:R2:W-:Y:S04]  /*8ca30*/  STL.64 [R1+0x4118], R10 ;  /* 0x0041180a01007387 */ /* 0x0005e80000100a00 */
[----:B----4-:R1:W-:Y:S01]  /*8ca40*/  STL [R1+0x4110], R13 ;  /* 0x0041100d01007387 */ /* 0x0103e20000100800 */
[----:B--2---:R-:W-:Y:S01]  /*8ca50*/  IADD3 R10, P1, R9, R2, RZ ;  /* 0x00000002090a7210 */ /* 0x004fe20007f3e0ff */
[----:B------:R-:W-:-:S02]  /*8ca60*/  IMAD.X R9, R22, 0x1, R13, P2 ;  /* 0x0000000116097824 */ /* 0x000fc400010e060d */
[----:B-1----:R-:W2:Y:S04]  /*8ca70*/  LDL.LU R13, [R1+0xc0] ;  /* 0x0000c000010d7983 */ /* 0x002ea80000300800 */
[----:B------:R-:W-:Y:S04]  /*8ca80*/  STL [R1+0xc54], R9 ;  /* 0x000c540901007387 */ /* 0x000fe80000100800 */
[----:B------:R-:W3:Y:S04]  /*8ca90*/  LDL.LU R22, [R1+0x413c] ;  /* 0x00413c0001167983 */ /* 0x000ee80000300800 */
[----:B------:R1:W-:Y:S04]  /*8caa0*/  STL.64 [R1+0xc28], R4 ;  /* 0x000c280401007387 */ /* 0x0003e80000100a00 */
[----:B-1----:R0:W4:Y:S01]  /*8cab0*/  LDL.LU R5, [R1+0x4138] ;  /* 0x0041380001057983 */ /* 0x0021220000300800 */
[----:B------:R-:W-:Y:S01]  /*8cac0*/  IMAD.X R11, R6, 0x1, R17, P1 ;  /* 0x00000001060b7824 */ /* 0x000fe200008e0611 */
[----:B--2---:R-:W-:-:S02]  /*8cad0*/  IADD3 R4, P3, R13, R3, RZ ;  /* 0x000000030d047210 */ /* 0x004fc40007f7e0ff */
[----:B------:R-:W-:-:S03]  /*8cae0*/  IADD3 R8, P2, R13, R0, RZ ;  /* 0x000000000d087210 */ /* 0x000fc60007f5e0ff */
[----:B------:R4:W-:Y:S02]  /*8caf0*/  STL [R1+0xc10], R4 ;  /* 0x000c100401007387 */ /* 0x0009e40000100800 */
[----:B---3--:R-:W-:Y:S02]  /*8cb00*/  IMAD.X R9, R6, 0x1, R22, P2 ;  /* 0x0000000106097824 */ /* 0x008fe400010e0616 */
[----:B----4-:R-:W2:Y:S04]  /*8cb10*/  LDL.LU.64 R4, [R1+0x4130] ;  /* 0x0041300001047983 */ /* 0x010ea80000300a00 */
[----:B------:R1:W-:Y:S04]  /*8cb20*/  STL.64 [R1+0x4100], R2 ;  /* 0x0041000201007387 */ /* 0x0003e80000100a00 */
[----:B-1----:R0:W3:Y:S04]  /*8cb30*/  LDL.64 R2, [R1+0xc10] ;  /* 0x000c100001027983 */ /* 0x0020e80000100a00 */
[----:B------:R-:W-:Y:S04]  /*8cb40*/  STL.64 [R1+0x4108], R26 ;  /* 0x0041081a01007387 */ /* 0x000fe80000100a00 */
[----:B------:R-:W-:Y:S04]  /*8cb50*/  STL [R1+0x4114], R27 ;  /* 0x0041141b01007387 */ /* 0x000fe80000100800 */
[----:B------:R-:W-:Y:S04]  /*8cb60*/  STL.64 [R1+0xc20], R10 ;  /* 0x000c200a01007387 */ /* 0x000fe80000100a00 */
[----:B------:R1:W-:Y:S04]  /*8cb70*/  STL.64 [R1+0x40f8], R16 ;  /* 0x0040f81001007387 */ /* 0x0003e80000100a00 */
[----:B-1----:R-:W4:Y:S04]  /*8cb80*/  LDL R16, [R1+0xbc] ;  /* 0x0000bc0001107983 */ /* 0x002f280000100800 */
[----:B------:R-:W4:Y:S04]  /*8cb90*/  LDL.LU R6, [R1+0x4128] ;  /* 0x0041280001067983 */ /* 0x000f280000300800 */
[----:B------:R1:W-:Y:S04]  /*8cba0*/  STL.64 [R1+0xc18], R8 ;  /* 0x000c180801007387 */ /* 0x0003e80000100a00 */
[----:B-1----:R-:W4:Y:S04]  /*8cbb0*/  LDL.LU.64 R8, [R1+0x4120] ;  /* 0x0041200001087983 */ /* 0x002f280000300a00 */
[----:B------:R1:W-:Y:S04]  /*8cbc0*/  STL [R1+0x40f4], R22 ;  /* 0x0040f41601007387 */ /* 0x0003e80000100800 */
[----:B-1----:R-:W3:Y:S01]  /*8cbd0*/  LDL.LU R22, [R1+0xc4] ;  /* 0x0000c40001167983 */ /* 0x002ee20000300800 */
[----:B------:R-:W-:-:S02]  /*8cbe0*/  IADD3 R26, P2, R13, R7, RZ ;  /* 0x000000070d1a7210 */ /* 0x000fc40007f5e0ff */
[----:B--2---:R-:W-:Y:S01]  /*8cbf0*/  IADD3 R10, P1, R13, R5, RZ ;  /* 0x000000050d0a7210 */ /* 0x004fe20007f3e0ff */
[----:B---3--:R-:W-:-:S04]  /*8cc00*/  IMAD.X R3, R22, 0x1, R4, P3 ;  /* 0x0000000116037824 */ /* 0x008fc800018e0604 */
[C---:B----4-:R-:W-:Y:S02]  /*8cc10*/  IMAD.X R11, R22.reuse, 0x1, R6, P1 ;  /* 0x00000001160b7824 */ /* 0x050fe400008e0606 */
[----:B------:R-:W-:Y:S01]  /*8cc20*/  IMAD.X R27, R22, 0x1, R8, P2 ;  /* 0x00000001161b7824 */ /* 0x000fe200010e0608 */
[----:B------:R-:W-:Y:S04]  /*8cc30*/  STL [R1+0xc14], R3 ;  /* 0x000c140301007387 */ /* 0x000fe80000100800 */
[----:B------:R-:W-:Y:S04]  /*8cc40*/  STL [R1+0x40f0], R9 ;  /* 0x0040f00901007387 */ /* 0x000fe80000100800 */
[----:B------:R1:W-:Y:S04]  /*8cc50*/  STL.64 [R1+0xc08], R10 ;  /* 0x000c080a01007387 */ /* 0x0003e80000100a00 */
[----:B-1----:R-:W2:Y:S04]  /*8cc60*/  LDL.LU.64 R10, [R1+0x4118] ;  /* 0x00411800010a7983 */ /* 0x002ea80000300a00 */
[----:B------:R-:W-:Y:S04]  /*8cc70*/  STL.64 [R1+0x40e8], R6 ;  /* 0x0040e80601007387 */ /* 0x000fe80000100a00 */
[----:B------:R1:W-:Y:S04]  /*8cc80*/  STL.64 [R1+0xc00], R26 ;  /* 0x000c001a01007387 */ /* 0x0003e80000100a00 */
[----:B-1----:R0:W3:Y:S01]  /*8cc90*/  LDL.LU R27, [R1+0x4114] ;  /* 0x00411400011b7983 */ /* 0x0020e20000300800 */
[----:B------:R-:W-:-:S02]  /*8cca0*/  IADD3 R2, P3, R13, R9, RZ ;  /* 0x000000090d027210 */ /* 0x000fc40007f7e0ff */
[----:B------:R-:W-:-:S03]  /*8ccb0*/  IADD3 R26, P2, R13, R12, RZ ;  /* 0x0000000c0d1a7210 */ /* 0x000fc60007f5e0ff */
[C---:B--2---:R-:W-:Y:S01]  /*8ccc0*/  IMAD.X R3, R22.reuse, 0x1, R10, P3 ;  /* 0x0000000116037824 */ /* 0x044fe200018e060a */
[----:B------:R-:W-:Y:S02]  /*8ccd0*/  IADD3 R6, P1, R13, R11, RZ ;  /* 0x0000000b0d067210 */ /* 0x000fe40007f3e0ff */
[----:B------:R-:W2:Y:S04]  /*8cce0*/  LDL.LU R13, [R1+0x4110] ;  /* 0x00411000010d7983 */ /* 0x000ea80000300800 */
[----:B------:R3:W-:Y:S04]  /*8ccf0*/  STL [R1+0xbd0], R26 ;  /* 0x000bd01a01007387 */ /* 0x0007e80000100800 */
[----:B---3--:R-:W3:Y:S04]  /*8cd00*/  LDL.LU.64 R26, [R1+0x4108] ;  /* 0x00410800011a7983 */ /* 0x008ee80000300a00 */
[----:B------:R1:W-:Y:S04]  /*8cd10*/  STL.64 [R1+0xbf8], R2 ;  /* 0x000bf80201007387 */ /* 0x0003e80000100a00 */
[----:B-1----:R-:W4:Y:S04]  /*8cd20*/  LDL.LU.64 R2, [R1+0x4100] ;  /* 0x0041000001027983 */ /* 0x002f280000300a00 */
[----:B------:R1:W-:Y:S04]  /*8cd30*/  STL.64 [R1+0x40e0], R10 ;  /* 0x0040e00a01007387 */ /* 0x0003e80000100a00 */
[----:B-1----:R0:W3:Y:S01]  /*8cd40*/  LDL.64 R10, [R1+0xbd0] ;  /* 0x000bd000010a7983 */ /* 0x0020e20000100a00 */
[----:B------:R-:W-:Y:S01]  /*8cd50*/  SHF.R.S32.HI R9, RZ, 0x1f, R16 ;  /* 0x0000001fff097819 */ /* 0x000fe20000011410 */
[----:B--2---:R-:W-:Y:S01]  /*8cd60*/  IMAD.X R7, R22, 0x1, R13, P1 ;  /* 0x0000000116077824 */ /* 0x004fe200008e060d */
[----:B----4-:R-:W-:-:S05]  /*8cd70*/  IADD3 R16, P3, R16, R2, RZ ;  /* 0x0000000210107210 */ /* 0x010fca0007f7e0ff */
[----:B------:R1:W-:Y:S04]  /*8cd80*/  STL [R1+0xbc8], R16 ;  /* 0x000bc81001007387 */ /* 0x0003e80000100800 */
[----:B-1----:R-:W2:Y:S01]  /*8cd90*/  LDL.LU.64 R16, [R1+0x40f8] ;  /* 0x0040f80001107983 */ /* 0x002ea20000300a00 */
[----:B---3--:R-:W-:-:S03]  /*8cda0*/  IMAD.X R11, R22, 0x1, R14, P2 ;  /* 0x00000001160b7824 */ /* 0x008fc600010e060e */
[----:B------:R-:W-:Y:S04]  /*8cdb0*/  STL [R1+0xc0], R9 ;  /* 0x0000c00901007387 */ /* 0x000fe80000100800 */
[----:B------:R-:W-:Y:S04]  /*8cdc0*/  STL.64 [R1+0xbf0], R6 ;  /* 0x000bf00601007387 */ /* 0x000fe80000100a00 */
[----:B------:R1:W-:Y:S04]  /*8cdd0*/  STL [R1+0x40d0], R23 ;  /* 0x0040d01701007387 */ /* 0x0003e80000100800 */
[----:B-1----:R-:W3:Y:S04]  /*8cde0*/  LDL.LU R23, [R1+0xbc] ;  /* 0x0000bc0001177983 */ /* 0x002ee80000300800 */
[----:B------:R-:W4:Y:S04]  /*8cdf0*/  LDL.LU R22, [R1+0x40f4] ;  /* 0x0040f40001167983 */ /* 0x000f280000300800 */
[----:B------:R1:W-:Y:S04]  /*8ce00*/  STL.64 [R1+0x40d8], R14 ;  /* 0x0040d80e01007387 */ /* 0x0003e80000100a00 */
[----:B-1----:R0:W2:Y:S04]  /*8ce10*/  LDL.64 R14, [R1+0xbc8] ;  /* 0x000bc800010e7983 */ /* 0x0020a80000100a00 */
[----:B------:R-:W-:Y:S04]  /*8ce20*/  STL [R1+0xbd4], R11 ;  /* 0x000bd40b01007387 */ /* 0x000fe80000100800 */
[----:B------:R-:W-:Y:S01]  /*8ce30*/  STL.64 [R1+0x40c8], R2 ;  /* 0x0040c80201007387 */ /* 0x000fe20000100a00 */
[----:B---3--:R-:W-:-:S05]  /*8ce40*/  IADD3 R6, P1, R23, R0, RZ ;  /* 0x0000000017067210 */ /* 0x008fca0007f3e0ff */
[C---:B----4-:R-:W-:Y:S02]  /*8ce50*/  IMAD.X R7, R9.reuse, 0x1, R22, P1 ;  /* 0x0000000109077824 */ /* 0x050fe400008e0616 */
[----:B--2---:R-:W-:-:S05]  /*8ce60*/  IMAD.X R15, R9, 0x1, R17, P3 ;  /* 0x00000001090f7824 */ /* 0x004fca00018e0611 */
[----:B------:R-:W-:Y:S04]  /*8ce70*/  STL [R1+0xbcc], R15 ;  /* 0x000bcc0f01007387 */ /* 0x000fe80000100800 */
[----:B------:R-:W2:Y:S04]  /*8ce80*/  LDL.LU R9, [R1+0x40f0] ;  /* 0x0040f00001097983 */ /* 0x000ea80000300800 */
[----:B------:R1:W-:Y:S04]  /*8ce90*/  STL.64 [R1+0xbc0], R6 ;  /* 0x000bc00601007387 */ /* 0x0003e80000100a00 */
[----:B-1----:R-:W3:Y:S04]  /*8cea0*/  LDL.LU.64 R6, [R1+0x40e8] ;  /* 0x0040e80001067983 */ /* 0x002ee80000300a00 */
[----:B------:R-:W-:Y:S04]  /*8ceb0*/  STL.64 [R1+0x40c0], R28 ;  /* 0x0040c01c01007387 */ /* 0x000fe80000100a00 */
[----:B------:R1:W-:Y:S04]  /*8cec0*/  STL [R1+0x40b8], R22 ;  /* 0x0040b81601007387 */ /* 0x0003e80000100800 */
[----:B-1----:R-:W4:Y:S01]  /*8ced0*/  LDL.LU R22, [R1+0xc0] ;  /* 0x0000c00001167983 */ /* 0x002f220000300800 */
[----:B------:R-:W-:-:S02]  /*8cee0*/  IADD3 R10, P2, R23, R3, RZ ;  /* 0x00000003170a7210 */ /* 0x000fc40007f5e0ff */
[C---:B------:R-:W-:Y:S02]  /*8cef0*/  IADD3 R14, P3, R23.reuse, R5, RZ ;  /* 0x00000005170e7210 */ /* 0x040fe40007f7e0ff */
[----:B---3--:R-:W-:Y:S01]  /*8cf00*/  IADD3 R2, P1, R23, R7, RZ ;  /* 0x0000000717027210 */ /* 0x008fe20007f3e0ff */
[----:B----4-:R-:W-:-:S05]  /*8cf10*/  IMAD.X R11, R22, 0x1, R4, P2 ;  /* 0x00000001160b7824 */ /* 0x010fca00010e0604 */
[----:B------:R1:W-:Y:S04]  /*8cf20*/  STL.64 [R1+0xba8], R10 ;  /* 0x000ba80a01007387 */ /* 0x0003e80000100a00 */
[----:B------:R-:W-:Y:S01]  /*8cf30*/  STL [R1+0xb98], R2 ;  /* 0x000b980201007387 */ /* 0x000fe20000100800 */
[----:B------:R-:W-:-:S03]  /*8cf40*/  IMAD.X R15, R22, 0x1, R6, P3 ;  /* 0x00000001160f7824 */ /* 0x000fc600018e0606 */
[----:B-1----:R-:W3:Y:S04]  /*8cf50*/  LDL.LU.64 R10, [R1+0x40e0] ;  /* 0x0040e000010a7983 */ /* 0x002ee80000300a00 */
[----:B------:R1:W-:Y:S04]  /*8cf60*/  STL.64 [R1+0x40b0], R4 ;  /* 0x0040b00401007387 */ /* 0x0003e80000100a00 */
[----:B-1----:R0:W4:Y:S04]  /*8cf70*/  LDL.64 R4, [R1+0xb98] ;  /* 0x000b980001047983 */ /* 0x0021280000100a00 */
[----:B------:R1:W-:Y:S04]  /*8cf80*/  STL.64 [R1+0xba0], R14 ;  /* 0x000ba00e01007387 */ /* 0x0003e80000100a00 */
[----:B-1----:R-:W4:Y:S04]  /*8cf90*/  LDL.LU.64 R14, [R1+0x40d8] ;  /* 0x0040d800010e7983 */ /* 0x002f280000300a00 */
[----:B------:R1:W-:Y:S04]  /*8cfa0*/  STL.64 [R1+0x40a0], R6 ;  /* 0x0040a00601007387 */ /* 0x0003e80000100a00 */
[----:B-1----:R-:W4:Y:S01]  /*8cfb0*/  LDL R7, [R1+0xb8] ;  /* 0x0000b80001077983 */ /* 0x002f220000100800 */
[----:B--2---:R-:W-:-:S03]  /*8cfc0*/  IADD3 R2, P2, R23, R9, RZ ;  /* 0x0000000917027210 */ /* 0x004fc60007f5e0ff */
[----:B------:R-:W-:Y:S01]  /*8cfd0*/  STL.64 [R1+0x40a8], R8 ;  /* 0x0040a80801007387 */ /* 0x000fe20000100a00 */
[----:B---3--:R-:W-:Y:S01]  /*8cfe0*/  IADD3 R28, P3, R23, R11, RZ ;  /* 0x0000000b171c7210 */ /* 0x008fe20007f7e0ff */
[----:B------:R-:W-:-:S04]  /*8cff0*/  IMAD.X R3, R22, 0x1, R10, P2 ;  /* 0x0000000116037824 */ /* 0x000fc800010e060a */
[C---:B------:R-:W-:Y:S02]  /*8d000*/  IMAD.X R29, R22.reuse, 0x1, R13, P3 ;  /* 0x00000001161d7824 */ /* 0x040fe400018e060d */
[----:B----4-:R-:W-:Y:S01]  /*8d010*/  IMAD.X R5, R22, 0x1, R8, P1 ;  /* 0x0000000116057824 */ /* 0x010fe200008e0608 */
[----:B------:R-:W-:-:S04]  /*8d020*/  IADD3 R4, P1, R23, R12, RZ ;  /* 0x0000000c17047210 */ /* 0x000fc80007f3e0ff */
[----:B------:R-:W-:Y:S04]  /*8d030*/  STL [R1+0xb9c], R5 ;  /* 0x000b9c0501007387 */ /* 0x000fe80000100800 */
[----:B------:R-:W2:Y:S04]  /*8d040*/  LDL.LU R23, [R1+0x40d0] ;  /* 0x0040d00001177983 */ /* 0x000ea80000300800 */
[----:B------:R1:W-:Y:S04]  /*8d050*/  STL.64 [R1+0xb90], R2 ;  /* 0x000b900201007387 */ /* 0x0003e80000100a00 */
[----:B-1----:R-:W3:Y:S04]  /*8d060*/  LDL.LU.64 R2, [R1+0x40c8] ;  /* 0x0040c80001027983 */ /* 0x002ee80000300a00 */
[----:B------:R-:W-:Y:S01]  /*8d070*/  STL.64 [R1+0x4098], R10 ;  /* 0x0040980a01007387 */ /* 0x000fe20000100a00 */
[----:B------:R-:W-:-:S03]  /*8d080*/  SHF.R.S32.HI R5, RZ, 0x1f, R7 ;  /* 0x0000001fff057819 */ /* 0x000fc60000011407 */
[----:B------:R1:W-:Y:S01]  /*8d090*/  STL.64 [R1+0xb88], R28 ;  /* 0x000b881c01007387 */ /* 0x0003e20000100a00 */
[----:B------:R-:W-:-:S03]  /*8d0a0*/  IADD3 R6, P3, R7, R0, RZ ;  /* 0x0000000007067210 */ /* 0x000fc60007f7e0ff */
[----:B-1----:R-:W4:Y:S04]  /*8d0b0*/  LDL.LU.64 R28, [R1+0x40c0] ;  /* 0x0040c000011c7983 */ /* 0x002f280000300a00 */
[----:B------:R1:W-:Y:S04]  /*8d0c0*/  STL.64 [R1+0x4090], R12 ;  /* 0x0040900c01007387 */ /* 0x0003e80000100a00 */
[----:B------:R0:W-:Y:S01]  /*8d0d0*/  STL [R1+0x4088], R0 ;  /* 0x0040880001007387 */ /* 0x0001e20000100800 */
[----:B-1----:R-:W-:-:S03]  /*8d0e0*/  IMAD.MOV.U32 R13, RZ, RZ, R5 ;  /* 0x000000ffff0d7224 */ /* 0x002fc600078e0005 */
[----:B0-----:R-:W2:Y:S01]  /*8d0f0*/  LDL.LU R0, [R1+0xb8] ;  /* 0x0000b80001007983 */ /* 0x001ea20000300800 */
[----:B------:R-:W-:-:S03]  /*8d100*/  IMAD.X R5, R22, 0x1, R14, P1 ;  /* 0x0000000116057824 */ /* 0x000fc600008e060e */
[----:B------:R-:W4:Y:S04]  /*8d110*/  LDL.LU R22, [R1+0x40b8] ;  /* 0x0040b80001167983 */ /* 0x000f280000300800 */
[----:B------:R0:W-:Y:S04]  /*8d120*/  STL.64 [R1+0xb58], R4 ;  /* 0x000b580401007387 */ /* 0x0001e80000100a00 */
[----:B0-----:R-:W4:Y:S01]  /*8d130*/  LDL.LU.64 R4, [R1+0x40b0] ;  /* 0x0040b00001047983 */ /* 0x001f220000300a00 */
[----:B---3--:R-:W-:-:S03]  /*8d140*/  IADD3 R10, P2, R7, R2, RZ ;  /* 0x00000002070a7210 */ /* 0x008fc60007f5e0ff */
[----:B------:R0:W-:Y:S02]  /*8d150*/  STL.64 [R1+0x4080], R2 ;  /* 0x0040800201007387 */ /* 0x0001e40000100a00 */
[C---:B------:R-:W-:Y:S01]  /*8d160*/  IMAD.X R11, R13.reuse, 0x1, R17, P2 ;  /* 0x000000010d0b7824 */ /* 0x040fe200010e0611 */
[----:B--2---:R-:W-:Y:S01]  /*8d170*/  IADD3 R8, P1, R0, R3, RZ ;  /* 0x0000000300087210 */ /* 0x004fe20007f3e0ff */
[----:B0-----:R-:W-:Y:S02]  /*8d180*/  IMAD.MOV.U32 R3, RZ, RZ, R9 ;  /* 0x000000ffff037224 */ /* 0x001fe400078e0009 */
[----:B----4-:R-:W-:Y:S02]  /*8d190*/  IMAD.X R7, R13, 0x1, R22, P3 ;  /* 0x000000010d077824 */ /* 0x010fe400018e0616 */
[----:B------:R0:W-:Y:S01]  /*8d1a0*/  STL [R1+0xb38], R8 ;  /* 0x000b380801007387 */ /* 0x0001e20000100800 */
[----:B------:R-:W-:-:S03]  /*8d1b0*/  IMAD.MOV.U32 R2, RZ, RZ, R8 ;  /* 0x000000ffff027224 */ /* 0x000fc600078e0008 */
[----:B0-----:R-:W2:Y:S04]  /*8d1c0*/  LDL.LU.64 R8, [R1+0x40a8] ;  /* 0x0040a80001087983 */ /* 0x001ea80000300a00 */
[----:B------:R-:W-:Y:S04]  /*8d1d0*/  STL.64 [R1+0xb50], R10 ;  /* 0x000b500a01007387 */ /* 0x000fe80000100a00 */
[----:B------:R0:W-:Y:S04]  /*8d1e0*/  STL.64 [R1+0xb48], R6 ;  /* 0x000b480601007387 */ /* 0x0001e80000100a00 */
[----:B0-----:R-:W3:Y:S01]  /*8d1f0*/  LDL.LU.64 R6, [R1+0x40a0] ;  /* 0x0040a00001067983 */ /* 0x001ee20000300a00 */
[----:B------:R-:W-:-:S03]  /*8d200*/  IADD3 R10, P2, R0, R5, RZ ;  /* 0x00000005000a7210 */ /* 0x000fc60007f5e0ff */
[----:B------:R0:W-:Y:S04]  /*8d210*/  STL.64 [R1+0x4078], R16 ;  /* 0x0040781001007387 */ /* 0x0001e80000100a00 */
[----:B------:R-:W-:Y:S01]  /*8d220*/  STL [R1+0x4060], R4 ;  /* 0x0040600401007387 */ /* 0x000fe20000100800 */
[----:B0-----:R-:W-:-:S04]  /*8d230*/  IMAD.MOV.U32 R17, RZ, RZ, R13 ;  /* 0x000000ffff117224 */ /* 0x001fc800078e000d */
[----:B------:R-:W-:-:S05]  /*8d240*/  IMAD.X R3, R17, 0x1, R4, P1 ;  /* 0x0000000111037824 */ /* 0x000fca00008e0604 */
[----:B------:R-:W-:Y:S04]  /*8d250*/  STL [R1+0xb3c], R3 ;  /* 0x000b3c0301007387 */ /* 0x000fe80000100800 */
[----:B------:R0:W-:Y:S04]  /*8d260*/  STL.64 [R1+0x4068], R22 ;  /* 0x0040681601007387 */ /* 0x0001e80000100a00 */
[----:B0-----:R-:W4:Y:S01]  /*8d270*/  LDL R23, [R1+0xb4] ;  /* 0x0000b40001177983 */ /* 0x001f220000100800 */
[----:B---3--:R-:W-:Y:S01]  /*8d280*/  IADD3 R12, P3, R0, R7, RZ ;  /* 0x00000007000c7210 */ /* 0x008fe20007f7e0ff */
[----:B------:R-:W-:-:S04]  /*8d290*/  IMAD.X R11, R17, 0x1, R6, P2 ;  /* 0x00000001110b7824 */ /* 0x000fc800010e0606 */
[----:B--2---:R-:W-:Y:S01]  /*8d2a0*/  IMAD.X R13, R17, 0x1, R8, P3 ;  /* 0x00000001110d7824 */ /* 0x004fe200018e0608 */
[----:B------:R0:W-:Y:S04]  /*8d2b0*/  STL.64 [R1+0xb30], R10 ;  /* 0x000b300a01007387 */ /* 0x0001e80000100a00 */
[----:B0-----:R-:W2:Y:S04]  /*8d2c0*/  LDL.LU.64 R10, [R1+0x4098] ;  /* 0x00409800010a7983 */ /* 0x001ea80000300a00 */
[----:B------:R-:W-:Y:S04]  /*8d2d0*/  STL.64 [R1+0x4058], R6 ;  /* 0x0040580601007387 */ /* 0x000fe80000100a00 */
[----:B------:R0:W-:Y:S04]  /*8d2e0*/  STL.64 [R1+0xb28], R12 ;  /* 0x000b280c01007387 */ /* 0x0001e80000100a00 */
[----:B0-----:R-:W3:Y:S01]  /*8d2f0*/  LDL.LU.64 R12, [R1+0x4090] ;  /* 0x00409000010c7983 */ /* 0x001ee20000300a00 */
[----:B------:R-:W-:-:S03]  /*8d300*/  IADD3 R2, P1, R0, R9, RZ ;  /* 0x0000000900027210 */ /* 0x000fc60007f3e0ff */
[----:B------:R0:W-:Y:S01]  /*8d310*/  STL.64 [R1+0x4070], R8 ;  /* 0x0040700801007387 */ /* 0x0001e20000100a00 */
[----:B----4-:R-:W-:Y:S01]  /*8d320*/  SHF.R.S32.HI R4, RZ, 0x1f, R23 ;  /* 0x0000001fff047819 */ /* 0x010fe20000011417 */
[----:B0-----:R-:W-:Y:S01]  /*8d330*/  IMAD.MOV.U32 R8, RZ, RZ, R17 ;  /* 0x000000ffff087224 */ /* 0x001fe200078e0011 */
[----:B--2---:R-:W-:-:S03]  /*8d340*/  IADD3 R6, P2, R0, R11, RZ ;  /* 0x0000000b00067210 */ /* 0x004fc60007f5e0ff */
[----:B------:R-:W-:Y:S01]  /*8d350*/  IMAD.X R3, R8, 0x1, R10, P1 ;  /* 0x0000000108037824 */ /* 0x000fe200008e060a */
[----:B---3--:R-:W-:Y:S01]  /*8d360*/  IADD3 R16, P3, R0, R12, RZ ;  /* 0x0000000c00107210 */ /* 0x008fe20007f7e0ff */
[C---:B------:R-:W-:Y:S01]  /*8d370*/  IMAD.X R7, R8.reuse, 0x1, R13, P2 ;  /* 0x0000000108077824 */ /* 0x040fe200010e060d */
[----:B------:R-:W2:Y:S04]  /*8d380*/  LDL.LU R0, [R1+0x4088] ;  /* 0x0040880001007983 */ /* 0x000ea80000300800 */
[----:B------:R0:W-:Y:S01]  /*8d390*/  STL.64 [R1+0xb20], R2 ;  /* 0x000b200201007387 */ /* 0x0001e20000100a00 */
[----:B------:R-:W-:-:S03]  /*8d3a0*/  IMAD.X R17, R8, 0x1, R14, P3 ;  /* 0x0000000108117824 */ /* 0x000fc600018e060e */
[----:B0-----:R-:W3:Y:S04]  /*8d3b0*/  LDL.LU.64 R2, [R1+0x4080] ;  /* 0x0040800001027983 */ /* 0x001ee80000300a00 */
[----:B------:R-:W-:Y:S04]  /*8d3c0*/  STL [R1+0xb8], R4 ;  /* 0x0000b80401007387 */ /* 0x000fe80000100800 */
[----:B------:R-:W-:Y:S04]  /*8d3d0*/  STL.64 [R1+0xb18], R6 ;  /* 0x000b180601007387 */ /* 0x000fe80000100a00 */
[----:B------:R0:W-:Y:S04]  /*8d3e0*/  STL [R1+0x4050], R13 ;  /* 0x0040500d01007387 */ /* 0x0001e80000100800 */
[----:B0-----:R-:W4:Y:S04]  /*8d3f0*/  LDL.LU R13, [R1+0xb4] ;  /* 0x0000b400010d7983 */ /* 0x001f280000300800 */
[----:B------:R0:W-:Y:S04]  /*8d400*/  STL.64 [R1+0xae0], R16 ;  /* 0x000ae01001007387 */ /* 0x0001e80000100a00 */
[----:B0-----:R-:W2:Y:S01]  /*8d410*/  LDL.LU.64 R16, [R1+0x4078] ;  /* 0x0040780001107983 */ /* 0x001ea20000300a00 */
[----:B---3--:R-:W-:-:S02]  /*8d420*/  IADD3 R22, P1, R23, R2, RZ ;  /* 0x0000000217167210 */ /* 0x008fc40007f3e0ff */
[----:B----4-:R-:W-:-:S05]  /*8d430*/  IADD3 R8, P3, R13, R3, RZ ;  /* 0x000000030d087210 */ /* 0x010fca0007f7e0ff */
[----:B------:R0:W-:Y:S04]  /*8d440*/  STL [R1+0xaa0], R8 ;  /* 0x000aa00801007387 */ /* 0x0001e80000100800 */
[----:B0-----:R-:W3:Y:S01]  /*8d450*/  LDL.LU.64 R8, [R1+0x4070] ;  /* 0x0040700001087983 */ /* 0x001ee20000300a00 */
[----:B--2---:R-:W-:-:S03]  /*8d460*/  IMAD.X R23, R4, 0x1, R17, P1 ;  /* 0x0000000104177824 */ /* 0x004fc600008e0611 */
[----:B------:R0:W-:Y:S04]  /*8d470*/  STL.64 [R1+0x4040], R2 ;  /* 0x0040400201007387 */ /* 0x0001e80000100a00 */
[----:B0-----:R0:W2:Y:S04]  /*8d480*/  LDL.64 R2, [R1+0xaa0] ;  /* 0x000aa00001027983 */ /* 0x0010a80000100a00 */
[----:B------:R1:W-:Y:S04]  /*8d490*/  STL.64 [R1+0xad8], R22 ;  /* 0x000ad81601007387 */ /* 0x0003e80000100a00 */
[----:B-1----:R-:W4:Y:S01]  /*8d4a0*/  LDL.LU.64 R22, [R1+0x4068] ;  /* 0x0040680001167983 */ /* 0x002f220000300a00 */
[----:B------:R-:W-:-:S03]  /*8d4b0*/  IADD3 R6, P2, R13, R0, RZ ;  /* 0x000000000d067210 */ /* 0x000fc60007f5e0ff */
[----:B------:R1:W-:Y:S04]  /*8d4c0*/  STL.64 [R1+0x4048], R16 ;  /* 0x0040481001007387 */ /* 0x0003e80000100a00 */
[----:B------:R-:W-:Y:S01]  /*8d4d0*/  STL [R1+0x4054], R17 ;  /* 0x0040541101007387 */ /* 0x000fe20000100800 */
[C---:B-1----:R-:W-:Y:S01]  /*8d4e0*/  IADD3 R16, P1, R13.reuse, R5, RZ ;  /* 0x000000050d107210 */ /* 0x042fe20007f3e0ff */
[----:B----4-:R-:W-:Y:S02]  /*8d4f0*/  IMAD.X R7, R4, 0x1, R22, P2 ;  /* 0x0000000104077824 */ /* 0x010fe400010e0616 */
[----:B------:R-:W4:Y:S04]  /*8d500*/  LDL.LU R4, [R1+0x4060] ;  /* 0x0040600001047983 */ /* 0x000f280000300800 */
[----:B------:R-:W-:Y:S04]  /*8d510*/  STL [R1+0xa98], R16 ;  /* 0x000a981001007387 */ /* 0x000fe80000100800 */
[----:B------:R1:W-:Y:S04]  /*8d520*/  STL.64 [R1+0xad0], R6 ;  /* 0x000ad00601007387 */ /* 0x0003e80000100a00 */
[----:B-1----:R-:W3:Y:S04]  /*8d530*/  LDL.LU.64 R6, [R1+0x4058] ;  /* 0x0040580001067983 */ /* 0x002ee80000300a00 */
[----:B------:R1:W-:Y:S04]  /*8d540*/  STL.64 [R1+0x4038], R14 ;  /* 0x0040380e01007387 */ /* 0x0003e80000100a00 */
[----:B-1----:R0:W2:Y:S04]  /*8d550*/  LDL.64 R14, [R1+0xa98] ;  /* 0x000a9800010e7983 */ /* 0x0020a80000100a00 */
[----:B------:R1:W-:Y:S04]  /*8d560*/  STL [R1+0x4034], R22 ;  /* 0x0040341601007387 */ /* 0x0003e80000100800 */
[----:B-1----:R-:W2:Y:S04]  /*8d570*/  LDL.LU R22, [R1+0xb8] ;  /* 0x0000b80001167983 */ /* 0x002ea80000300800 */
[----:B----4-:R-:W-:Y:S01]  /*8d580*/  STL [R1+0x4030], R4 ;  /* 0x0040300401007387 */ /* 0x010fe20000100800 */
[----:B---3--:R-:W-:Y:S01]  /*8d590*/  IADD3 R16, P2, R13, R7, RZ ;  /* 0x000000070d107210 */ /* 0x008fe20007f5e0ff */
[----:B--2---:R-:W-:-:S02]  /*8d5a0*/  IMAD.X R3, R22, 0x1, R4, P3 ;  /* 0x0000000116037824 */ /* 0x004fc400018e0604 */
[C---:B------:R-:W-:Y:S02]  /*8d5b0*/  IMAD.X R15, R22.reuse, 0x1, R6, P1 ;  /* 0x00000001160f7824 */ /* 0x040fe400008e0606 */
[----:B------:R-:W-:Y:S01]  /*8d5c0*/  IMAD.X R17, R22, 0x1, R8, P2 ;  /* 0x0000000116117824 */ /* 0x000fe200010e0608 */
[----:B------:R-:W-:Y:S04]  /*8d5d0*/  STL [R1+0xaa4], R3 ;  /* 0x000aa40301007387 */ /* 0x000fe80000100800 */
[----:B------:R1:W-:Y:S01]  /*8d5e0*/  STL.64 [R1+0x4028], R6 ;  /* 0x0040280601007387 */ /* 0x0003e20000100a00 */
[C---:B------:R-:W-:Y:S02]  /*8d5f0*/  IADD3 R2, P3, R13.reuse, R9, RZ ;  /* 0x000000090d027210 */ /* 0x040fe40007f7e0ff */
[C---:B------:R-:W-:Y:S01]  /*8d600*/  IADD3 R14, P1, R13.reuse, R11, RZ ;  /* 0x0000000b0d0e7210 */ /* 0x040fe20007f3e0ff */
[----:B-1----:R-:W2:Y:S04]  /*8d610*/  LDL R7, [R1+0xb0] ;  /* 0x0000b00001077983 */ /* 0x002ea80000100800 */
[----:B------:R-:W-:Y:S04]  /*8d620*/  STL [R1+0xa9c], R15 ;  /* 0x000a9c0f01007387 */ /* 0x000fe80000100800 */
[----:B------:R1:W-:Y:S04]  /*8d630*/  STL.64 [R1+0xa90], R16 ;  /* 0x000a901001007387 */ /* 0x0003e80000100a00 */
[----:B-1----:R0:W3:Y:S01]  /*8d640*/  LDL.LU R17, [R1+0x4054] ;  /* 0x0040540001117983 */ /* 0x0020e20000300800 */
[----:B------:R-:W-:-:S03]  /*8d650*/  IADD3 R16, P2, R13, R12, RZ ;  /* 0x0000000c0d107210 */ /* 0x000fc60007f5e0ff */
[----:B------:R-:W4:Y:S01]  /*8d660*/  LDL.LU R13, [R1+0x4050] ;  /* 0x00405000010d7983 */ /* 0x000f220000300800 */
[----:B------:R-:W-:-:S03]  /*8d670*/  IMAD.X R3, R22, 0x1, R10, P3 ;  /* 0x0000000116037824 */ /* 0x000fc600018e060a */
[----:B------:R3:W-:Y:S01]  /*8d680*/  STL [R1+0xa60], R16 ;  /* 0x000a601001007387 */ /* 0x0007e20000100800 */
[----:B--2---:R-:W-:-:S03]  /*8d690*/  SHF.R.S32.HI R4, RZ, 0x1f, R7 ;  /* 0x0000001fff047819 */ /* 0x004fc60000011407 */
[----:B---3--:R-:W2:Y:S01]  /*8d6a0*/  LDL.LU.64 R16, [R1+0x4048] ;  /* 0x0040480001107983 */ /* 0x008ea20000300a00 */
[----:B----4-:R-:W-:-:S03]  /*8d6b0*/  IMAD.X R15, R22, 0x1, R13, P1 ;  /* 0x00000001160f7824 */ /* 0x010fc600008e060d */
[----:B------:R1:W-:Y:S04]  /*8d6c0*/  STL.64 [R1+0xa88], R2 ;  /* 0x000a880201007387 */ /* 0x0003e80000100a00 */
[----:B-1----:R-:W3:Y:S04]  /*8d6d0*/  LDL.LU.64 R2, [R1+0x4040] ;  /* 0x0040400001027983 */ /* 0x002ee80000300a00 */
[----:B------:R-:W-:Y:S04]  /*8d6e0*/  STL.64 [R1+0x4018], R10 ;  /* 0x0040180a01007387 */ /* 0x000fe80000100a00 */
[----:B------:R-:W-:Y:S04]  /*8d6f0*/  STL [R1+0xb4], R4 ;  /* 0x0000b40401007387 */ /* 0x000fe80000100800 */
[----:B------:R1:W-:Y:S01]  /*8d700*/  STL.64 [R1+0xa80], R14 ;  /* 0x000a800e01007387 */ /* 0x0003e20000100a00 */
[----:B------:R-:W-:-:S03]  /*8d710*/  IADD3 R6, P1, R7, R0, RZ ;  /* 0x0000000007067210 */ /* 0x000fc60007f3e0ff */
[----:B-1----:R-:W4:Y:S04]  /*8d720*/  LDL.LU.64 R14, [R1+0x4038] ;  /* 0x00403800010e7983 */ /* 0x002f280000300a00 */
[----:B------:R1:W-:Y:S04]  /*8d730*/  STL.64 [R1+0x4020], R12 ;  /* 0x0040200c01007387 */ /* 0x0003e80000100a00 */
[----:B-1----:R0:W4:Y:S04]  /*8d740*/  LDL.64 R12, [R1+0xa60] ;  /* 0x000a6000010c7983 */ /* 0x0021280000100a00 */
[----:B------:R1:W-:Y:S04]  /*8d750*/  STL [R1+0x4010], R0 ;  /* 0x0040100001007387 */ /* 0x0003e80000100800 */
[----:B-1----:R-:W4:Y:S01]  /*8d760*/  LDL.LU R0, [R1+0xb0] ;  /* 0x0000b00001007983 */ /* 0x002f220000300800 */
[----:B---3--:R-:W-:-:S05]  /*8d770*/  IADD3 R10, P3, R7, R2, RZ ;  /* 0x00000002070a7210 */ /* 0x008fca0007f7e0ff */
[----:B--2---:R-:W-:Y:S02]  /*8d780*/  IMAD.X R11, R4, 0x1, R17, P3 ;  /* 0x00000001040b7824 */ /* 0x004fe400018e0611 */
[----:B----4-:R-:W-:Y:S02]  /*8d790*/  IMAD.X R13, R22, 0x1, R14, P2 ;  /* 0x00000001160d7824 */ /* 0x010fe400010e060e */
[----:B------:R-:W2:Y:S04]  /*8d7a0*/  LDL.LU R22, [R1+0x4034] ;  /* 0x0040340001167983 */ /* 0x000ea80000300800 */
[----:B------:R-:W-:Y:S04]  /*8d7b0*/  STL [R1+0xa64], R13 ;  /* 0x000a640d01007387 */ /* 0x000fe80000100800 */
[----:B------:R-:W-:Y:S04]  /*8d7c0*/  STL.64 [R1+0x4008], R2 ;  /* 0x0040080201007387 */ /* 0x000fe80000100a00 */
[----:B------:R-:W3:Y:S04]  /*8d7d0*/  LDL.LU R4, [R1+0x4030] ;  /* 0x0040300001047983 */ /* 0x000ee80000300800 */
[----:B------:R1:W-:Y:S04]  /*8d7e0*/  STL.64 [R1+0xa58], R10 ;  /* 0x000a580a01007387 */ /* 0x0003e80000100a00 */
[----:B------:R4:W-:Y:S01]  /*8d7f0*/  STL [R1+0x4000], R5 ;  /* 0x0040000501007387 */ /* 0x0009e20000100800 */
[----:B-1----:R-:W-:-:S03]  /*8d800*/  IADD3 R10, P3, R0, R5, RZ ;  /* 0x00000005000a7210 */ /* 0x002fc60007f7e0ff */
[----:B----4-:R-:W2:Y:S02]  /*8d810*/  LDL.LU R5, [R1+0xb4] ;  /* 0x0000b40001057983 */ /* 0x010ea40000300800 */
[----:B--2---:R-:W-:-:S05]  /*8d820*/  IMAD.X R7, R5, 0x1, R22, P1 ;  /* 0x0000000105077824 */ /* 0x004fca00008e0616 */
[----:B------:R1:W-:Y:S04]  /*8d830*/  STL.64 [R1+0xa50], R6 ;  /* 0x000a500601007387 */ /* 0x0003e80000100a00 */
[----:B-1----:R-:W2:Y:S01]  /*8d840*/  LDL.LU.64 R6, [R1+0x4028] ;  /* 0x0040280001067983 */ /* 0x002ea20000300a00 */
[----:B------:R-:W-:-:S05]  /*8d850*/  IADD3 R12, P2, R0, R3, RZ ;  /* 0x00000003000c7210 */ /* 0x000fca0007f5e0ff */
[----:B---3--:R-:W-:-:S05]  /*8d860*/  IMAD.X R13, R5, 0x1, R4, P2 ;  /* 0x00000001050d7824 */ /* 0x008fca00010e0604 */
[----:B------:R1:W-:Y:S01]  /*8d870*/  STL.64 [R1+0xa48], R12 ;  /* 0x000a480c01007387 */ /* 0x0003e20000100a00 */
[----:B--2---:R-:W-:Y:S01]  /*8d880*/  IADD3 R2, P1, R0, R7, RZ ;  /* 0x0000000700027210 */ /* 0x004fe20007f3e0ff */
[----:B------:R-:W-:-:S04]  /*8d890*/  IMAD.X R11, R5, 0x1, R6, P3 ;  /* 0x00000001050b7824 */ /* 0x000fc800018e0606 */
[----:B------:R-:W-:Y:S04]  /*8d8a0*/  STL [R1+0xa38], R2 ;  /* 0x000a380201007387 */ /* 0x000fe80000100800 */
[----:B-1----:R-:W2:Y:S04]  /*8d8b0*/  LDL.LU.64 R12, [R1+0x4020] ;  /* 0x00402000010c7983 */ /* 0x002ea80000300a00 */
[----:B------:R-:W-:Y:S04]  /*8d8c0*/  STL [R1+0x3fe8], R4 ;  /* 0x003fe80401007387 */ /* 0x000fe80000100800 */
[----:B------:R1:W-:Y:S04]  /*8d8d0*/  STL.64 [R1+0xa40], R10 ;  /* 0x000a400a01007387 */ /* 0x0003e80000100a00 */
[----:B-1----:R-:W3:Y:S04]  /*8d8e0*/  LDL.LU.64 R10, [R1+0x4018] ;  /* 0x00401800010a7983 */ /* 0x002ee80000300a00 */
[----:B------:R-:W-:Y:S04]  /*8d8f0*/  STL.64 [R1+0x3fe0], R6 ;  /* 0x003fe00601007387 */ /* 0x000fe80000100a00 */
[----:B------:R1:W-:Y:S04]  /*8d900*/  STL.64 [R1+0x3ff8], R26 ;  /* 0x003ff81a01007387 */ /* 0x0003e80000100a00 */
[----:B-1----:R0:W4:Y:S04]  /*8d910*/  LDL.64 R26, [R1+0xa38] ;  /* 0x000a3800011a7983 */ /* 0x0021280000100a00 */
[----:B------:R1:W-:Y:S04]  /*8d920*/  STL.64 [R1+0x3ff0], R16 ;  /* 0x003ff01001007387 */ /* 0x0003e80000100a00 */
[----:B-1----:R-:W4:Y:S01]  /*8d930*/  LDL R16, [R1+0xac] ;  /* 0x0000ac0001107983 */ /* 0x002f220000100800 */
[----:B------:R-:W-:-:S05]  /*8d940*/  IADD3 R2, P2, R0, R9, RZ ;  /* 0x0000000900027210 */ /* 0x000fca0007f5e0ff */
[----:B---3--:R-:W-:Y:S01]  /*8d950*/  IMAD.X R3, R5, 0x1, R10, P2 ;  /* 0x0000000105037824 */ /* 0x008fe200010e060a */
[----:B------:R-:W-:-:S05]  /*8d960*/  IADD3 R6, P3, R0, R11, RZ ;  /* 0x0000000b00067210 */ /* 0x000fca0007f7e0ff */
[C---:B--2---:R-:W-:Y:S02]  /*8d970*/  IMAD.X R7, R5.reuse, 0x1, R13, P3 ;  /* 0x0000000105077824 */ /* 0x044fe400018e060d */
[----:B----4-:R-:W-:Y:S01]  /*8d980*/  IMAD.X R27, R5, 0x1, R8, P1 ;  /* 0x00000001051b7824 */ /* 0x010fe200008e0608 */
[----:B------:R-:W-:-:S04]  /*8d990*/  IADD3 R26, P1, R0, R12, RZ ;  /* 0x0000000c001a7210 */ /* 0x000fc80007f3e0ff */
[----:B------:R-:W-:Y:S04]  /*8d9a0*/  STL [R1+0xa3c], R27 ;  /* 0x000a3c1b01007387 */ /* 0x000fe80000100800 */
[----:B------:R-:W2:Y:S04]  /*8d9b0*/  LDL.LU R0, [R1+0x4010] ;  /* 0x0040100001007983 */ /* 0x000ea80000300800 */
[----:B------:R1:W-:Y:S01]  /*8d9c0*/  STL.64 [R1+0xa30], R2 ;  /* 0x000a300201007387 */ /* 0x0003e20000100a00 */
[----:B------:R-:W-:-:S03]  /*8d9d0*/  SHF.R.S32.HI R4, RZ, 0x1f, R16 ;  /* 0x0000001fff047819 */ /* 0x000fc60000011410 */
[----:B-1----:R-:W3:Y:S04]  /*8d9e0*/  LDL.LU.64 R2, [R1+0x4008] ;  /* 0x0040080001027983 */ /* 0x002ee80000300a00 */
[----:B------:R-:W-:Y:S04]  /*8d9f0*/  STL.64 [R1+0x3fd8], R10 ;  /* 0x003fd80a01007387 */ /* 0x000fe80000100a00 */
[----:B------:R-:W-:Y:S04]  /*8da00*/  STL [R1+0xb0], R4 ;  /* 0x0000b00401007387 */ /* 0x000fe80000100800 */
[----:B------:R1:W-:Y:S04]  /*8da10*/  STL [R1+0x3fd0], R13 ;  /* 0x003fd00d01007387 */ /* 0x0003e80000100800 */
[----:B-1----:R-:W4:Y:S01]  /*8da20*/  LDL.LU R13, [R1+0xac] ;  /* 0x0000ac00010d7983 */ /* 0x002f220000300800 */
[----:B------:R-:W-:-:S03]  /*8da30*/  IMAD.X R27, R5, 0x1, R14, P1 ;  /* 0x00000001051b7824 */ /* 0x000fc600008e060e */
[----:B------:R-:W-:Y:S04]  /*8da40*/  STL.64 [R1+0xa28], R6 ;  /* 0x000a280601007387 */ /* 0x000fe80000100a00 */
[----:B------:R-:W2:Y:S04]  /*8da50*/  LDL.LU R5, [R1+0x4000] ;  /* 0x0040000001057983 */ /* 0x000ea80000300800 */
[----:B------:R1:W-:Y:S04]  /*8da60*/  STL.64 [R1+0xa00], R26 ;  /* 0x000a001a01007387 */ /* 0x0003e80000100a00 */
[----:B-1----:R-:W2:Y:S01]  /*8da70*/  LDL.LU.64 R26, [R1+0x3ff8] ;  /* 0x003ff800011a7983 */ /* 0x002ea20000300a00 */
[----:B---3--:R-:W-:-:S02]  /*8da80*/  IADD3 R10, P2, R16, R2, RZ ;  /* 0x00000002100a7210 */ /* 0x008fc40007f5e0ff */
[----:B----4-:R-:W-:-:S05]  /*8da90*/  IADD3 R16, P1, R13, R3, RZ ;  /* 0x000000030d107210 */ /* 0x010fca0007f3e0ff */
[----:B------:R1:W-:Y:S04]  /*8daa0*/  STL [R1+0x9d0], R16 ;  /* 0x0009d01001007387 */ /* 0x0003e80000100800 */
[----:B-1----:R-:W3:Y:S04]  /*8dab0*/  LDL.LU.64 R16, [R1+0x3ff0] ;  /* 0x003ff00001107983 */ /* 0x002ee80000300a00 */
[----:B------:R1:W-:Y:S04]  /*8dac0*/  STL.64 [R1+0x3fc8], R2 ;  /* 0x003fc80201007387 */ /* 0x0003e80000100a00 */
[----:B-1----:R0:W4:Y:S01]  /*8dad0*/  LDL.64 R2, [R1+0x9d0] ;  /* 0x0009d00001027983 */ /* 0x0021220000100a00 */
[----:B---3--:R-:W-:-:S03]  /*8dae0*/  IMAD.X R11, R4, 0x1, R17, P2 ;  /* 0x00000001040b7824 */ /* 0x008fc600010e0611 */
[----:B------:R-:W4:Y:S04]  /*8daf0*/  LDL.LU R4, [R1+0x3fe8] ;  /* 0x003fe80001047983 */ /* 0x000f280000300800 */
[----:B------:R1:W-:Y:S04]  /*8db00*/  STL.64 [R1+0x9f8], R10 ;  /* 0x0009f80a01007387 */ /* 0x0003e80000100a00 */
[----:B--2---:R2:W-:Y:S01]  /*8db10*/  STL [R1+0x3fc0], R5 ;  /* 0x003fc00501007387 */ /* 0x0045e20000100800 */
[----:B-1----:R-:W-:-:S03]  /*8db20*/  IADD3 R10, P2, R13, R5, RZ ;  /* 0x000000050d0a7210 */ /* 0x002fc60007f5e0ff */
[----:B--2---:R-:W2:Y:S01]  /*8db30*/  LDL.LU R5, [R1+0xb0] ;  /* 0x0000b00001057983 */ /* 0x004ea20000300800 */
[----:B------:R-:W-:-:S05]  /*8db40*/  IADD3 R6, P3, R13, R0, RZ ;  /* 0x000000000d067210 */ /* 0x000fca0007f7e0ff */
[----:B--2---:R-:W-:-:S05]  /*8db50*/  IMAD.X R7, R5, 0x1, R22, P3 ;  /* 0x0000000105077824 */ /* 0x004fca00018e0616 */
[----:B------:R1:W-:Y:S04]  /*8db60*/  STL.64 [R1+0x9f0], R6 ;  /* 0x0009f00601007387 */ /* 0x0003e80000100a00 */
[----:B-1----:R-:W2:Y:S01]  /*8db70*/  LDL.LU.64 R6, [R1+0x3fe0] ;  /* 0x003fe00001067983 */ /* 0x002ea20000300a00 */
[----:B----4-:R-:W-:-:S03]  /*8db80*/  IMAD.X R3, R5, 0x1, R4, P1 ;  /* 0x0000000105037824 */ /* 0x010fc600008e0604 */
[----:B------:R-:W-:Y:S04]  /*8db90*/  STL.64 [R1+0x3fb8], R16 ;  /* 0x003fb81001007387 */ /* 0x000fe80000100a00 */
[----:B------:R1:W-:Y:S04]  /*8dba0*/  STL.64 [R1+0x3fa8], R22 ;  /* 0x003fa81601007387 */ /* 0x0003e80000100a00 */
[----:B-1----:R-:W3:Y:S04]  /*8dbb0*/  LDL R23, [R1+0xa8] ;  /* 0x0000a80001177983 */ /* 0x002ee80000100800 */
[----:B------:R-:W-:Y:S04]  /*8dbc0*/  STL [R1+0x3fb0], R4 ;  /* 0x003fb00401007387 */ /* 0x000fe80000100800 */
[----:B------:R-:W-:Y:S01]  /*8dbd0*/  STL [R1+0x9d4], R3 ;  /* 0x0009d40301007387 */ /* 0x000fe20000100800 */
[----:B--2---:R-:W-:-:S05]  /*8dbe0*/  IMAD.X R11, R5, 0x1, R6, P2 ;  /* 0x00000001050b7824 */ /* 0x004fca00010e0606 */
[----:B------:R1:W-:Y:S04]  /*8dbf0*/  STL.64 [R1+0x9c8], R10 ;  /* 0x0009c80a01007387 */ /* 0x0003e80000100a00 */
[----:B-1----:R-:W2:Y:S01]  /*8dc00*/  LDL.LU.64 R10, [R1+0x3fd8] ;  /* 0x003fd800010a7983 */ /* 0x002ea20000300a00 */
[C---:B------:R-:W-:Y:S02]  /*8dc10*/  IADD3 R16, P3, R13.reuse, R7, RZ ;  /* 0x000000070d107210 */ /* 0x040fe40007f7e0ff */
[----:B------:R-:W-:-:S03]  /*8dc20*/  IADD3 R2, P1, R13, R9, RZ ;  /* 0x000000090d027210 */ /* 0x000fc60007f3e0ff */
[----:B------:R-:W-:Y:S01]  /*8dc30*/  IMAD.X R17, R5, 0x1, R8, P3 ;  /* 0x0000000105117824 */ /* 0x000fe200018e0608 */
[----:B------:R-:W-:Y:S04]  /*8dc40*/  STL.64 [R1+0x3fa0], R6 ;  /* 0x003fa00601007387 */ /* 0x000fe80000100a00 */
[----:B------:R1:W-:Y:S02]  /*8dc50*/  STL.64 [R1+0x9c0], R16 ;  /* 0x0009c01001007387 */ /* 0x0003e40000100a00 */
[----:B-1----:R-:W-:Y:S01]  /*8dc60*/  IADD3 R16, P3, R13, R12, RZ ;  /* 0x0000000c0d107210 */ /* 0x002fe20007f7e0ff */
[----:B--2---:R-:W-:Y:S01]  /*8dc70*/  IMAD.X R3, R5, 0x1, R10, P1 ;  /* 0x0000000105037824 */ /* 0x004fe200008e060a */
[----:B------:R-:W-:Y:S02]  /*8dc80*/  IADD3 R6, P2, R13, R11, RZ ;  /* 0x0000000b0d067210 */ /* 0x000fe40007f5e0ff */
[----:B------:R-:W2:Y:S04]  /*8dc90*/  LDL.LU R13, [R1+0x3fd0] ;  /* 0x003fd000010d7983 */ /* 0x000ea80000300800 */
[----:B------:R1:W-:Y:S04]  /*8dca0*/  STL.64 [R1+0x9b8], R2 ;  /* 0x0009b80201007387 */ /* 0x0003e80000100a00 */
[----:B-1----:R-:W4:Y:S01]  /*8dcb0*/  LDL.LU.64 R2, [R1+0x3fc8] ;  /* 0x003fc80001027983 */ /* 0x002f220000300a00 */
[----:B---3--:R-:W-:Y:S01]  /*8dcc0*/  SHF.R.S32.HI R4, RZ, 0x1f, R23 ;  /* 0x0000001fff047819 */ /* 0x008fe20000011417 */
[----:B------:R-:W-:-:S04]  /*8dcd0*/  IMAD.X R17, R5, 0x1, R14, P3 ;  /* 0x0000000105117824 */ /* 0x000fc800018e060e */
[----:B------:R-:W-:Y:S01]  /*8dce0*/  STL [R1+0xac], R4 ;  /* 0x0000ac0401007387 */ /* 0x000fe20000100800 */
[----:B--2---:R-:W-:Y:S01]  /*8dcf0*/  IMAD.X R7, R5, 0x1, R13, P2 ;  /* 0x0000000105077824 */ /* 0x004fe200010e060d */
[----:B----4-:R-:W-:Y:S02]  /*8dd00*/  IADD3 R22, P1, R23, R2, RZ ;  /* 0x0000000217167210 */ /* 0x010fe40007f3e0ff */
[----:B------:R1:W-:Y:S04]  /*8dd10*/  STL [R1+0x3f90], R2 ;  /* 0x003f900201007387 */ /* 0x0003e80000100800 */
[----:B-1----:R-:W2:Y:S04]  /*8dd20*/  LDL.LU R2, [R1+0xa8] ;  /* 0x0000a80001027983 */ /* 0x002ea80000300800 */
[----:B------:R-:W-:Y:S04]  /*8dd30*/  STL.64 [R1+0x3f98], R12 ;  /* 0x003f980c01007387 */ /* 0x000fe80000100a00 */
[----:B------:R-:W-:Y:S04]  /*8dd40*/  STL.64 [R1+0x9b0], R6 ;  /* 0x0009b00601007387 */ /* 0x000fe80000100a00 */
[----:B------:R-:W2:Y:S04]  /*8dd50*/  LDL.LU R5, [R1+0x3fc0] ;  /* 0x003fc00001057983 */ /* 0x000ea80000300800 */
[----:B------:R1:W-:Y:S04]  /*8dd60*/  STL.64 [R1+0x978], R16 ;  /* 0x0009781001007387 */ /* 0x0003e80000100a00 */
[----:B-1----:R-:W3:Y:S04]  /*8dd70*/  LDL.LU.64 R16, [R1+0x3fb8] ;  /* 0x003fb80001107983 */ /* 0x002ee80000300a00 */
[----:B------:R-:W-:Y:S01]  /*8dd80*/  STL.64 [R1+0x3f88], R14 ;  /* 0x003f880e01007387 */ /* 0x000fe20000100a00 */
[----:B---3--:R-:W-:-:S03]  /*8dd90*/  IMAD.X R23, R4, 0x1, R17, P1 ;  /* 0x0000000104177824 */ /* 0x008fc600008e0611 */
[----:B------:R-:W3:Y:S01]  /*8dda0*/  LDL.LU R4, [R1+0x3fb0] ;  /* 0x003fb00001047983 */ /* 0x000ee20000300800 */
[----:B--2---:R-:W-:-:S03]  /*8ddb0*/  IADD3 R12, P1, R2, R5, RZ ;  /* 0x00000005020c7210 */ /* 0x004fc60007f3e0ff */
[----:B------:R1:W-:Y:S04]  /*8ddc0*/  STL.64 [R1+0x970], R22 ;  /* 0x0009701601007387 */ /* 0x0003e80000100a00 */
[----:B-1----:R-:W2:Y:S04]  /*8ddd0*/  LDL.LU.64 R22, [R1+0x3fa8] ;  /* 0x003fa80001167983 */ /* 0x002ea80000300a00 */
[----:B------:R1:W-:Y:S04]  /*8dde0*/  STL [R1+0x3f7c], R5 ;  /* 0x003f7c0501007387 */ /* 0x0003e80000100800 */
[----:B-1----:R-:W2:Y:S01]  /*8ddf0*/  LDL.LU R5, [R1+0xac] ;  /* 0x0000ac0001057983 */ /* 0x002ea20000300800 */
[----:B------:R-:W-:-:S05]  /*8de00*/  IADD3 R6, P2, R2, R0, RZ ;  /* 0x0000000002067210 */ /* 0x000fca0007f5e0ff */
[----:B--2---:R-:W-:-:S05]  /*8de10*/  IMAD.X R7, R5, 0x1, R22, P2 ;  /* 0x0000000105077824 */ /* 0x004fca00010e0616 */
[----:B------:R1:W-:Y:S04]  /*8de20*/  STL.64 [R1+0x968], R6 ;  /* 0x0009680601007387 */ /* 0x0003e80000100a00 */
[----:B-1----:R-:W2:Y:S01]  /*8de30*/  LDL.LU.64 R6, [R1+0x3fa0] ;  /* 0x003fa00001067983 */ /* 0x002ea20000300a00 */
[----:B------:R-:W-:-:S03]  /*8de40*/  IADD3 R14, P3, R2, R3, RZ ;  /* 0x00000003020e7210 */ /* 0x000fc60007f7e0ff */
[----:B------:R-:W-:Y:S04]  /*8de50*/  STL [R1+0x938], R12 ;  /* 0x0009380c01007387 */ /* 0x000fe80000100800 */
[----:B------:R1:W-:Y:S01]  /*8de60*/  STL.64 [R1+0x3f80], R22 ;  /* 0x003f801601007387 */ /* 0x0003e20000100a00 */
[C---:B---3--:R-:W-:Y:S02]  /*8de70*/  IMAD.X R15, R5.reuse, 0x1, R4, P3 ;  /* 0x00000001050f7824 */ /* 0x048fe400018e0604 */
[----:B-1----:R-:W-:Y:S02]  /*8de80*/  IMAD.MOV.U32 R22, RZ, RZ, R12 ;  /* 0x000000ffff167224 */ /* 0x002fe400078e000c */
[----:B------:R-:W-:Y:S01]  /*8de90*/  IMAD.MOV.U32 R23, RZ, RZ, R13 ;  /* 0x000000ffff177224 */ /* 0x000fe200078e000d */
[----:B------:R1:W-:Y:S04]  /*8dea0*/  STL.64 [R1+0x940], R14 ;  /* 0x0009400e01007387 */ /* 0x0003e80000100a00 */
[----:B-1----:R-:W3:Y:S01]  /*8deb0*/  LDL R15, [R1+0xa4] ;  /* 0x0000a400010f7983 */ /* 0x002ee20000100800 */
[----:B--2---:R-:W-:Y:S01]  /*8dec0*/  IADD3 R12, P2, R2, R7, RZ ;  /* 0x00000007020c7210 */ /* 0x004fe20007f5e0ff */
[----:B------:R-:W-:-:S02]  /*8ded0*/  IMAD.X R23, R5, 0x1, R6, P1 ;  /* 0x0000000105177824 */ /* 0x000fc400008e0606 */
[----:B------:R-:W-:Y:S02]  /*8dee0*/  STL [R1+0x3f78], R6 ;  /* 0x003f780601007387 */ /* 0x000fe40000100800 */
[----:B------:R-:W-:Y:S02]  /*8def0*/  IMAD.X R13, R5, 0x1, R8, P2 ;  /* 0x00000001050d7824 */ /* 0x000fe400010e0608 */
[----:B------:R-:W-:Y:S04]  /*8df00*/  STL [R1+0x93c], R23 ;  /* 0x00093c1701007387 */ /* 0x000fe80000100800 */
[----:B------:R1:W-:Y:S04]  /*8df10*/  STL.64 [R1+0x930], R12 ;  /* 0x0009300c01007387 */ /* 0x0003e80000100a00 */
[----:B-1----:R-:W2:Y:S01]  /*8df20*/  LDL.LU.64 R12, [R1+0x3f98] ;  /* 0x003f9800010c7983 */ /* 0x002ea20000300a00 */
[----:B------:R-:W-:-:S02]  /*8df30*/  IADD3 R14, P3, R2, R9, RZ ;  /* 0x00000009020e7210 */ /* 0x000fc40007f7e0ff */
[C---:B------:R-:W-:Y:S01]  /*8df40*/  IADD3 R22, P1, R2.reuse, R11, RZ ;  /* 0x0000000b02167210 */ /* 0x040fe20007f3e0ff */
[----:B------:R2:W-:Y:S01]  /*8df50*/  STL.64 [R1+0x3f70], R8 ;  /* 0x003f700801007387 */ /* 0x0005e20000100a00 */
[----:B---3--:R-:W-:Y:S01]  /*8df60*/  SHF.R.S32.HI R6, RZ, 0x1f, R15 ;  /* 0x0000001fff067819 */ /* 0x008fe2000001140f */
[C---:B------:R-:W-:Y:S01]  /*8df70*/  IMAD.X R15, R5.reuse, 0x1, R10, P3 ;  /* 0x00000001050f7824 */ /* 0x040fe200018e060a */
[----:B--2---:R-:W-:Y:S02]  /*8df80*/  IADD3 R8, P2, R2, R12, RZ ;  /* 0x0000000c02087210 */ /* 0x004fe40007f5e0ff */
[----:B------:R-:W2:Y:S04]  /*8df90*/  LDL.LU R2, [R1+0x3f90] ;  /* 0x003f900001027983 */ /* 0x000ea80000300800 */
[----:B------:R1:W-:Y:S01]  /*8dfa0*/  STL.64 [R1+0x960], R14 ;  /* 0x0009600e01007387 */ /* 0x0003e20000100a00 */
[----:B------:R-:W-:-:S03]  /*8dfb0*/  IMAD.X R23, R5, 0x1, R13, P1 ;  /* 0x0000000105177824 */ /* 0x000fc600008e060d */
[----:B-1----:R-:W3:Y:S04]  /*8dfc0*/  LDL.LU.64 R14, [R1+0x3f88] ;  /* 0x003f8800010e7983 */ /* 0x002ee80000300a00 */
[----:B------:R-:W-:Y:S04]  /*8dfd0*/  STL.64 [R1+0x3f68], R10 ;  /* 0x003f680a01007387 */ /* 0x000fe80000100a00 */
[----:B------:R-:W-:Y:S04]  /*8dfe0*/  STL [R1+0xa8], R6 ;  /* 0x0000a80601007387 */ /* 0x000fe80000100800 */
[----:B------:R1:W-:Y:S04]  /*8dff0*/  STL.64 [R1+0x3f50], R24 ;  /* 0x003f501801007387 */ /* 0x0003e80000100a00 */
[----:B-1----:R-:W2:Y:S04]  /*8e000*/  LDL.LU R24, [R1+0xa4] ;  /* 0x0000a40001187983 */ /* 0x002ea80000300800 */
[----:B------:R1:W-:Y:S04]  /*8e010*/  STL.64 [R1+0x958], R22 ;  /* 0x0009581601007387 */ /* 0x0003e80000100a00 */
[----:B-1----:R-:W4:Y:S04]  /*8e020*/  LDL.LU.64 R22, [R1+0x3f80] ;  /* 0x003f800001167983 */ /* 0x002f280000300a00 */
[----:B------:R-:W-:Y:S01]  /*8e030*/  STL.64 [R1+0x3f58], R12 ;  /* 0x003f580c01007387 */ /* 0x000fe20000100a00 */
[----:B---3--:R-:W-:-:S03]  /*8e040*/  IMAD.X R9, R5, 0x1, R14, P2 ;  /* 0x0000000105097824 */ /* 0x008fc600010e060e */
[----:B------:R-:W3:Y:S04]  /*8e050*/  LDL.LU R5, [R1+0x3f7c] ;  /* 0x003f7c0001057983 */ /* 0x000ee80000300800 */
[----:B------:R-:W-:Y:S04]  /*8e060*/  STL.64 [R1+0x3f60], R14 ;  /* 0x003f600e01007387 */ /* 0x000fe80000100a00 */
[----:B------:R-:W-:Y:S04]  /*8e070*/  STL.64 [R1+0x928], R8 ;  /* 0x0009280801007387 */ /* 0x000fe80000100a00 */
[----:B------:R1:W-:Y:S01]  /*8e080*/  STL [R1+0x3f48], R19 ;  /* 0x003f481301007387 */ /* 0x0003e20000100800 */
[----:B--2---:R-:W-:-:S03]  /*8e090*/  IADD3 R10, P3, R24, R2, RZ ;  /* 0x00000002180a7210 */ /* 0x004fc60007f7e0ff */
[----:B-1----:R-:W2:Y:S01]  /*8e0a0*/  LDL R19, [R1+0xa0] ;  /* 0x0000a00001137983 */ /* 0x002ea20000100800 */
[----:B------:R-:W-:Y:S01]  /*8e0b0*/  IADD3 R12, P1, R24, R0, RZ ;  /* 0x00000000180c7210 */ /* 0x000fe20007f3e0ff */
[----:B------:R-:W-:-:S05]  /*8e0c0*/  IMAD.X R11, R6, 0x1, R17, P3 ;  /* 0x00000001060b7824 */ /* 0x000fca00018e0611 */
[----:B------:R-:W-:Y:S01]  /*8e0d0*/  STL.64 [R1+0x920], R10 ;  /* 0x0009200a01007387 */ /* 0x000fe20000100a00 */
[----:B----4-:R-:W-:-:S03]  /*8e0e0*/  IMAD.X R13, R6, 0x1, R22, P1 ;  /* 0x00000001060d7824 */ /* 0x010fc600008e0616 */
[----:B------:R-:W4:Y:S04]  /*8e0f0*/  LDL.LU R6, [R1+0x3f78] ;  /* 0x003f780001067983 */ /* 0x000f280000300800 */
[----:B------:R1:W-:Y:S04]  /*8e100*/  STL [R1+0x3f44], R22 ;  /* 0x003f441601007387 */ /* 0x0003e80000100800 */
[----:B-1----:R-:W2:Y:S01]  /*8e110*/  LDL.LU R22, [R1+0xa8] ;  /* 0x0000a80001167983 */ /* 0x002ea20000300800 */
[----:B------:R-:W-:-:S03]  /*8e120*/  IADD3 R8, P2, R24, R3, RZ ;  /* 0x0000000318087210 */ /* 0x000fc60007f5e0ff */
[----:B------:R-:W-:Y:S04]  /*8e130*/  STL.64 [R1+0x918], R12 ;  /* 0x0009180c01007387 */ /* 0x000fe80000100a00 */
[----:B------:R-:W-:Y:S01]  /*8e140*/  STL [R1+0x3f40], R7 ;  /* 0x003f400701007387 */ /* 0x000fe20000100800 */
[----:B---3--:R-:W-:Y:S01]  /*8e150*/  IADD3 R10, P3, R24, R5, RZ ;  /* 0x00000005180a7210 */ /* 0x008fe20007f7e0ff */
[----:B--2---:R-:W-:-:S04]  /*8e160*/  IMAD.X R9, R22, 0x1, R4, P2 ;  /* 0x0000000116097824 */ /* 0x004fc800010e0604 */
[----:B----4-:R-:W-:Y:S01]  /*8e170*/  IMAD.X R11, R22, 0x1, R6, P3 ;  /* 0x00000001160b7824 */ /* 0x010fe200018e0606 */
[----:B------:R1:W-:Y:S04]  /*8e180*/  STL.64 [R1+0x8f0], R8 ;  /* 0x0008f00801007387 */ /* 0x0003e80000100a00 */
[----:B-1----:R-:W2:Y:S04]  /*8e190*/  LDL.LU.64 R8, [R1+0x3f70] ;  /* 0x003f700001087983 */ /* 0x002ea80000300a00 */
[----:B------:R-:W-:Y:S04]  /*8e1a0*/  STL.64 [R1+0x3f38], R4 ;  /* 0x003f380401007387 */ /* 0x000fe80000100a00 */
[----:B------:R1:W-:Y:S04]  /*8e1b0*/  STL.64 [R1+0x8e8], R10 ;  /* 0x0008e80a01007387 */ /* 0x0003e80000100a00 */
[----:B-1----:R-:W3:Y:S01]  /*8e1c0*/  LDL.LU.64 R10, [R1+0x3f68] ;  /* 0x003f6800010a7983 */ /* 0x002ee20000300a00 */
[----:B------:R-:W-:-:S05]  /*8e1d0*/  IADD3 R12, P1, R24, R7, RZ ;  /* 0x00000007180c7210 */ /* 0x000fca0007f3e0ff */
[----:B--2---:R-:W-:Y:S01]  /*8e1e0*/  IMAD.X R13, R22, 0x1, R8, P1 ;  /* 0x00000001160d7824 */ /* 0x004fe200008e0608 */
[----:B---3--:R-:W-:-:S05]  /*8e1f0*/  IADD3 R14, P3, R24, R11, RZ ;  /* 0x0000000b180e7210 */ /* 0x008fca0007f7e0ff */
[----:B------:R1:W-:Y:S04]  /*8e200*/  STL [R1+0x8d0], R14 ;  /* 0x0008d00e01007387 */ /* 0x0003e80000100800 */
[----:B-1----:R-:W2:Y:S04]  /*8e210*/  LDL.LU.64 R14, [R1+0x3f60] ;  /* 0x003f6000010e7983 */ /* 0x002ea80000300a00 */
[----:B------:R1:W-:Y:S04]  /*8e220*/  STL.64 [R1+0x8e0], R12 ;  /* 0x0008e00c01007387 */ /* 0x0003e80000100a00 */
[----:B-1----:R-:W3:Y:S01]  /*8e230*/  LDL.LU.64 R12, [R1+0x3f58] ;  /* 0x003f5800010c7983 */ /* 0x002ee20000300a00 */
[----:B------:R-:W-:-:S02]  /*8e240*/  IADD3 R4, P2, R24, R9, RZ ;  /* 0x0000000918047210 */ /* 0x000fc40007f5e0ff */
[----:B------:R-:W-:-:S03]  /*8e250*/  SHF.R.S32.HI R7, RZ, 0x1f, R19 ;  /* 0x0000001fff077819 */ /* 0x000fc60000011413 */
[----:B------:R-:W-:Y:S01]  /*8e260*/  IMAD.X R5, R22, 0x1, R10, P2 ;  /* 0x0000000116057824 */ /* 0x000fe200010e060a */
[----:B---3--:R-:W-:-:S05]  /*8e270*/  IADD3 R24, P1, R24, R12, RZ ;  /* 0x0000000c18187210 */ /* 0x008fca0007f3e0ff */
[----:B------:R1:W-:Y:S04]  /*8e280*/  STL [R1+0x8b0], R24 ;  /* 0x0008b01801007387 */ /* 0x0003e80000100800 */
[----:B-1----:R-:W3:Y:S04]  /*8e290*/  LDL.LU.64 R24, [R1+0x3f50] ;  /* 0x003f500001187983 */ /* 0x002ee80000300a00 */
[----:B------:R-:W-:Y:S04]  /*8e2a0*/  STL [R1+0xa4], R7 ;  /* 0x0000a40701007387 */ /* 0x000fe80000100800 */
[----:B------:R-:W-:Y:S04]  /*8e2b0*/  STL.64 [R1+0x8d8], R4 ;  /* 0x0008d80401007387 */ /* 0x000fe80000100a00 */
[----:B------:R1:W-:Y:S04]  /*8e2c0*/  STL.64 [R1+0x3f30], R20 ;  /* 0x003f301401007387 */ /* 0x0003e80000100a00 */
[----:B-1----:R0:W2:Y:S04]  /*8e2d0*/  LDL.64 R20, [R1+0x8b0] ;  /* 0x0008b00001147983 */ /* 0x0020a80000100a00 */
[----:B------:R1:W-:Y:S04]  /*8e2e0*/  STL.64 [R1+0x3f28], R28 ;  /* 0x003f281c01007387 */ /* 0x0003e80000100a00 */
[----:B-1----:R0:W4:Y:S01]  /*8e2f0*/  LDL.64 R28, [R1+0x8d0] ;  /* 0x0008d000011c7983 */ /* 0x0021220000100a00 */
[----:B------:R-:W-:-:S05]  /*8e300*/  IADD3 R4, P2, R19, R2, RZ ;  /* 0x0000000213047210 */ /* 0x000fca0007f5e0ff */
[----:B------:R-:W-:Y:S02]  /*8e310*/  IMAD.X R5, R7, 0x1, R17, P2 ;  /* 0x0000000107057824 */ /* 0x000fe400010e0611 */
[C---:B--2---:R-:W-:Y:S02]  /*8e320*/  IMAD.X R21, R22.reuse, 0x1, R14, P1 ;  /* 0x0000000116157824 */ /* 0x044fe400008e060e */
[----:B----4-:R-:W-:Y:S01]  /*8e330*/  IMAD.X R29, R22, 0x1, R13, P3 ;  /* 0x00000001161d7824 */ /* 0x010fe200018e060d */
[----:B------:R-:W-:-:S04]  /*8e340*/  IADD3 R28, P3, R19, R0, RZ ;  /* 0x00000000131c7210 */ /* 0x000fc80007f7e0ff */
[----:B------:R-:W-:Y:S04]  /*8e350*/  STL [R1+0x8d4], R29 ;  /* 0x0008d41d01007387 */ /* 0x000fe80000100800 */
[----:B------:R-:W2:Y:S04]  /*8e360*/  LDL.LU R19, [R1+0x3f48] ;  /* 0x003f480001137983 */ /* 0x000ea80000300800 */
[----:B------:R1:W-:Y:S04]  /*8e370*/  STL [R1+0x3f20], R0 ;  /* 0x003f200001007387 */ /* 0x0003e80000100800 */
[----:B-1----:R-:W4:Y:S04]  /*8e380*/  LDL.LU R0, [R1+0xa0] ;  /* 0x0000a00001007983 */ /* 0x002f280000300800 */
[----:B------:R-:W3:Y:S04]  /*8e390*/  LDL.LU R22, [R1+0x3f44] ;  /* 0x003f440001167983 */ /* 0x000ee80000300800 */
[----:B------:R-:W-:Y:S04]  /*8e3a0*/  STL [R1+0x8b4], R21 ;  /* 0x0008b41501007387 */ /* 0x000fe80000100800 */
[----:B------:R-:W3:Y:S04]  /*8e3b0*/  LDL.LU R7, [R1+0x3f40] ;  /* 0x003f400001077983 */ /* 0x000ee80000300800 */
[----:B------:R1:W-:Y:S04]  /*8e3c0*/  STL.64 [R1+0x8a8], R4 ;  /* 0x0008a80401007387 */ /* 0x0003e80000100a00 */
[----:B-1----:R-:W4:Y:S04]  /*8e3d0*/  LDL.LU.64 R4, [R1+0x3f38] ;  /* 0x003f380001047983 */ /* 0x002f280000300a00 */
[----:B--2---:R4:W-:Y:S02]  /*8e3e0*/  STL.64 [R1+0x3f10], R18 ;  /* 0x003f101201007387 */ /* 0x0049e40000100a00 */
[----:B----4-:R-:W-:-:S02]  /*8e3f0*/  IADD3 R18, P2, R0, R5, RZ ;  /* 0x0000000500127210 */ /* 0x010fc40007f5e0ff */
[----:B------:R1:W-:Y:S04]  /*8e400*/  STL [R1+0x3f08], R5 ;  /* 0x003f080501007387 */ /* 0x0003e80000100800 */
[----:B-1----:R-:W3:Y:S01]  /*8e410*/  LDL.LU R5, [R1+0xa4] ;  /* 0x0000a40001057983 */ /* 0x002ee20000300800 */
[----:B------:R-:W-:-:S03]  /*8e420*/  IADD3 R20, P1, R0, R3, RZ ;  /* 0x0000000300147210 */ /* 0x000fc60007f3e0ff */
[----:B------:R-:W-:Y:S01]  /*8e430*/  STL.64 [R1+0x3f18], R16 ;  /* 0x003f181001007387 */ /* 0x000fe20000100a00 */
[C---:B---3--:R-:W-:Y:S02]  /*8e440*/  IMAD.X R29, R5.reuse, 0x1, R22, P3 ;  /* 0x00000001051d7824 */ /* 0x048fe400018e0616 */
[----:B------:R-:W-:-:S03]  /*8e450*/  IMAD.X R21, R5, 0x1, R4, P1 ;  /* 0x0000000105157824 */ /* 0x000fc600008e0604 */
[----:B------:R1:W-:Y:S01]  /*8e460*/  STL.64 [R1+0x8a0], R28 ;  /* 0x0008a01c01007387 */ /* 0x0003e20000100a00 */
[----:B------:R-:W-:-:S03]  /*8e470*/  IMAD.X R19, R5, 0x1, R6, P2 ;  /* 0x0000000105137824 */ /* 0x000fc600010e0606 */
[----:B------:R2:W-:Y:S01]  /*8e480*/  STL.64 [R1+0x888], R20 ;  /* 0x0008881401007387 */ /* 0x0005e20000100a00 */
[----:B-1----:R-:W-:-:S03]  /*8e490*/  IADD3 R28, P3, R0, R7, RZ ;  /* 0x00000007001c7210 */ /* 0x002fc60007f7e0ff */
[----:B--2---:R-:W2:Y:S02]  /*8e4a0*/  LDL.LU.64 R20, [R1+0x3f30] ;  /* 0x003f300001147983 */ /* 0x004ea40000300a00 */
[----:B------:R-:W-:Y:S02]  /*8e4b0*/  IMAD.X R29, R5, 0x1, R8, P3 ;  /* 0x00000001051d7824 */ /* 0x000fe400018e0608 */
[----:B------:R-:W-:Y:S04]  /*8e4c0*/  STL.64 [R1+0x880], R18 ;  /* 0x0008801201007387 */ /* 0x000fe80000100a00 */
[----:B------:R1:W-:Y:S04]  /*8e4d0*/  STL.64 [R1+0x878], R28 ;  /* 0x0008781c01007387 */ /* 0x0003e80000100a00 */
[----:B-1----:R-:W3:Y:S01]  /*8e4e0*/  LDL.LU.64 R28, [R1+0x3f28] ;  /* 0x003f2800011c7983 */ /* 0x002ee20000300a00 */
[----:B------:R-:W-:-:S02]  /*8e4f0*/  IADD3 R16, P1, R0, R9, RZ ;  /* 0x0000000900107210 */ /* 0x000fc40007f3e0ff */
[C---:B------:R-:W-:Y:S01]  /*8e500*/  IADD3 R18, P2, R0.reuse, R11, RZ ;  /* 0x0000000b00127210 */ /* 0x040fe20007f5e0ff */
[----:B------:R1:W-:Y:S02]  /*8e510*/  STL.64 [R1+0x3ef8], R8 ;  /* 0x003ef80801007387 */ /* 0x0003e40000100a00 */
[C---:B------:R-:W-:Y:S02]  /*8e520*/  IMAD.X R17, R5.reuse, 0x1, R10, P1 ;  /* 0x0000000105117824 */ /* 0x040fe400008e060a */
[----:B------:R-:W-:Y:S01]  /*8e530*/  IMAD.X R19, R5, 0x1, R13, P2 ;  /* 0x0000000105137824 */ /* 0x000fe200010e060d */
[--C-:B-1----:R-:W-:Y:S02]  /*8e540*/  SHF.R.S32.HI R9, RZ, 0x1f, R27.reuse ;  /* 0x0000001fff097819 */ /* 0x102fe4000001141b */
[----:B------:R-:W-:Y:S02]  /*8e550*/  IADD3 R8, P3, R0, R12, RZ ;  /* 0x0000000c00087210 */ /* 0x000fe40007f7e0ff */
[----:B------:R-:W4:Y:S04]  /*8e560*/  LDL.LU R0, [R1+0x3f20] ;  /* 0x003f200001007983 */ /* 0x000f280000300800 */
[----:B---3--:R1:W-:Y:S04]  /*8e570*/  STL.64 [R1+0x3f00], R28 ;  /* 0x003f001c01007387 */ /* 0x0083e80000100a00 */
[----:B------:R-:W-:Y:S04]  /*8e580*/  STL [R1+0xa0], R9 ;  /* 0x0000a00901007387 */ /* 0x000fe80000100800 */
[----:B------:R3:W-:Y:S01]  /*8e590*/  STL.64 [R1+0x870], R16 ;  /* 0x0008701001007387 */ /* 0x0007e20000100a00 */
[----:B-1----:R-:W-:Y:S01]  /*8e5a0*/  IADD3 R28, P1, R27, R2, RZ ;  /* 0x000000021b1c7210 */ /* 0x002fe20007f3e0ff */
[----:B------:R-:W-:-:S02]  /*8e5b0*/  IMAD.MOV.U32 R29, RZ, RZ, R27 ;  /* 0x000000ffff1d7224 */ /* 0x000fc400078e001b */
[----:B---3--:R-:W3:Y:S04]  /*8e5c0*/  LDL.LU.64 R16, [R1+0x3f18] ;  /* 0x003f180001107983 */ /* 0x008ee80000300a00 */
[----:B------:R1:W-:Y:S04]  /*8e5d0*/  STL.64 [R1+0x868], R18 ;  /* 0x0008681201007387 */ /* 0x0003e80000100a00 */
[----:B-1----:R-:W2:Y:S04]  /*8e5e0*/  LDL.LU.64 R18, [R1+0x3f10] ;  /* 0x003f100001127983 */ /* 0x002ea80000300a00 */
[----:B------:R-:W-:Y:S04]  /*8e5f0*/  STL.64 [R1+0x3ef0], R12 ;  /* 0x003ef00c01007387 */ /* 0x000fe80000100a00 */
[----:B------:R-:W4:Y:S01]  /*8e600*/  LDL.LU R27, [R1+0x94] ;  /* 0x00009400011b7983 */ /* 0x000f220000300800 */
[----:B------:R-:W-:-:S03]  /*8e610*/  IMAD.X R9, R5, 0x1, R14, P3 ;  /* 0x0000000105097824 */ /* 0x000fc600018e060e */
[----:B----4-:R1:W-:Y:S04]  /*8e620*/  STL [R1+0x3ed8], R27 ;  /* 0x003ed81b01007387 */ /* 0x0103e80000100800 */
[----:B-1----:R-:W3:Y:S01]  /*8e630*/  LDL.LU R27, [R1+0xa0] ;  /* 0x0000a000011b7983 */ /* 0x002ee20000300800 */
[----:B------:R-:W-:-:S03]  /*8e640*/  IADD3 R12, P2, R29, R0, RZ ;  /* 0x000000001d0c7210 */ /* 0x000fc60007f5e0ff */
[----:B------:R-:W4:Y:S04]  /*8e650*/  LDL.LU R5, [R1+0x3f08] ;  /* 0x003f080001057983 */ /* 0x000f280000300800 */
[----:B--2---:R-:W-:Y:S04]  /*8e660*/  STL.64 [R1+0x3ee0], R18 ;  /* 0x003ee01201007387 */ /* 0x004fe80000100a00 */
[----:B------:R1:W-:Y:S04]  /*8e670*/  STL.64 [R1+0x848], R8 ;  /* 0x0008480801007387 */ /* 0x0003e80000100a00 */
[----:B------:R2:W-:Y:S01]  /*8e680*/  STL.64 [R1+0x3ee8], R2 ;  /* 0x003ee80201007387 */ /* 0x0005e20000100a00 */
[----:B-1----:R-:W-:Y:S01]  /*8e690*/  IADD3 R8, P3, R29, R3, RZ ;  /* 0x000000031d087210 */ /* 0x002fe20007f7e0ff */
[----:B--2---:R-:W-:-:S02]  /*8e6a0*/  IMAD.MOV.U32 R3, RZ, RZ, R29 ;  /* 0x000000ffff037224 */ /* 0x004fc400078e001d */
[C---:B---3--:R-:W-:Y:S02]  /*8e6b0*/  IMAD.X R29, R27.reuse, 0x1, R17, P1 ;  /* 0x000000011b1d7824 */ /* 0x048fe400008e0611 */
[C---:B------:R-:W-:Y:S02]  /*8e6c0*/  IMAD.X R13, R27.reuse, 0x1, R22, P2 ;  /* 0x000000011b0d7824 */ /* 0x040fe400010e0616 */
[----:B------:R-:W-:Y:S01]  /*8e6d0*/  IMAD.X R9, R27, 0x1, R4, P3 ;  /* 0x000000011b097824 */ /* 0x000fe200018e0604 */
[----:B------:R1:W-:Y:S04]  /*8e6e0*/  STL.64 [R1+0x840], R28 ;  /* 0x0008401c01007387 */ /* 0x0003e80000100a00 */
[----:B-1----:R-:W2:Y:S04]  /*8e6f0*/  LDL.LU.64 R28, [R1+0x3f00] ;  /* 0x003f0000011c7983 */ /* 0x002ea80000300a00 */
[----:B------:R-:W-:Y:S04]  /*8e700*/  STL.64 [R1+0x838], R12 ;  /* 0x0008380c01007387 */ /* 0x000fe80000100a00 */
[----:B------:R1:W-:Y:S04]  /*8e710*/  STL.64 [R1+0x800], R8 ;  /* 0x0008000801007387 */ /* 0x0003e80000100a00 */
[----:B-1----:R-:W3:Y:S01]  /*8e720*/  LDL.LU.64 R8, [R1+0x3ef8] ;  /* 0x003ef80001087983 */ /* 0x002ee20000300a00 */
[----:B----4-:R-:W-:-:S02]  /*8e730*/  IADD3 R18, P1, R3, R5, RZ ;  /* 0x0000000503127210 */ /* 0x010fc40007f3e0ff */
[----:B------:R-:W-:-:S03]  /*8e740*/  IADD3 R12, P2, R3, R7, RZ ;  /* 0x00000007030c7210 */ /* 0x000fc60007f5e0ff */
[C---:B------:R-:W-:Y:S01]  /*8e750*/  IMAD.X R19, R27.reuse, 0x1, R6, P1 ;  /* 0x000000011b137824 */ /* 0x040fe200008e0606 */
[----:B------:R-:W-:Y:S04]  /*8e760*/  STL.64 [R1+0x3ed0], R4 ;  /* 0x003ed00401007387 */ /* 0x000fe80000100a00 */
[----:B------:R-:W-:Y:S01]  /*8e770*/  STL.64 [R1+0x7f8], R18 ;  /* 0x0007f81201007387 */ /* 0x000fe20000100a00 */
[----:B---3--:R-:W-:-:S05]  /*8e780*/  IMAD.X R13, R27, 0x1, R8, P2 ;  /* 0x000000011b0d7824 */ /* 0x008fca00010e0608 */
[----:B------:R1:W-:Y:S04]  /*8e790*/  STL.64 [R1+0x7f0], R12 ;  /* 0x0007f00c01007387 */ /* 0x0003e80000100a00 */
[----:B-1----:R-:W3:Y:S01]  /*8e7a0*/  LDL.LU.64 R12, [R1+0x3ef0] ;  /* 0x003ef000010c7983 */ /* 0x002ee20000300a00 */
[----:B------:R-:W-:-:S05]  /*8e7b0*/  IMAD.MOV.U32 R5, RZ, RZ, R3 ;  /* 0x000000ffff057224 */ /* 0x000fca00078e0003 */
[C---:B------:R-:W-:Y:S02]  /*8e7c0*/  IADD3 R2, P3, R5.reuse, R9, RZ ;  /* 0x0000000905027210 */ /* 0x040fe40007f7e0ff */
[C---:B------:R-:W-:Y:S02]  /*8e7d0*/  IADD3 R18, P1, R5.reuse, R11, RZ ;  /* 0x0000000b05127210 */ /* 0x040fe40007f3e0ff */
[----:B---3--:R-:W-:Y:S02]  /*8e7e0*/  IADD3 R4, P2, R5, R12, RZ ;  /* 0x0000000c05047210 */ /* 0x008fe40007f5e0ff */
[----:B------:R-:W3:Y:S01]  /*8e7f0*/  LDL R5, [R1+0x98] ;  /* 0x0000980001057983 */ /* 0x000ee20000100800 */
[----:B------:R-:W-:-:S05]  /*8e800*/  IMAD.X R3, R27, 0x1, R10, P3 ;  /* 0x000000011b037824 */ /* 0x000fca00018e060a */
[----:B------:R1:W-:Y:S04]  /*8e810*/  STL.64 [R1+0x7e8], R2 ;  /* 0x0007e80201007387 */ /* 0x0003e80000100a00 */
[----:B-1----:R-:W4:Y:S04]  /*8e820*/  LDL.LU.64 R2, [R1+0x3ee8] ;  /* 0x003ee80001027983 */ /* 0x002f280000300a00 */
[----:B------:R1:W-:Y:S01]  /*8e830*/  STL.64 [R1+0x3ec0], R10 ;  /* 0x003ec00a01007387 */ /* 0x0003e20000100a00 */
[----:B---3--:R-:W-:-:S05]  /*8e840*/  SHF.R.S32.HI R19, RZ, 0x1f, R5 ;  /* 0x0000001fff137819 */ /* 0x008fca0000011405 */
[----:B-1----:R-:W-:Y:S02]  /*8e850*/  IMAD.MOV.U32 R11, RZ, RZ, R19 ;  /* 0x000000ffff0b7224 */ /* 0x002fe400078e0013 */
[----:B------:R-:W-:-:S05]  /*8e860*/  IMAD.X R19, R27, 0x1, R13, P1 ;  /* 0x000000011b137824 */ /* 0x000fca00008e060d */
[----:B------:R1:W-:Y:S04]  /*8e870*/  STL.64 [R1+0x7e0], R18 ;  /* 0x0007e01201007387 */ /* 0x0003e80000100a00 */
[----:B-1----:R-:W3:Y:S04]  /*8e880*/  LDL.LU.64 R18, [R1+0x3ee0] ;  /* 0x003ee00001127983 */ /* 0x002ee80000300a00 */
[----:B------:R-:W-:Y:S04]  /*8e890*/  STL.64 [R1+0x3ec8], R12 ;  /* 0x003ec80c01007387 */ /* 0x000fe80000100a00 */
[----:B---3--:R1:W-:Y:S04]  /*8e8a0*/  STL [R1+0x3eb8], R18 ;  /* 0x003eb81201007387 */ /* 0x0083e80000100800 */
[----:B-1----:R-:W3:Y:S01]  /*8e8b0*/  LDL.LU R18, [R1+0x98] ;  /* 0x0000980001127983 */ /* 0x002ee20000300800 */
[----:B----4-:R-:W-:Y:S01]  /*8e8c0*/  IADD3 R10, P3, R5, R2, RZ ;  /* 0x00000002050a7210 */ /* 0x010fe20007f7e0ff */
[----:B------:R-:W-:-:S02]  /*8e8d0*/  IMAD.X R5, R27, 0x1, R14, P2 ;  /* 0x000000011b057824 */ /* 0x000fc400010e060e */
[----:B------:R-:W4:Y:S01]  /*8e8e0*/  LDL.LU R27, [R1+0x3ed8] ;  /* 0x003ed800011b7983 */ /* 0x000f220000300800 */
[----:B------:R-:W-:Y:S01]  /*8e8f0*/  IMAD.MOV.U32 R13, RZ, RZ, R11 ;  /* 0x000000ffff0d7224 */ /* 0x000fe200078e000b */
[----:B---3--:R-:W-:-:S05]  /*8e900*/  IADD3 R12, P1, R18, R0, RZ ;  /* 0x00000000120c7210 */ /* 0x008fca0007f3e0ff */
[----:B------:R-:W-:Y:S04]  /*8e910*/  STL [R1+0x7a8], R12 ;  /* 0x0007a80c01007387 */ /* 0x000fe80000100800 */
[----:B------:R1:W-:Y:S04]  /*8e920*/  STL.64 [R1+0x7b8], R4 ;  /* 0x0007b80401007387 */ /* 0x0003e80000100a00 */
[----:B-1----:R-:W3:Y:S04]  /*8e930*/  LDL.LU.64 R4, [R1+0x3ed0] ;  /* 0x003ed00001047983 */ /* 0x002ee80000300a00 */
[----:B------:R1:W-:Y:S04]  /*8e940*/  STL.64 [R1+0x3eb0], R14 ;  /* 0x003eb00e01007387 */ /* 0x0003e80000100a00 */
[----:B-1----:R0:W2:Y:S01]  /*8e950*/  LDL.64 R14, [R1+0x7a8] ;  /* 0x0007a800010e7983 */ /* 0x0020a20000100a00 */
[----:B------:R-:W-:-:S05]  /*8e960*/  IMAD.X R11, R13, 0x1, R17, P3 ;  /* 0x000000010d0b7824 */ /* 0x000fca00018e0611 */
[----:B------:R1:W-:Y:S01]  /*8e970*/  STL.64 [R1+0x7b0], R10 ;  /* 0x0007b00a01007387 */ /* 0x0003e20000100a00 */
[----:B------:R-:W-:-:S03]  /*8e980*/  IADD3 R12, P2, R18, R3, RZ ;  /* 0x00000003120c7210 */ /* 0x000fc60007f5e0ff */
[----:B------:R-:W-:Y:S01]  /*8e990*/  STL.64 [R1+0x3ea8], R24 ;  /* 0x003ea81801007387 */ /* 0x000fe20000100a00 */
[----:B-1----:R-:W-:Y:S01]  /*8e9a0*/  IMAD.MOV.U32 R11, RZ, RZ, R13 ;  /* 0x000000ffff0b7224 */ /* 0x002fe200078e000d */
[----:B---3--:R-:W-:-:S03]  /*8e9b0*/  IADD3 R10, P3, R18, R5, RZ ;  /* 0x00000005120a7210 */ /* 0x008fc60007f7e0ff */
[C---:B------:R-:W-:Y:S02]  /*8e9c0*/  IMAD.X R13, R11.reuse, 0x1, R4, P2 ;  /* 0x000000010b0d7824 */ /* 0x040fe400010e0604 */
[----:B--2---:R-:W-:-:S05]  /*8e9d0*/  IMAD.X R15, R11, 0x1, R22, P1 ;  /* 0x000000010b0f7824 */ /* 0x004fca00008e0616 */
[----:B------:R1:W-:Y:S02]  /*8e9e0*/  STL [R1+0x7ac], R15 ;  /* 0x0007ac0f01007387 */ /* 0x0003e40000100800 */
[----:B-1----:R-:W-:Y:S02]  /*8e9f0*/  IMAD.MOV.U32 R15, RZ, RZ, R11 ;  /* 0x000000ffff0f7224 */ /* 0x002fe400078e000b */
[----:B------:R1:W-:Y:S02]  /*8ea00*/  STL.64 [R1+0x790], R12 ;  /* 0x0007900c01007387 */ /* 0x0003e40000100a00 */
[----:B------:R-:W-:Y:S02]  /*8ea10*/  IMAD.X R11, R15, 0x1, R6, P3 ;  /* 0x000000010f0b7824 */ /* 0x000fe400018e0606 */
[----:B-1----:R-:W2:Y:S04]  /*8ea20*/  LDL.LU.64 R12, [R1+0x3ec8] ;  /* 0x003ec800010c7983 */ /* 0x002ea80000300a00 */
[----:B------:R1:W-:Y:S04]  /*8ea30*/  STL.64 [R1+0x788], R10 ;  /* 0x0007880a01007387 */ /* 0x0003e80000100a00 */
[----:B-1----:R-:W3:Y:S01]  /*8ea40*/  LDL.LU.64 R10, [R1+0x3ec0] ;  /* 0x003ec000010a7983 */ /* 0x002ee20000300a00 */
[----:B------:R-:W-:-:S05]  /*8ea50*/  IADD3 R24, P1, R18, R7, RZ ;  /* 0x0000000712187210 */ /* 0x000fca0007f3e0ff */
[----:B------:R-:W-:Y:S01]  /*8ea60*/  IMAD.X R25, R15, 0x1, R8, P1 ;  /* 0x000000010f197824 */ /* 0x000fe200008e0608 */
[----:B------:R4:W-:Y:S01]  /*8ea70*/  STL.64 [R1+0x3e98], R6 ;  /* 0x003e980601007387 */ /* 0x0009e20000100a00 */
[----:B------:R-:W-:-:S03]  /*8ea80*/  IADD3 R14, P2, R18, R9, RZ ;  /* 0x00000009120e7210 */ /* 0x000fc60007f5e0ff */
[----:B------:R-:W-:Y:S04]  /*8ea90*/  STL.64 [R1+0x3ea0], R8 ;  /* 0x003ea00801007387 */ /* 0x000fe80000100a00 */
[----:B------:R1:W-:Y:S01]  /*8eaa0*/  STL.64 [R1+0x780], R24 ;  /* 0x0007801801007387 */ /* 0x0003e20000100a00 */
[----:B----4-:R-:W-:Y:S01]  /*8eab0*/  SHF.R.S32.HI R7, RZ, 0x1f, R27 ;  /* 0x0000001fff077819 */ /* 0x010fe2000001141b */
[----:B-1----:R-:W-:Y:S01]  /*8eac0*/  IMAD.MOV.U32 R25, RZ, RZ, R15 ;  /* 0x000000ffff197224 */ /* 0x002fe200078e000f */
[----:B--2---:R-:W-:-:S03]  /*8ead0*/  IADD3 R24, P1, R18, R12, RZ ;  /* 0x0000000c12187210 */ /* 0x004fc60007f3e0ff */
[C---:B---3--:R-:W-:Y:S01]  /*8eae0*/  IMAD.X R15, R25.reuse, 0x1, R10, P2 ;  /* 0x00000001190f7824 */ /* 0x048fe200010e060a */
[----:B------:R-:W-:Y:S02]  /*8eaf0*/  IADD3 R6, P3, R18, R11, RZ ;  /* 0x0000000b12067210 */ /* 0x000fe40007f7e0ff */
[----:B------:R-:W2:Y:S04]  /*8eb00*/  LDL.LU R18, [R1+0x3eb8] ;  /* 0x003eb80001127983 */ /* 0x000ea80000300800 */
[----:B------:R1:W-:Y:S04]  /*8eb10*/  STL.64 [R1+0x778], R14 ;  /* 0x0007780e01007387 */ /* 0x0003e80000100a00 */
[----:B------:R3:W-:Y:S04]  /*8eb20*/  STL [R1+0x98], R7 ;  /* 0x0000980701007387 */ /* 0x0007e80000100800 */
[----:B-1----:R-:W4:Y:S01]  /*8eb30*/  LDL.LU.64 R14, [R1+0x3eb0] ;  /* 0x003eb000010e7983 */ /* 0x002f220000300a00 */
[----:B---3--:R-:W-:-:S03]  /*8eb40*/  IMAD.X R7, R25, 0x1, R13, P3 ;  /* 0x0000000119077824 */ /* 0x008fc600018e060d */
[----:B------:R1:W-:Y:S04]  /*8eb50*/  STL.64 [R1+0x3e90], R12 ;  /* 0x003e900c01007387 */ /* 0x0003e80000100a00 */
[----:B------:R-:W-:Y:S01]  /*8eb60*/  STL.64 [R1+0x770], R6 ;  /* 0x0007700601007387 */ /* 0x000fe20000100a00 */
[----:B-1----:R-:W-:-:S03]  /*8eb70*/  IMAD.MOV.U32 R13, RZ, RZ, R26 ;  /* 0x000000ffff0d7224 */ /* 0x002fc600078e001a */
[----:B------:R-:W3:Y:S01]  /*8eb80*/  LDL.LU R26, [R1+0x8c] ;  /* 0x00008c00011a7983 */ /* 0x000ee20000300800 */
[----:B----4-:R-:W-:-:S03]  /*8eb90*/  IMAD.X R25, R25, 0x1, R14, P1 ;  /* 0x0000000119197824 */ /* 0x010fc600008e060e */
[----:B---3--:R1:W-:Y:S04]  /*8eba0*/  STL [R1+0x3e80], R26 ;  /* 0x003e801a01007387 */ /* 0x0083e80000100800 */
[----:B-1----:R-:W3:Y:S04]  /*8ebb0*/  LDL.LU R26, [R1+0x98] ;  /* 0x00009800011a7983 */ /* 0x002ee80000300800 */
[----:B------:R1:W-:Y:S04]  /*8ebc0*/  STL.64 [R1+0x750], R24 ;  /* 0x0007501801007387 */ /* 0x0003e80000100a00 */
[----:B-1----:R-:W4:Y:S01]  /*8ebd0*/  LDL.LU.64 R24, [R1+0x3ea8] ;  /* 0x003ea80001187983 */ /* 0x002f220000300a00 */
[----:B------:R-:W-:-:S02]  /*8ebe0*/  IADD3 R8, P2, R27, R2, RZ ;  /* 0x000000021b087210 */ /* 0x000fc40007f5e0ff */
[C---:B------:R-:W-:Y:S01]  /*8ebf0*/  IADD3 R6, P3, R27.reuse, R0, RZ ;  /* 0x000000001b067210 */ /* 0x040fe20007f7e0ff */
[----:B------:R-:W-:Y:S02]  /*8ec00*/  STL.64 [R1+0x3e88], R14 ;  /* 0x003e880e01007387 */ /* 0x000fe40000100a00 */
[C---:B---3--:R-:W-:Y:S02]  /*8ec10*/  IMAD.X R9, R26.reuse, 0x1, R17, P2 ;  /* 0x000000011a097824 */ /* 0x048fe400010e0611 */
[----:B------:R-:W-:Y:S01]  /*8ec20*/  IMAD.X R7, R26, 0x1, R22, P3 ;  /* 0x000000011a077824 */ /* 0x000fe200018e0616 */
[----:B----4-:R-:W-:Y:S04]  /*8ec30*/  STL.64 [R1+0x3e78], R24 ;  /* 0x003e781801007387 */ /* 0x010fe80000100a00 */
[----:B------:R1:W-:Y:S04]  /*8ec40*/  STL.64 [R1+0x748], R8 ;  /* 0x0007480801007387 */ /* 0x0003e80000100a00 */
[----:B-1----:R-:W3:Y:S04]  /*8ec50*/  LDL.LU.64 R8, [R1+0x3ea0] ;  /* 0x003ea00001087983 */ /* 0x002ee80000300a00 */
[----:B------:R1:W-:Y:S04]  /*8ec60*/  STL.64 [R1+0x740], R6 ;  /* 0x0007400601007387 */ /* 0x0003e80000100a00 */
[----:B-1----:R-:W4:Y:S01]  /*8ec70*/  LDL.LU.64 R6, [R1+0x3e98] ;  /* 0x003e980001067983 */ /* 0x002f220000300a00 */
[----:B------:R-:W-:-:S02]  /*8ec80*/  IADD3 R24, P1, R27, R3, RZ ;  /* 0x000000031b187210 */ /* 0x000fc40007f3e0ff */
[----:B------:R-:W-:Y:S01]  /*8ec90*/  IADD3 R14, P2, R27, R5, RZ ;  /* 0x000000051b0e7210 */ /* 0x000fe20007f5e0ff */
[----:B------:R1:W-:Y:S02]  /*8eca0*/  STL.64 [R1+0x3e70], R20 ;  /* 0x003e701401007387 */ /* 0x0003e40000100a00 */
[----:B------:R-:W-:-:S05]  /*8ecb0*/  IMAD.X R25, R26, 0x1, R4, P1 ;  /* 0x000000011a197824 */ /* 0x000fca00008e0604 */
[----:B------:R-:W-:Y:S01]  /*8ecc0*/  STL.64 [R1+0x720], R24 ;  /* 0x0007201801007387 */ /* 0x000fe20000100a00 */
[----:B-1----:R-:W-:Y:S01]  /*8ecd0*/  IMAD.MOV.U32 R21, RZ, RZ, R13 ;  /* 0x000000ffff157224 */ /* 0x002fe200078e000d */
[----:B----4-:R-:W-:Y:S01]  /*8ece0*/  IADD3 R12, P3, R27, R7, RZ ;  /* 0x000000071b0c7210 */ /* 0x010fe20007f7e0ff */
[----:B------:R-:W-:-:S04]  /*8ecf0*/  IMAD.X R15, R26, 0x1, R6, P2 ;  /* 0x000000011a0f7824 */ /* 0x000fc800010e0606 */
[----:B---3--:R-:W-:Y:S01]  /*8ed00*/  IMAD.X R13, R26, 0x1, R8, P3 ;  /* 0x000000011a0d7824 */ /* 0x008fe200018e0608 */
[----:B------:R-:W-:Y:S04]  /*8ed10*/  STL.64 [R1+0x718], R14 ;  /* 0x0007180e01007387 */ /* 0x000fe80000100a00 */
[----:B------:R1:W-:Y:S04]  /*8ed20*/  STL.64 [R1+0x710], R12 ;  /* 0x0007100c01007387 */ /* 0x0003e80000100a00 */
[----:B-1----:R-:W3:Y:S01]  /*8ed30*/  LDL.LU.64 R12, [R1+0x3e90] ;  /* 0x003e9000010c7983 */ /* 0x002ee20000300a00 */
[----:B------:R-:W-:-:S02]  /*8ed40*/  IADD3 R24, P1, R27, R9, RZ ;  /* 0x000000091b187210 */ /* 0x000fc40007f3e0ff */
[----:B------:R-:W-:-:S03]  /*8ed50*/  IADD3 R14, P2, R27, R11, RZ ;  /* 0x0000000b1b0e7210 */ /* 0x000fc60007f5e0ff */
[C---:B------:R-:W-:Y:S01]  /*8ed60*/  IMAD.X R25, R26.reuse, 0x1, R10, P1 ;  /* 0x000000011a197824 */ /* 0x040fe200008e060a */
[----:B------:R-:W-:Y:S04]  /*8ed70*/  STL.64 [R1+0x3e68], R8 ;  /* 0x003e680801007387 */ /* 0x000fe80000100a00 */
[----:B------:R-:W-:Y:S01]  /*8ed80*/  STL.64 [R1+0x708], R24 ;  /* 0x0007081801007387 */ /* 0x000fe20000100a00 */
[----:B---3--:R-:W-:-:S05]  /*8ed90*/  IMAD.X R15, R26, 0x1, R13, P2 ;  /* 0x000000011a0f7824 */ /* 0x008fca00010e060d */
[----:B------:R1:W-:Y:S04]  /*8eda0*/  STL.64 [R1+0x700], R14 ;  /* 0x0007000e01007387 */ /* 0x0003e80000100a00 */
[----:B-1----:R-:W3:Y:S01]  /*8edb0*/  LDL.LU.64 R14, [R1+0x3e88] ;  /* 0x003e8800010e7983 */ /* 0x002ee20000300a00 */
[----:B------:R-:W-:Y:S02]  /*8edc0*/  IADD3 R8, P3, R27, R12, RZ ;  /* 0x0000000c1b087210 */ /* 0x000fe40007f7e0ff */
[----:B------:R-:W-:Y:S02]  /*8edd0*/  SHF.R.S32.HI R27, RZ, 0x1f, R21 ;  /* 0x0000001fff1b7819 */ /* 0x000fe40000011415 */
[----:B------:R-:W-:Y:S01]  /*8ede0*/  IADD3 R24, P1, R21, R2, RZ ;  /* 0x0000000215187210 */ /* 0x000fe20007f3e0ff */
[----:B------:R-:W-:Y:S04]  /*8edf0*/  STL.64 [R1+0x3e60], R12 ;  /* 0x003e600c01007387 */ /* 0x000fe80000100a00 */
[----:B------:R-:W-:-:S02]  /*8ee00*/  IMAD.X R25, R27, 0x1, R17, P1 ;  /* 0x000000011b197824 */ /* 0x000fc400008e0611 */
[----:B---3--:R-:W-:Y:S02]  /*8ee10*/  IMAD.X R9, R26, 0x1, R14, P3 ;  /* 0x000000011a097824 */ /* 0x008fe400018e060e */
[----:B------:R-:W3:Y:S04]  /*8ee20*/  LDL.LU R26, [R1+0x3e80] ;  /* 0x003e8000011a7983 */ /* 0x000ee80000300800 */
[----:B------:R-:W-:Y:S04]  /*8ee30*/  STL.64 [R1+0x6d0], R8 ;  /* 0x0006d00801007387 */ /* 0x000fe80000100a00 */
[----:B------:R1:W-:Y:S04]  /*8ee40*/  STL.64 [R1+0x6c8], R24 ;  /* 0x0006c81801007387 */ /* 0x0003e80000100a00 */
[----:B-1----:R-:W4:Y:S01]  /*8ee50*/  LDL.LU.64 R24, [R1+0x3e78] ;  /* 0x003e780001187983 */ /* 0x002f220000300a00 */
[----:B------:R-:W-:-:S05]  /*8ee60*/  IMAD.MOV.U32 R13, RZ, RZ, R21 ;  /* 0x000000ffff0d7224 */ /* 0x000fca00078e0015 */
[C---:B------:R-:W-:Y:S02]  /*8ee70*/  IADD3 R20, P2, R13.reuse, R0, RZ ;  /* 0x000000000d147210 */ /* 0x040fe40007f5e0ff */
[----:B------:R-:W-:-:S03]  /*8ee80*/  IADD3 R8, P3, R13, R3, RZ ;  /* 0x000000030d087210 */ /* 0x000fc60007f7e0ff */
[C---:B------:R-:W-:Y:S02]  /*8ee90*/  IMAD.X R21, R27.reuse, 0x1, R22, P2 ;  /* 0x000000011b157824 */ /* 0x040fe400010e0616 */
[----:B------:R-:W-:Y:S01]  /*8eea0*/  IMAD.X R9, R27, 0x1, R4, P3 ;  /* 0x000000011b097824 */ /* 0x000fe200018e0604 */
[----:B----4-:R-:W-:Y:S04]  /*8eeb0*/  STL.64 [R1+0x3e48], R24 ;  /* 0x003e481801007387 */ /* 0x010fe80000100a00 */
[----:B------:R1:W-:Y:S04]  /*8eec0*/  STL.64 [R1+0x6c0], R20 ;  /* 0x0006c01401007387 */ /* 0x0003e80000100a00 */
[----:B-1----:R-:W4:Y:S04]  /*8eed0*/  LDL.LU.64 R20, [R1+0x3e70] ;  /* 0x003e700001147983 */ /* 0x002f280000300a00 */
[----:B------:R-:W-:Y:S04]  /*8eee0*/  STL.64 [R1+0x3e58], R22 ;  /* 0x003e581601007387 */ /* 0x000fe80000100a00 */
[----:B------:R1:W-:Y:S04]  /*8eef0*/  STL.64 [R1+0x6b0], R8 ;  /* 0x0006b00801007387 */ /* 0x0003e80000100a00 */
[----:B-1----:R-:W2:Y:S01]  /*8ef00*/  LDL.LU.64 R8, [R1+0x3e68] ;  /* 0x003e680001087983 */ /* 0x002ea20000300a00 */
[----:B------:R-:W-:Y:S01]  /*8ef10*/  IMAD.MOV.U32 R23, RZ, RZ, R13 ;  /* 0x000000ffff177224 */ /* 0x000fe200078e000d */
[----:B------:R-:W-:-:S04]  /*8ef20*/  IADD3 R24, P1, R13, R5, RZ ;  /* 0x000000050d187210 */ /* 0x000fc80007f3e0ff */
[----:B------:R-:W-:Y:S01]  /*8ef30*/  IADD3 R12, P2, R23, R7, RZ ;  /* 0x00000007170c7210 */ /* 0x000fe20007f5e0ff */
[C---:B------:R-:W-:Y:S01]  /*8ef40*/  IMAD.X R25, R27.reuse, 0x1, R6, P1 ;  /* 0x000000011b197824 */ /* 0x040fe200008e0606 */
[----:B----4-:R-:W-:Y:S04]  /*8ef50*/  STL.64 [R1+0x3e50], R20 ;  /* 0x003e501401007387 */ /* 0x010fe80000100a00 */
[----:B------:R-:W-:Y:S01]  /*8ef60*/  STL.64 [R1+0x6a8], R24 ;  /* 0x0006a81801007387 */ /* 0x000fe20000100a00 */
[----:B--2---:R-:W-:-:S05]  /*8ef70*/  IMAD.X R13, R27, 0x1, R8, P2 ;  /* 0x000000011b0d7824 */ /* 0x004fca00010e0608 */
[----:B------:R1:W-:Y:S04]  /*8ef80*/  STL.64 [R1+0x6a0], R12 ;  /* 0x0006a00c01007387 */ /* 0x0003e80000100a00 */
[----:B-1----:R-:W2:Y:S01]  /*8ef90*/  LDL.LU.64 R12, [R1+0x3e60] ;  /* 0x003e6000010c7983 */ /* 0x002ea20000300a00 */
[C---:B------:R-:W-:Y:S02]  /*8efa0*/  IADD3 R20, P3, R23.reuse, R9, RZ ;  /* 0x0000000917147210 */ /* 0x040fe40007f7e0ff */
[----:B------:R-:W-:-:S03]  /*8efb0*/  IADD3 R24, P1, R23, R11, RZ ;  /* 0x0000000b17187210 */ /* 0x000fc60007f3e0ff */
[----:B------:R-:W-:-:S05]  /*8efc0*/  IMAD.X R21, R27, 0x1, R10, P3 ;  /* 0x000000011b157824 */ /* 0x000fca00018e060a */
[----:B------:R-:W-:Y:S01]  /*8efd0*/  STL.64 [R1+0x698], R20 ;  /* 0x0006981401007387 */ /* 0x000fe20000100a00 */
[----:B--2---:R-:W-:Y:S02]  /*8efe0*/  IADD3 R22, P2, R23, R12, RZ ;  /* 0x0000000c17167210 */ /* 0x004fe40007f5e0ff */
[----:B---3--:R-:W-:Y:S01]  /*8eff0*/  SHF.R.S32.HI R23, RZ, 0x1f, R26 ;  /* 0x0000001fff177819 */ /* 0x008fe2000001141a */
[----:B------:R-:W-:-:S04]  /*8f000*/  IMAD.X R25, R27, 0x1, R13, P1 ;  /* 0x000000011b197824 */ /* 0x000fc800008e060d */
[----:B------:R1:W-:Y:S04]  /*8f010*/  STL [R1+0x90], R23 ;  /* 0x0000901701007387 */ /* 0x0003e80000100800 */
[----:B------:R2:W-:Y:S04]  /*8f020*/  STL [R1+0x3e30], R16 ;  /* 0x003e301001007387 */ /* 0x0005e80000100800 */
[----:B------:R-:W-:Y:S01]  /*8f030*/  STL.64 [R1+0x690], R24 ;  /* 0x0006901801007387 */ /* 0x000fe20000100a00 */
[----:B-1----:R-:W-:-:S03]  /*8f040*/  IMAD.X R23, R27, 0x1, R14, P2 ;  /* 0x000000011b177824 */ /* 0x002fc600010e060e */
[----:B--2---:R-:W2:Y:S04]  /*8f050*/  LDL.LU R16, [R1+0x90] ;  /* 0x0000900001107983 */ /* 0x004ea80000300800 */
[----:B------:R-:W-:Y:S04]  /*8f060*/  STL.64 [R1+0x3e40], R18 ;  /* 0x003e401201007387 */ /* 0x000fe80000100a00 */
[----:B------:R1:W-:Y:S04]  /*8f070*/  STL.64 [R1+0x660], R22 ;  /* 0x0006601601007387 */ /* 0x0003e80000100a00 */
[----:B-1----:R-:W3:Y:S01]  /*8f080*/  LDL.LU.64 R22, [R1+0x3e58] ;  /* 0x003e580001167983 */ /* 0x002ee20000300a00 */
[----:B------:R-:W-:-:S02]  /*8f090*/  IADD3 R20, P3, R26, R2, RZ ;  /* 0x000000021a147210 */ /* 0x000fc40007f7e0ff */
[C---:B------:R-:W-:Y:S02]  /*8f0a0*/  IADD3 R24, P1, R26.reuse, R0, RZ ;  /* 0x000000001a187210 */ /* 0x040fe40007f3e0ff */
[----:B------:R-:W-:Y:S01]  /*8f0b0*/  IADD3 R18, P2, R26, R3, RZ ;  /* 0x000000031a127210 */ /* 0x000fe20007f5e0ff */
[----:B--2---:R-:W-:-:S05]  /*8f0c0*/  IMAD.X R21, R16, 0x1, R17, P3 ;  /* 0x0000000110157824 */ /* 0x004fca00018e0611 */
[----:B------:R1:W-:Y:S04]  /*8f0d0*/  STL.64 [R1+0x658], R20 ;  /* 0x0006581401007387 */ /* 0x0003e80000100a00 */
[----:B------:R-:W-:Y:S04]  /*8f0e0*/  STL [R1+0x628], R18 ;  /* 0x0006281201007387 */ /* 0x000fe80000100800 */
[----:B-1----:R-:W2:Y:S01]  /*8f0f0*/  LDL.LU.64 R20, [R1+0x3e50] ;  /* 0x003e500001147983 */ /* 0x002ea20000300a00 */
[----:B---3--:R-:W-:-:S05]  /*8f100*/  IMAD.X R25, R16, 0x1, R22, P1 ;  /* 0x0000000110197824 */ /* 0x008fca00008e0616 */
[----:B------:R1:W-:Y:S04]  /*8f110*/  STL.64 [R1+0x650], R24 ;  /* 0x0006501801007387 */ /* 0x0003e80000100a00 */
[----:B-1----:R-:W3:Y:S01]  /*8f120*/  LDL.LU.64 R24, [R1+0x3e48] ;  /* 0x003e480001187983 */ /* 0x002ee20000300a00 */
[----:B------:R-:W-:-:S03]  /*8f130*/  IADD3 R18, P3, R26, R5, RZ ;  /* 0x000000051a127210 */ /* 0x000fc60007f7e0ff */
[----:B---3--:R1:W-:Y:S04]  /*8f140*/  STL.64 [R1+0x3e20], R24 ;  /* 0x003e201801007387 */ /* 0x0083e80000100a00 */
[----:B-1----:R0:W3:Y:S01]  /*8f150*/  LDL.64 R24, [R1+0x628] ;  /* 0x0006280001187983 */ /* 0x0020e20000100a00 */
[----:B------:R-:W-:-:S03]  /*8f160*/  IMAD.X R19, R16, 0x1, R6, P3 ;  /* 0x0000000110137824 */ /* 0x000fc600018e0606 */
[----:B------:R-:W-:Y:S04]  /*8f170*/  STL.64 [R1+0x3e28], R22 ;  /* 0x003e281601007387 */ /* 0x000fe80000100a00 */
[----:B------:R-:W-:Y:S01]  /*8f180*/  STL.64 [R1+0x3e38], R4 ;  /* 0x003e380401007387 */ /* 0x000fe20000100a00 */
[----:B---3--:R-:W-:-:S05]  /*8f190*/  IMAD.X R25, R16, 0x1, R4, P2 ;  /* 0x0000000110197824 */ /* 0x008fca00010e0604 */
[----:B------:R-:W-:Y:S04]  /*8f1a0*/  STL [R1+0x62c], R25 ;  /* 0x00062c1901007387 */ /* 0x000fe80000100800 */
[----:B------:R1:W-:Y:S04]  /*8f1b0*/  STL.64 [R1+0x620], R18 ;  /* 0x0006201201007387 */ /* 0x0003e80000100a00 */
[----:B-1----:R-:W3:Y:S01]  /*8f1c0*/  LDL.LU.64 R18, [R1+0x3e40] ;  /* 0x003e400001127983 */ /* 0x002ee20000300a00 */
[C---:B------:R-:W-:Y:S02]  /*8f1d0*/  IADD3 R22, P1, R26.reuse, R7, RZ ;  /* 0x000000071a167210 */ /* 0x040fe40007f3e0ff */
[----:B------:R-:W-:-:S02]  /*8f1e0*/  IADD3 R24, P2, R26, R9, RZ ;  /* 0x000000091a187210 */ /* 0x000fc40007f5e0ff */
[----:B------:R-:W-:Y:S01]  /*8f1f0*/  IADD3 R4, P3, R26, R11, RZ ;  /* 0x0000000b1a047210 */ /* 0x000fe20007f7e0ff */
[C---:B------:R-:W-:Y:S02]  /*8f200*/  IMAD.X R23, R16.reuse, 0x1, R8, P1 ;  /* 0x0000000110177824 */ /* 0x040fe400008e0608 */
[C---:B------:R-:W-:Y:S02]  /*8f210*/  IMAD.X R25, R16.reuse, 0x1, R10, P2 ;  /* 0x0000000110197824 */ /* 0x040fe400010e060a */
[----:B------:R-:W-:Y:S01]  /*8f220*/  IMAD.X R5, R16, 0x1, R13, P3 ;  /* 0x0000000110057824 */ /* 0x000fe200018e060d */
[----:B------:R1:W-:Y:S04]  /*8f230*/  STL.64 [R1+0x618], R22 ;  /* 0x0006181601007387 */ /* 0x0003e80000100a00 */
[----:B-1----:R-:W4:Y:S01]  /*8f240*/  LDL R23, [R1+0x88] ;  /* 0x0000880001177983 */ /* 0x002f220000100800 */
[----:B------:R-:W-:-:S03]  /*8f250*/  IADD3 R22, P1, R26, R12, RZ ;  /* 0x0000000c1a167210 */ /* 0x000fc60007f3e0ff */
[----:B------:R-:W-:Y:S04]  /*8f260*/  STL.64 [R1+0x3e18], R10 ;  /* 0x003e180a01007387 */ /* 0x000fe80000100a00 */
[----:B------:R-:W-:Y:S04]  /*8f270*/  STL.64 [R1+0x610], R24 ;  /* 0x0006101801007387 */ /* 0x000fe80000100a00 */
[----:B------:R1:W-:Y:S04]  /*8f280*/  STL.64 [R1+0x608], R4 ;  /* 0x0006080401007387 */ /* 0x0003e80000100a00 */
[----:B-1----:R-:W2:Y:S04]  /*8f290*/  LDL.LU.64 R4, [R1+0x3e38] ;  /* 0x003e380001047983 */ /* 0x002ea80000300a00 */
[----:B------:R1:W-:Y:S01]  /*8f2a0*/  STL.64 [R1+0x3e10], R12 ;  /* 0x003e100c01007387 */ /* 0x0003e20000100a00 */
[----:B---3--:R-:W-:-:S03]  /*8f2b0*/  IMAD.MOV.U32 R26, RZ, RZ, R18 ;  /* 0x000000ffff1a7224 */ /* 0x008fc600078e0012 */
[----:B------:R-:W3:Y:S01]  /*8f2c0*/  LDL.LU R18, [R1+0x80] ;  /* 0x0000800001127983 */ /* 0x000ee20000300800 */
[----:B----4-:R-:W-:Y:S02]  /*8f2d0*/  SHF.R.S32.HI R27, RZ, 0x1f, R23 ;  /* 0x0000001fff1b7819 */ /* 0x010fe40000011417 */
[C---:B------:R-:W-:Y:S02]  /*8f2e0*/  IADD3 R24, P2, R23.reuse, R2, RZ ;  /* 0x0000000217187210 */ /* 0x040fe40007f5e0ff */
[----:B-1----:R-:W-:Y:S01]  /*8f2f0*/  IADD3 R12, P3, R23, R0, RZ ;  /* 0x00000000170c7210 */ /* 0x002fe20007f7e0ff */
[----:B------:R-:W-:Y:S02]  /*8f300*/  IMAD.X R23, R16, 0x1, R14, P1 ;  /* 0x0000000110177824 */ /* 0x000fe400008e060e */
[----:B------:R-:W4:Y:S04]  /*8f310*/  LDL.LU R16, [R1+0x3e30] ;  /* 0x003e300001107983 */ /* 0x000f280000300800 */
[----:B------:R1:W-:Y:S01]  /*8f320*/  STL.64 [R1+0x5f0], R22 ;  /* 0x0005f01601007387 */ /* 0x0003e20000100a00 */
[----:B------:R-:W-:-:S03]  /*8f330*/  IMAD.X R25, R27, 0x1, R17, P2 ;  /* 0x000000011b197824 */ /* 0x000fc600010e0611 */
[----:B-1----:R-:W2:Y:S04]  /*8f340*/  LDL.LU.64 R22, [R1+0x3e28] ;  /* 0x003e280001167983 */ /* 0x002ea80000300a00 */
[----:B---3--:R1:W-:Y:S04]  /*8f350*/  STL.64 [R1+0x3e00], R18 ;  /* 0x003e001201007387 */ /* 0x0083e80000100a00 */
[----:B-1----:R-:W3:Y:S04]  /*8f360*/  LDL.LU R19, [R1+0x88] ;  /* 0x0000880001137983 */ /* 0x002ee80000300800 */
[----:B------:R-:W-:Y:S04]  /*8f370*/  STL.64 [R1+0x3e08], R2 ;  /* 0x003e080201007387 */ /* 0x000fe80000100a00 */
[----:B------:R1:W-:Y:S04]  /*8f380*/  STL.64 [R1+0x5e8], R24 ;  /* 0x0005e81801007387 */ /* 0x0003e80000100a00 */
[----:B-1----:R-:W4:Y:S01]  /*8f390*/  LDL.LU.64 R24, [R1+0x3e20] ;  /* 0x003e200001187983 */ /* 0x002f220000300a00 */
[----:B--2---:R-:W-:Y:S01]  /*8f3a0*/  IMAD.X R13, R27, 0x1, R22, P3 ;  /* 0x000000011b0d7824 */ /* 0x004fe200018e0616 */
[----:B---3--:R-:W-:-:S02]  /*8f3b0*/  IADD3 R10, P1, R19, R3, RZ ;  /* 0x00000003130a7210 */ /* 0x008fc40007f3e0ff */
[----:B------:R-:W-:-:S03]  /*8f3c0*/  IADD3 R2, P2, R19, R5, RZ ;  /* 0x0000000513027210 */ /* 0x000fc60007f5e0ff */
[----:B------:R-:W-:Y:S02]  /*8f3d0*/  IMAD.X R11, R27, 0x1, R4, P1 ;  /* 0x000000011b0b7824 */ /* 0x000fe400008e0604 */
[----:B------:R-:W-:Y:S04]  /*8f3e0*/  STL [R1+0x5b0], R2 ;  /* 0x0005b00201007387 */ /* 0x000fe80000100800 */
[----:B------:R-:W-:Y:S04]  /*8f3f0*/  STL.64 [R1+0x5e0], R12 ;  /* 0x0005e00c01007387 */ /* 0x000fe80000100a00 */
[----:B------:R1:W-:Y:S04]  /*8f400*/  STL.64 [R1+0x5b8], R10 ;  /* 0x0005b80a01007387 */ /* 0x0003e80000100a00 */
[----:B-1----:R-:W2:Y:S04]  /*8f410*/  LDL.LU.64 R10, [R1+0x3e18] ;  /* 0x003e1800010a7983 */ /* 0x002ea80000300a00 */
[----:B----4-:R1:W-:Y:S04]  /*8f420*/  STL.64 [R1+0x3df8], R24 ;  /* 0x003df81801007387 */ /* 0x0103e80000100a00 */
[----:B-1----:R0:W3:Y:S01]  /*8f430*/  LDL.64 R24, [R1+0x5b0] ;  /* 0x0005b00001187983 */ /* 0x0020e20000100a00 */
[----:B------:R-:W-:-:S02]  /*8f440*/  IADD3 R12, P3, R19, R7, RZ ;  /* 0x00000007130c7210 */ /* 0x000fc40007f7e0ff */
[----:B------:R-:W-:Y:S01]  /*8f450*/  IADD3 R2, P1, R19, R9, RZ ;  /* 0x0000000913027210 */ /* 0x000fe20007f3e0ff */
[----:B------:R-:W-:Y:S02]  /*8f460*/  STL.64 [R1+0x3de8], R28 ;  /* 0x003de81c01007387 */ /* 0x000fe40000100a00 */
[C---:B------:R-:W-:Y:S02]  /*8f470*/  IMAD.X R13, R27.reuse, 0x1, R8, P3 ;  /* 0x000000011b0d7824 */ /* 0x040fe400018e0608 */
[----:B------:R-:W-:Y:S04]  /*8f480*/  STL.64 [R1+0x3de0], R20 ;  /* 0x003de01401007387 */ /* 0x000fe80000100a00 */
[----:B------:R-:W-:Y:S01]  /*8f490*/  STL [R1+0x3df0], R21 ;  /* 0x003df01501007387 */ /* 0x000fe20000100800 */
[----:B--2---:R-:W-:-:S02]  /*8f4a0*/  IMAD.X R3, R27, 0x1, R10, P1 ;  /* 0x000000011b037824 */ /* 0x004fc400008e060a */
[----:B---3--:R-:W-:-:S05]  /*8f4b0*/  IMAD.X R25, R27, 0x1, R6, P2 ;  /* 0x000000011b197824 */ /* 0x008fca00010e0606 */
[----:B------:R-:W-:Y:S04]  /*8f4c0*/  STL [R1+0x5b4], R25 ;  /* 0x0005b41901007387 */ /* 0x000fe80000100800 */
[----:B------:R1:W-:Y:S04]  /*8f4d0*/  STL.64 [R1+0x5a8], R12 ;  /* 0x0005a80c01007387 */ /* 0x0003e80000100a00 */
[----:B-1----:R-:W2:Y:S04]  /*8f4e0*/  LDL.LU.64 R12, [R1+0x3e10] ;  /* 0x003e1000010c7983 */ /* 0x002ea80000300a00 */
[----:B------:R1:W-:Y:S04]  /*8f4f0*/  STL.64 [R1+0x5a0], R2 ;  /* 0x0005a00201007387 */ /* 0x0003e80000100a00 */
[----:B-1----:R-:W3:Y:S01]  /*8f500*/  LDL.LU.64 R2, [R1+0x3e08] ;  /* 0x003e080001027983 */ /* 0x002ee20000300a00 */
[----:B------:R-:W-:-:S02]  /*8f510*/  IADD3 R24, P2, R19, R11, RZ ;  /* 0x0000000b13187210 */ /* 0x000fc40007f5e0ff */
[----:B------:R-:W-:-:S05]  /*8f520*/  SHF.R.S32.HI R20, RZ, 0x1f, R16 ;  /* 0x0000001fff147819 */ /* 0x000fca0000011410 */
[----:B------:R-:W-:Y:S01]  /*8f530*/  STL [R1+0x88], R20 ;  /* 0x0000881401007387 */ /* 0x000fe20000100800 */
[----:B--2---:R-:W-:Y:S01]  /*8f540*/  IADD3 R18, P3, R19, R12, RZ ;  /* 0x0000000c13127210 */ /* 0x004fe20007f7e0ff */
[----:B------:R-:W-:-:S04]  /*8f550*/  IMAD.X R25, R27, 0x1, R13, P2 ;  /* 0x000000011b197824 */ /* 0x000fc800010e060d */
[----:B------:R-:W-:Y:S01]  /*8f560*/  IMAD.X R19, R27, 0x1, R14, P3 ;  /* 0x000000011b137824 */ /* 0x000fe200018e060e */
[----:B---3--:R-:W-:-:S05]  /*8f570*/  IADD3 R28, P1, R16, R2, RZ ;  /* 0x00000002101c7210 */ /* 0x008fca0007f3e0ff */
[----:B------:R-:W-:Y:S04]  /*8f580*/  STL [R1+0x578], R28 ;  /* 0x0005781c01007387 */ /* 0x000fe80000100800 */
[----:B------:R-:W-:Y:S04]  /*8f590*/  STL.64 [R1+0x598], R24 ;  /* 0x0005981801007387 */ /* 0x000fe80000100a00 */
[----:B------:R1:W-:Y:S04]  /*8f5a0*/  STL.64 [R1+0x580], R18 ;  /* 0x0005801201007387 */ /* 0x0003e80000100a00 */
[----:B-1----:R-:W2:Y:S04]  /*8f5b0*/  LDL.LU.64 R18, [R1+0x3e00] ;  /* 0x003e000001127983 */ /* 0x002ea80000300a00 */
[----:B------:R-:W3:Y:S01]  /*8f5c0*/  LDL.LU R27, [R1+0x7c] ;  /* 0x00007c00011b7983 */ /* 0x000ee20000300800 */
[----:B------:R-:W-:-:S05]  /*8f5d0*/  IADD3 R24, P2, R16, R0, RZ ;  /* 0x0000000010187210 */ /* 0x000fca0007f5e0ff */
[C---:B------:R-:W-:Y:S01]  /*8f5e0*/  IMAD.X R25, R20.reuse, 0x1, R22, P2 ;  /* 0x0000000114197824 */ /* 0x040fe200010e0616 */
[----:B---3--:R1:W-:Y:S02]  /*8f5f0*/  STL.64 [R1+0x3dd8], R26 ;  /* 0x003dd81a01007387 */ /* 0x0083e40000100a00 */
[----:B-1----:R-:W-:Y:S02]  /*8f600*/  IMAD.MOV.U32 R27, RZ, RZ, R29 ;  /* 0x000000ffff1b7224 */ /* 0x002fe400078e001d */
[----:B------:R-:W-:-:S05]  /*8f610*/  IMAD.X R27, R20, 0x1, R17, P1 ;  /* 0x00000001141b7824 */ /* 0x000fca00008e0611 */
[----:B------:R-:W-:Y:S04]  /*8f620*/  STL [R1+0x57c], R27 ;  /* 0x00057c1b01007387 */ /* 0x000fe80000100800 */
[----:B------:R1:W-:Y:S01]  /*8f630*/  STL.64 [R1+0x570], R24 ;  /* 0x0005701801007387 */ /* 0x0003e20000100a00 */
[----:B------:R-:W-:-:S03]  /*8f640*/  IADD3 R20, P2, R16, R7, RZ ;  /* 0x0000000710147210 */ /* 0x000fc60007f5e0ff */
[----:B-1----:R-:W3:Y:S04]  /*8f650*/  LDL.LU.64 R24, [R1+0x3df8] ;  /* 0x003df80001187983 */ /* 0x002ee80000300a00 */
[----:B------:R1:W-:Y:S04]  /*8f660*/  STL [R1+0x3dd0], R15 ;  /* 0x003dd00f01007387 */ /* 0x0003e80000100800 */
[----:B-1----:R-:W4:Y:S04]  /*8f670*/  LDL.LU R15, [R1+0x88] ;  /* 0x00008800010f7983 */ /* 0x002f280000300800 */
[----:B------:R1:W-:Y:S04]  /*8f680*/  STL [R1+0x550], R20 ;  /* 0x0005501401007387 */ /* 0x0003e80000100800 */
[----:B------:R0:W2:Y:S01]  /*8f690*/  LDL.LU R21, [R1+0x3df0] ;  /* 0x003df00001157983 */ /* 0x0000a20000300800 */
[----:B------:R-:W-:Y:S01]  /*8f6a0*/  IMAD.MOV.U32 R26, RZ, RZ, R28 ;  /* 0x000000ffff1a7224 */ /* 0x000fe200078e001c */
[----:B------:R-:W-:-:S05]  /*8f6b0*/  IADD3 R28, P3, R16, R3, RZ ;  /* 0x00000003101c7210 */ /* 0x000fca0007f7e0ff */
[----:B----4-:R-:W-:Y:S01]  /*8f6c0*/  IMAD.X R29, R15, 0x1, R4, P3 ;  /* 0x000000010f1d7824 */ /* 0x010fe200018e0604 */
[----:B-1----:R-:W-:-:S04]  /*8f6d0*/  IADD3 R20, P3, R16, R9, RZ ;  /* 0x0000000910147210 */ /* 0x002fc80007f7e0ff */
[----:B------:R1:W-:Y:S04]  /*8f6e0*/  STL.64 [R1+0x560], R28 ;  /* 0x0005601c01007387 */ /* 0x0003e80000100a00 */
[----:B-1----:R-:W4:Y:S04]  /*8f6f0*/  LDL.LU.64 R28, [R1+0x3de8] ;  /* 0x003de800011c7983 */ /* 0x002f280000300a00 */
[----:B------:R2:W-:Y:S04]  /*8f700*/  STL [R1+0x548], R20 ;  /* 0x0005481401007387 */ /* 0x0005e80000100800 */
[----:B--2---:R-:W2:Y:S01]  /*8f710*/  LDL.LU.64 R20, [R1+0x3de0] ;  /* 0x003de00001147983 */ /* 0x004ea20000300a00 */
[----:B------:R-:W-:-:S05]  /*8f720*/  IADD3 R26, P1, R16, R5, RZ ;  /* 0x00000005101a7210 */ /* 0x000fca0007f3e0ff */
[----:B------:R-:W-:-:S05]  /*8f730*/  IMAD.X R27, R15, 0x1, R6, P1 ;  /* 0x000000010f1b7824 */ /* 0x000fca00008e0606 */
[----:B------:R-:W-:Y:S04]  /*8f740*/  STL.64 [R1+0x558], R26 ;  /* 0x0005581a01007387 */ /* 0x000fe80000100a00 */
[----:B----4-:R1:W-:Y:S04]  /*8f750*/  STL.64 [R1+0x3dc8], R28 ;  /* 0x003dc81c01007387 */ /* 0x0103e80000100a00 */
[----:B-1----:R0:W4:Y:S04]  /*8f760*/  LDL.64 R28, [R1+0x550] ;  /* 0x00055000011c7983 */ /* 0x0021280000100a00 */
[----:B--2---:R1:W-:Y:S04]  /*8f770*/  STL.64 [R1+0x3dc0], R20 ;  /* 0x003dc01401007387 */ /* 0x0043e80000100a00 */
[----:B-1----:R0:W2:Y:S01]  /*8f780*/  LDL.64 R20, [R1+0x548] ;  /* 0x0005480001147983 */ /* 0x0020a20000100a00 */
[----:B------:R-:W-:-:S05]  /*8f790*/  IADD3 R26, P1, R16, R11, RZ ;  /* 0x0000000b101a7210 */ /* 0x000fca0007f3e0ff */
[C---:B------:R-:W-:Y:S02]  /*8f7a0*/  IMAD.X R27, R15.reuse, 0x1, R13, P1 ;  /* 0x000000010f1b7824 */ /* 0x040fe400008e060d */
[----:B----4-:R-:W-:-:S05]  /*8f7b0*/  IMAD.X R29, R15, 0x1, R8, P2 ;  /* 0x000000010f1d7824 */ /* 0x010fca00010e0608 */
[----:B------:R-:W-:Y:S01]  /*8f7c0*/  STL [R1+0x554], R29 ;  /* 0x0005541d01007387 */ /* 0x000fe20000100800 */
[----:B--2---:R-:W-:-:S05]  /*8f7d0*/  IMAD.X R21, R15, 0x1, R10, P3 ;  /* 0x000000010f157824 */ /* 0x004fca00018e060a */
[----:B------:R-:W-:Y:S04]  /*8f7e0*/  STL [R1+0x54c], R21 ;  /* 0x00054c1501007387 */ /* 0x000fe80000100800 */
[----:B------:R1:W-:Y:S04]  /*8f7f0*/  STL.64 [R1+0x540], R26 ;  /* 0x0005401a01007387 */ /* 0x0003e80000100a00 */
[----:B-1----:R-:W2:Y:S01]  /*8f800*/  LDL.LU.64 R26, [R1+0x3dd8] ;  /* 0x003dd800011a7983 */ /* 0x002ea20000300a00 */
[----:B------:R-:W-:Y:S02]  /*8f810*/  IADD3 R28, P2, R16, R12, RZ ;  /* 0x0000000c101c7210 */ /* 0x000fe40007f5e0ff */
[----:B------:R-:W-:-:S02]  /*8f820*/  SHF.R.S32.HI R16, RZ, 0x1f, R18 ;  /* 0x0000001fff107819 */ /* 0x000fc40000011412 */
[----:B------:R-:W-:Y:S01]  /*8f830*/  IADD3 R20, P3, R18, R2, RZ ;  /* 0x0000000212147210 */ /* 0x000fe20007f7e0ff */
[----:B------:R-:W-:Y:S02]  /*8f840*/  IMAD.X R29, R15, 0x1, R14, P2 ;  /* 0x000000010f1d7824 */ /* 0x000fe400010e060e */
[----:B------:R1:W-:Y:S04]  /*8f850*/  STL [R1+0x84], R16 ;  /* 0x0000841001007387 */ /* 0x0003e80000100800 */
[----:B------:R4:W-:Y:S01]  /*8f860*/  STL.64 [R1+0x3db0], R12 ;  /* 0x003db00c01007387 */ /* 0x0009e20000100a00 */
[----:B------:R-:W-:-:S03]  /*8f870*/  IMAD.X R21, R16, 0x1, R17, P3 ;  /* 0x0000000110157824 */ /* 0x000fc600018e0611 */
[----:B--2---:R-:W-:Y:S04]  /*8f880*/  STL.64 [R1+0x3db8], R26 ;  /* 0x003db81a01007387 */ /* 0x004fe80000100a00 */
[----:B------:R-:W2:Y:S04]  /*8f890*/  LDL.LU R15, [R1+0x3dd0] ;  /* 0x003dd000010f7983 */ /* 0x000ea80000300800 */
[----:B------:R-:W-:Y:S04]  /*8f8a0*/  STL.64 [R1+0x518], R28 ;  /* 0x0005181c01007387 */ /* 0x000fe80000100a00 */
[----:B-1----:R-:W3:Y:S01]  /*8f8b0*/  LDL.LU R16, [R1+0x78] ;  /* 0x0000780001107983 */ /* 0x002ee20000300800 */
[----:B----4-:R-:W-:-:S03]  /*8f8c0*/  IADD3 R12, P1, R18, R0, RZ ;  /* 0x00000000120c7210 */ /* 0x010fc60007f3e0ff */
[----:B---3--:R1:W-:Y:S04]  /*8f8d0*/  STL [R1+0x3da8], R16 ;  /* 0x003da81001007387 */ /* 0x0083e80000100800 */
[----:B-1----:R-:W3:Y:S01]  /*8f8e0*/  LDL.LU R16, [R1+0x84] ;  /* 0x0000840001107983 */ /* 0x002ee20000300800 */
[----:B------:R-:W-:-:S03]  /*8f8f0*/  IADD3 R28, P2, R18, R3, RZ ;  /* 0x00000003121c7210 */ /* 0x000fc60007f5e0ff */
[----:B------:R1:W-:Y:S02]  /*8f900*/  STL.64 [R1+0x510], R20 ;  /* 0x0005101401007387 */ /* 0x0003e40000100a00 */
[----:B-1----:R-:W-:Y:S01]  /*8f910*/  IADD3 R20, P3, R18, R5, RZ ;  /* 0x0000000512147210 */ /* 0x002fe20007f7e0ff */
[C---:B---3--:R-:W-:Y:S02]  /*8f920*/  IMAD.X R13, R16.reuse, 0x1, R22, P1 ;  /* 0x00000001100d7824 */ /* 0x048fe400008e0616 */
[C---:B------:R-:W-:Y:S02]  /*8f930*/  IMAD.X R29, R16.reuse, 0x1, R4, P2 ;  /* 0x00000001101d7824 */ /* 0x040fe400010e0604 */
[----:B------:R-:W-:Y:S01]  /*8f940*/  IMAD.X R21, R16, 0x1, R6, P3 ;  /* 0x0000000110157824 */ /* 0x000fe200018e0606 */
[----:B------:R-:W-:Y:S04]  /*8f950*/  STL.64 [R1+0x538], R12 ;  /* 0x0005380c01007387 */ /* 0x000fe80000100a00 */
[----:B------:R1:W-:Y:S04]  /*8f960*/  STL.64 [R1+0x508], R28 ;  /* 0x0005081c01007387 */ /* 0x0003e80000100a00 */
[----:B-1----:R-:W3:Y:S04]  /*8f970*/  LDL.LU.64 R28, [R1+0x3dc8] ;  /* 0x003dc800011c7983 */ /* 0x002ee80000300a00 */
[----:B------:R-:W-:Y:S04]  /*8f980*/  STL.64 [R1+0x3da0], R4 ;  /* 0x003da00401007387 */ /* 0x000fe80000100a00 */
[----:B------:R1:W-:Y:S04]  /*8f990*/  STL.64 [R1+0x500], R20 ;  /* 0x0005001401007387 */ /* 0x0003e80000100a00 */
[----:B-1----:R-:W4:Y:S01]  /*8f9a0*/  LDL.LU.64 R20, [R1+0x3dc0] ;  /* 0x003dc00001147983 */ /* 0x002f220000300a00 */
[----:B------:R-:W-:-:S02]  /*8f9b0*/  IADD3 R12, P1, R18, R7, RZ ;  /* 0x00000007120c7210 */ /* 0x000fc40007f3e0ff */
[----:B------:R-:W-:-:S03]  /*8f9c0*/  IADD3 R26, P3, R18, R11, RZ ;  /* 0x0000000b121a7210 */ /* 0x000fc60007f7e0ff */
[----:B------:R-:W-:Y:S01]  /*8f9d0*/  IMAD.X R13, R16, 0x1, R8, P1 ;  /* 0x00000001100d7824 */ /* 0x000fe200008e0608 */
[----:B------:R-:W-:Y:S01]  /*8f9e0*/  IADD3 R4, P2, R18, R9, RZ ;  /* 0x0000000912047210 */ /* 0x000fe20007f5e0ff */
[----:B------:R1:W-:Y:S04]  /*8f9f0*/  STL [R1+0x4e8], R26 ;  /* 0x0004e81a01007387 */ /* 0x0003e80000100800 */
[----:B------:R-:W-:Y:S01]  /*8fa00*/  IMAD.X R5, R16, 0x1, R10, P2 ;  /* 0x0000000110057824 */ /* 0x000fe200010e060a */
[----:B-1----:R-:W2:Y:S04]  /*8fa10*/  LDL.LU.64 R26, [R1+0x3db8] ;  /* 0x003db800011a7983 */ /* 0x002ea80000300a00 */
[----:B------:R1:W-:Y:S04]  /*8fa20*/  STL.64 [R1+0x4f8], R12 ;  /* 0x0004f80c01007387 */ /* 0x0003e80000100a00 */
[----:B-1----:R-:W3:Y:S04]  /*8fa30*/  LDL.LU.64 R12, [R1+0x3db0] ;  /* 0x003db000010c7983 */ /* 0x002ee80000300a00 */
[----:B------:R-:W-:Y:S04]  /*8fa40*/  STL.64 [R1+0x3d90], R8 ;  /* 0x003d900801007387 */ /* 0x000fe80000100a00 */
[----:B----4-:R-:W-:Y:S04]  /*8fa50*/  STL.64 [R1+0x3d88], R20 ;  /* 0x003d881401007387 */ /* 0x010fe80000100a00 */
[----:B------:R1:W-:Y:S04]  /*8fa60*/  STL.64 [R1+0x3d98], R10 ;  /* 0x003d980a01007387 */ /* 0x0003e80000100a00 */
[----:B-1----:R0:W4:Y:S04]  /*8fa70*/  LDL.64 R10, [R1+0x4e8] ;  /* 0x0004e800010a7983 */ /* 0x0021280000100a00 */
[----:B------:R2:W-:Y:S02]  /*8fa80*/  STL.64 [R1+0x4f0], R4 ;  /* 0x0004f00401007387 */ /* 0x0005e40000100a00 */
[----:B--2---:R-:W-:-:S02]  /*8fa90*/  IADD3 R4, P2, R27, R2, RZ ;  /* 0x000000021b047210 */ /* 0x004fc40007f5e0ff */
[----:B---3--:R-:W-:Y:S02]  /*8faa0*/  IADD3 R8, P1, R18, R12, RZ ;  /* 0x0000000c12087210 */ /* 0x008fe40007f3e0ff */
[----:B------:R-:W-:-:S03]  /*8fab0*/  SHF.R.S32.HI R18, RZ, 0x1f, R27 ;  /* 0x0000001fff127819 */ /* 0x000fc6000001141b */
[----:B------:R-:W-:Y:S02]  /*8fac0*/  IMAD.X R9, R16, 0x1, R14, P1 ;  /* 0x0000000110097824 */ /* 0x000fe400008e060e */
[----:B------:R-:W-:Y:S01]  /*8fad0*/  STL [R1+0x80], R18 ;  /* 0x0000801201007387 */ /* 0x000fe20000100800 */
[----:B------:R-:W-:Y:S02]  /*8fae0*/  IMAD.X R5, R18, 0x1, R17, P2 ;  /* 0x0000000112057824 */ /* 0x000fe400010e0611 */
[----:B----4-:R-:W-:-:S05]  /*8faf0*/  IMAD.X R11, R16, 0x1, R13, P3 ;  /* 0x00000001100b7824 */ /* 0x010fca00018e060d */
[----:B------:R-:W-:Y:S04]  /*8fb00*/  STL [R1+0x4ec], R11 ;  /* 0x0004ec0b01007387 */ /* 0x000fe80000100800 */
[----:B------:R-:W2:Y:S04]  /*8fb10*/  LDL.LU R16, [R1+0x3da8] ;  /* 0x003da80001107983 */ /* 0x000ea80000300800 */
[----:B------:R-:W-:Y:S04]  /*8fb20*/  STL.64 [R1+0x4d8], R8 ;  /* 0x0004d80801007387 */ /* 0x000fe80000100a00 */
[----:B------:R-:W-:Y:S04]  /*8fb30*/  STL.64 [R1+0x3d80], R2 ;  /* 0x003d800201007387 */ /* 0x000fe80000100a00 */
[----:B------:R1:W-:Y:S04]  /*8fb40*/  STL.64 [R1+0x4d0], R4 ;  /* 0x0004d00401007387 */ /* 0x0003e80000100a00 */
[----:B-1----:R-:W3:Y:S04]  /*8fb50*/  LDL.LU.64 R4, [R1+0x3da0] ;  /* 0x003da00001047983 */ /* 0x002ee80000300a00 */
[----:B------:R-:W4:Y:S01]  /*8fb60*/  LDL.LU R18, [R1+0x74] ;  /* 0x0000740001127983 */ /* 0x000f220000300800 */
[----:B------:R-:W-:-:S03]  /*8fb70*/  IADD3 R10, P3, R27, R0, RZ ;  /* 0x000000001b0a7210 */ /* 0x000fc60007f7e0ff */
[----:B----4-:R1:W-:Y:S04]  /*8fb80*/  STL [R1+0x3d70], R18 ;  /* 0x003d701201007387 */ /* 0x0103e80000100800 */
[----:B-1----:R-:W4:Y:S01]  /*8fb90*/  LDL.LU R18, [R1+0x80] ;  /* 0x0000800001127983 */ /* 0x002f220000300800 */
[C---:B------:R-:W-:Y:S02]  /*8fba0*/  IADD3 R8, P1, R27.reuse, R3, RZ ;  /* 0x000000031b087210 */ /* 0x040fe40007f3e0ff */
[----:B---3--:R-:W-:Y:S01]  /*8fbb0*/  IADD3 R2, P2, R27, R5, RZ ;  /* 0x000000051b027210 */ /* 0x008fe20007f5e0ff */
[C---:B----4-:R-:W-:Y:S02]  /*8fbc0*/  IMAD.X R11, R18.reuse, 0x1, R22, P3 ;  /* 0x00000001120b7824 */ /* 0x050fe400018e0616 */
[----:B------:R-:W-:-:S03]  /*8fbd0*/  IMAD.X R9, R18, 0x1, R4, P1 ;  /* 0x0000000112097824 */ /* 0x000fc600008e0604 */
[----:B------:R1:W-:Y:S04]  /*8fbe0*/  STL.64 [R1+0x4c8], R10 ;  /* 0x0004c80a01007387 */ /* 0x0003e80000100a00 */
[----:B------:R-:W-:Y:S04]  /*8fbf0*/  STL [R1+0x4b0], R2 ;  /* 0x0004b00201007387 */ /* 0x000fe80000100800 */
[----:B-1----:R-:W3:Y:S04]  /*8fc00*/  LDL.LU.64 R10, [R1+0x3d98] ;  /* 0x003d9800010a7983 */ /* 0x002ee80000300a00 */
[----:B------:R1:W-:Y:S04]  /*8fc10*/  STL.64 [R1+0x4b8], R8 ;  /* 0x0004b80801007387 */ /* 0x0003e80000100a00 */
[----:B-1----:R-:W4:Y:S04]  /*8fc20*/  LDL.LU.64 R8, [R1+0x3d90] ;  /* 0x003d900001087983 */ /* 0x002f280000300a00 */
[----:B------:R1:W-:Y:S04]  /*8fc30*/  STL.64 [R1+0x3d78], R4 ;  /* 0x003d780401007387 */ /* 0x0003e80000100a00 */
[----:B-1----:R0:W2:Y:S01]  /*8fc40*/  LDL.64 R4, [R1+0x4b0] ;  /* 0x0004b00001047983 */ /* 0x0020a20000100a00 */
[----:B----4-:R-:W-:-:S05]  /*8fc50*/  IADD3 R20, P1, R27, R9, RZ ;  /* 0x000000091b147210 */ /* 0x010fca0007f3e0ff */
[----:B------:R1:W-:Y:S04]  /*8fc60*/  STL [R1+0x4a0], R20 ;  /* 0x0004a01401007387 */ /* 0x0003e80000100800 */
[----:B-1----:R-:W4:Y:S01]  /*8fc70*/  LDL.LU.64 R20, [R1+0x3d88] ;  /* 0x003d880001147983 */ /* 0x002f220000300a00 */
[----:B------:R-:W-:Y:S01]  /*8fc80*/  IADD3 R2, P3, R27, R7, RZ ;  /* 0x000000071b027210 */ /* 0x000fe20007f7e0ff */
[----:B--2---:R-:W-:-:S04]  /*8fc90*/  IMAD.X R5, R18, 0x1, R6, P2 ;  /* 0x0000000112057824 */ /* 0x004fc800010e0606 */
[----:B------:R-:W-:Y:S01]  /*8fca0*/  IMAD.X R3, R18, 0x1, R8, P3 ;  /* 0x0000000112037824 */ /* 0x000fe200018e0608 */
[----:B------:R-:W-:Y:S04]  /*8fcb0*/  STL.64 [R1+0x3d68], R6 ;  /* 0x003d680601007387 */ /* 0x000fe80000100a00 */
[----:B------:R-:W-:Y:S04]  /*8fcc0*/  STL [R1+0x4b4], R5 ;  /* 0x0004b40501007387 */ /* 0x000fe80000100800 */
[----:B------:R1:W-:Y:S04]  /*8fcd0*/  STL.64 [R1+0x4a8], R2 ;  /* 0x0004a80201007387 */ /* 0x0003e80000100a00 */
[----:B-1----:R-:W2:Y:S04]  /*8fce0*/  LDL.LU.64 R2, [R1+0x3d80] ;  /* 0x003d800001027983 */ /* 0x002ea80000300a00 */
[----:B----4-:R1:W-:Y:S04]  /*8fcf0*/  STL.64 [R1+0x3d58], R20 ;  /* 0x003d581401007387 */ /* 0x0103e80000100a00 */
[----:B-1----:R0:W4:Y:S01]  /*8fd00*/  LDL.64 R20, [R1+0x4a0] ;  /* 0x0004a00001147983 */ /* 0x0021220000100a00 */
[----:B------:R-:W-:-:S02]  /*8fd10*/  SHF.R.S32.HI R5, RZ, 0x1f, R16 ;  /* 0x0000001fff057819 */ /* 0x000fc40000011410 */
[C---:B---3--:R-:W-:Y:S02]  /*8fd20*/  IADD3 R4, P2, R27.reuse, R11, RZ ;  /* 0x0000000b1b047210 */ /* 0x048fe40007f5e0ff */
[----:B------:R-:W-:Y:S01]  /*8fd30*/  IADD3 R6, P3, R27, R12, RZ ;  /* 0x0000000c1b067210 */ /* 0x000fe20007f7e0ff */
[----:B------:R1:W-:Y:S04]  /*8fd40*/  STL [R1+0x7c], R5 ;  /* 0x00007c0501007387 */ /* 0x0003e80000100800 */
[----:B------:R-:W-:Y:S01]  /*8fd50*/  STL [R1+0x3d4c], R26 ;  /* 0x003d4c1a01007387 */ /* 0x000fe20000100800 */
[C---:B------:R-:W-:Y:S02]  /*8fd60*/  IMAD.X R7, R18.reuse, 0x1, R14, P3 ;  /* 0x0000000112077824 */ /* 0x040fe400018e060e */
[----:B-1----:R-:W-:-:S02]  /*8fd70*/  IMAD.X R5, R18, 0x1, R13, P2 ;  /* 0x0000000112057824 */ /* 0x002fc400010e060d */
[----:B----4-:R-:W-:-:S05]  /*8fd80*/  IMAD.X R21, R18, 0x1, R10, P1 ;  /* 0x0000000112157824 */ /* 0x010fca00008e060a */
[----:B------:R-:W-:Y:S04]  /*8fd90*/  STL [R1+0x4a4], R21 ;  /* 0x0004a41501007387 */ /* 0x000fe80000100800 */
[----:B------:R1:W-:Y:S04]  /*8fda0*/  STL.64 [R1+0x498], R4 ;  /* 0x0004980401007387 */ /* 0x0003e80000100a00 */
[----:B-1----:R-:W3:Y:S04]  /*8fdb0*/  LDL.LU.64 R4, [R1+0x3d78] ;  /* 0x003d780001047983 */ /* 0x002ee80000300a00 */
[----:B------:R-:W-:Y:S04]  /*8fdc0*/  STL.64 [R1+0x3d60], R12 ;  /* 0x003d600c01007387 */ /* 0x000fe80000100a00 */
[----:B------:R-:W4:Y:S04]  /*8fdd0*/  LDL.LU R18, [R1+0x3d70] ;  /* 0x003d700001127983 */ /* 0x000f280000300800 */
[----:B------:R1:W-:Y:S04]  /*8fde0*/  STL.64 [R1+0x488], R6 ;  /* 0x0004880601007387 */ /* 0x0003e80000100a00 */
[----:B-1----:R-:W4:Y:S04]  /*8fdf0*/  LDL.LU.64 R6, [R1+0x3d68] ;  /* 0x003d680001067983 */ /* 0x002f280000300a00 */
[----:B------:R1:W-:Y:S04]  /*8fe00*/  STL [R1+0x3d48], R19 ;  /* 0x003d481301007387 */ /* 0x0003e80000100800 */
[----:B-1----:R-:W3:Y:S01]  /*8fe10*/  LDL.LU R19, [R1+0x7c] ;  /* 0x00007c0001137983 */ /* 0x002ee20000300800 */
[----:B--2---:R-:W-:-:S02]  /*8fe20*/  IADD3 R26, P1, R16, R2, RZ ;  /* 0x00000002101a7210 */ /* 0x004fc40007f3e0ff */
[C---:B------:R-:W-:Y:S01]  /*8fe30*/  IADD3 R20, P2, R16.reuse, R0, RZ ;  /* 0x0000000010147210 */ /* 0x040fe20007f5e0ff */
[----:B------:R-:W-:Y:S01]  /*8fe40*/  STL.64 [R1+0x3d50], R2 ;  /* 0x003d500201007387 */ /* 0x000fe20000100a00 */
[----:B------:R-:W-:Y:S01]  /*8fe50*/  IADD3 R12, P3, R16, R3, RZ ;  /* 0x00000003100c7210 */ /* 0x000fe20007f7e0ff */
[C---:B---3--:R-:W-:Y:S02]  /*8fe60*/  IMAD.X R27, R19.reuse, 0x1, R17, P1 ;  /* 0x00000001131b7824 */ /* 0x048fe400008e0611 */
[----:B------:R-:W-:-:S03]  /*8fe70*/  IMAD.X R21, R19, 0x1, R22, P2 ;  /* 0x0000000113157824 */ /* 0x000fc600010e0616 */
[----:B------:R1:W-:Y:S01]  /*8fe80*/  STL.64 [R1+0x480], R26 ;  /* 0x0004801a01007387 */ /* 0x0003e20000100a00 */
[----:B------:R-:W-:-:S03]  /*8fe90*/  IMAD.X R13, R19, 0x1, R4, P3 ;  /* 0x00000001130d7824 */ /* 0x000fc600018e0604 */
[----:B------:R4:W-:Y:S01]  /*8fea0*/  STL.64 [R1+0x478], R20 ;  /* 0x0004781401007387 */ /* 0x0009e20000100a00 */
[C---:B-1----:R-:W-:Y:S02]  /*8feb0*/  IADD3 R26, P1, R16.reuse, R5, RZ ;  /* 0x00000005101a7210 */ /* 0x042fe40007f3e0ff */
[----:B----4-:R-:W-:-:S03]  /*8fec0*/  IADD3 R20, P2, R16, R7, RZ ;  /* 0x0000000710147210 */ /* 0x010fc60007f5e0ff */
[C---:B------:R-:W-:Y:S01]  /*8fed0*/  IMAD.X R27, R19.reuse, 0x1, R6, P1 ;  /* 0x00000001131b7824 */ /* 0x040fe200008e0606 */
[----:B------:R1:W-:Y:S01]  /*8fee0*/  STL.64 [R1+0x460], R12 ;  /* 0x0004600c01007387 */ /* 0x0003e20000100a00 */
[----:B------:R-:W-:-:S03]  /*8fef0*/  IMAD.X R21, R19, 0x1, R8, P2 ;  /* 0x0000000113157824 */ /* 0x000fc600010e0608 */
[----:B-1----:R-:W2:Y:S04]  /*8ff00*/  LDL.LU.64 R12, [R1+0x3d60] ;  /* 0x003d6000010c7983 */ /* 0x002ea80000300a00 */
[----:B------:R-:W-:Y:S04]  /*8ff10*/  STL.64 [R1+0x458], R26 ;  /* 0x0004581a01007387 */ /* 0x000fe80000100a00 */
[----:B------:R1:W-:Y:S04]  /*8ff20*/  STL.64 [R1+0x450], R20 ;  /* 0x0004501401007387 */ /* 0x0003e80000100a00 */
[----:B-1----:R-:W3:Y:S01]  /*8ff30*/  LDL.LU.64 R20, [R1+0x3d58] ;  /* 0x003d580001147983 */ /* 0x002ee20000300a00 */
[----:B------:R-:W-:-:S02]  /*8ff40*/  IADD3 R2, P3, R16, R9, RZ ;  /* 0x0000000910027210 */ /* 0x000fc40007f7e0ff */
[----:B------:R-:W-:-:S03]  /*8ff50*/  IADD3 R26, P1, R16, R11, RZ ;  /* 0x0000000b101a7210 */ /* 0x000fc60007f3e0ff */
[C---:B------:R-:W-:Y:S01]  /*8ff60*/  IMAD.X R3, R19.reuse, 0x1, R10, P3 ;  /* 0x0000000113037824 */ /* 0x040fe200018e060a */
[----:B------:R-:W-:Y:S04]  /*8ff70*/  STL.64 [R1+0x3d40], R8 ;  /* 0x003d400801007387 */ /* 0x000fe80000100a00 */
[----:B------:R1:W-:Y:S04]  /*8ff80*/  STL.64 [R1+0x448], R2 ;  /* 0x0004480201007387 */ /* 0x0003e80000100a00 */
[----:B-1----:R-:W4:Y:S01]  /*8ff90*/  LDL.LU.64 R2, [R1+0x3d50] ;  /* 0x003d500001027983 */ /* 0x002f220000300a00 */
[----:B--2---:R-:W-:-:S03]  /*8ffa0*/  IMAD.X R27, R19, 0x1, R13, P1 ;  /* 0x00000001131b7824 */ /* 0x004fc600008e060d */
[----:B---3--:R-:W-:Y:S04]  /*8ffb0*/  STL.64 [R1+0x3d38], R20 ;  /* 0x003d381401007387 */ /* 0x008fe80000100a00 */
[----:B------:R1:W-:Y:S04]  /*8ffc0*/  STL.64 [R1+0x440], R26 ;  /* 0x0004401a01007387 */ /* 0x0003e80000100a00 */
[----:B-1----:R-:W2:Y:S01]  /*8ffd0*/  LDL.LU R26, [R1+0x3d4c] ;  /* 0x003d4c00011a7983 */ /* 0x002ea20000300800 */
[----:B------:R-:W-:Y:S02]  /*8ffe0*/  IADD3 R8, P2, R16, R12, RZ ;  /* 0x0000000c10087210 */ /* 0x000fe40007f5e0ff */
[----:B----4-:R-:W-:-:S03]  /*8fff0*/  IADD3 R20, P3, R18, R2, RZ ;  /* 0x0000000212147210 */ /* 0x010fc60007f7e0ff */
[----:B------:R-:W-:Y:S01]  /*90000*/  IMAD.X R9, R19, 0x1, R14, P2 ;  /* 0x0000000113097824 */ /* 0x000fe200010e060e */
[----:B------:R-:W-:Y:S01]  /*90010*/  SHF.R.S32.HI R16, RZ, 0x1f, R18 ;  /* 0x0000001fff107819 */ /* 0x000fe20000011412 */
[----:B------:R-:W-:-:S04]  /*90020*/  IMAD.MOV.U32 R27, RZ, RZ, R21 ;  /* 0x000000ffff1b7224 */ /* 0x000fc800078e0015 */
[----:B------:R-:W-:Y:S01]  /*90030*/  IMAD.X R27, R16, 0x1, R17, P3 ;  /* 0x00000001101b7824 */ /* 0x000fe200018e0611 */
[----:B--2---:R1:W-:Y:S04]  /*90040*/  STL [R1+0x3d28], R26 ;  /* 0x003d281a01007387 */ /* 0x0043e80000100800 */
[----:B------:R2:W-:Y:S04]  /*90050*/  STL [R1+0x428], R20 ;  /* 0x0004281401007387 */ /* 0x0005e80000100800 */
[----:B------:R-:W3:Y:S01]  /*90060*/  LDL.LU R19, [R1+0x3d48] ;  /* 0x003d480001137983 */ /* 0x000ee20000300800 */
[----:B-1----:R-:W-:-:S03]  /*90070*/  IMAD.MOV.U32 R26, RZ, RZ, R20 ;  /* 0x000000ffff1a7224 */ /* 0x002fc600078e0014 */
[----:B------:R1:W-:Y:S01]  /*90080*/  STL.64 [R1+0x430], R8 ;  /* 0x0004300801007387 */ /* 0x0003e20000100a00 */
[----:B--2---:R-:W-:-:S05]  /*90090*/  IADD3 R20, P1, R18, R0, RZ ;  /* 0x0000000012147210 */ /* 0x004fca0007f3e0ff */
[----:B------:R-:W-:Y:S01]  /*900a0*/  IMAD.X R21, R16, 0x1, R22, P1 ;  /* 0x0000000110157824 */ /* 0x000fe200008e0616 */
[----:B-1----:R-:W-:Y:S01]  /*900b0*/  IADD3 R8, P2, R18, R3, RZ ;  /* 0x0000000312087210 */ /* 0x002fe20007f5e0ff */
[----:B------:R-:W-:Y:S04]  /*900c0*/  STL [R1+0x42c], R27 ;  /* 0x00042c1b01007387 */ /* 0x000fe80000100800 */
[----:B------:R-:W-:Y:S01]  /*900d0*/  IMAD.X R9, R16, 0x1, R4, P2 ;  /* 0x0000000110097824 */ /* 0x000fe200010e0604 */
[----:B------:R-:W-:Y:S04]  /*900e0*/  STL.64 [R1+0x420], R20 ;  /* 0x0004201401007387 */ /* 0x000fe80000100a00 */
[----:B------:R1:W-:Y:S04]  /*900f0*/  STL.64 [R1+0x408], R8 ;  /* 0x0004080801007387 */ /* 0x0003e80000100a00 */
[----:B-1----:R-:W2:Y:S01]  /*90100*/  LDL.LU.64 R8, [R1+0x3d40] ;  /* 0x003d400001087983 */ /* 0x002ea20000300a00 */
[----:B------:R-:W-:-:S02]  /*90110*/  IADD3 R26, P3, R18, R5, RZ ;  /* 0x00000005121a7210 */ /* 0x000fc40007f7e0ff */
[----:B------:R-:W-:-:S03]  /*90120*/  IADD3 R20, P1, R18, R7, RZ ;  /* 0x0000000712147210 */ /* 0x000fc60007f3e0ff */
[----:B------:R-:W-:Y:S01]  /*90130*/  IMAD.X R27, R16, 0x1, R6, P3 ;  /* 0x00000001101b7824 */ /* 0x000fe200018e0606 */
[----:B------:R-:W-:Y:S04]  /*90140*/  STL.64 [R1+0x3d30], R4 ;  /* 0x003d300401007387 */ /* 0x000fe80000100a00 */
[----:B------:R1:W-:Y:S02]  /*90150*/  STL.64 [R1+0x400], R26 ;  /* 0x0004001a01007387 */ /* 0x0003e40000100a00 */
[----:B-1----:R-:W-:-:S05]  /*90160*/  IADD3 R26, P3, R18, R11, RZ ;  /* 0x0000000b121a7210 */ /* 0x002fca0007f7e0ff */
[C---:B------:R-:W-:Y:S02]  /*90170*/  IMAD.X R27, R16.reuse, 0x1, R13, P3 ;  /* 0x00000001101b7824 */ /* 0x040fe400018e060d */
[----:B--2---:R-:W-:Y:S01]  /*90180*/  IMAD.X R21, R16, 0x1, R8, P1 ;  /* 0x0000000110157824 */ /* 0x004fe200008e0608 */
[----:B------:R-:W-:-:S04]  /*90190*/  IADD3 R4, P2, R18, R9, RZ ;  /* 0x0000000912047210 */ /* 0x000fc80007f5e0ff */
[----:B------:R1:W-:Y:S01]  /*901a0*/  STL.64 [R1+0x3f8], R20 ;  /* 0x0003f81401007387 */ /* 0x0003e20000100a00 */
[----:B------:R-:W-:Y:S01]  /*901b0*/  IMAD.X R5, R16, 0x1, R10, P2 ;  /* 0x0000000110057824 */ /* 0x000fe200010e060a */
[----:B-1----:R-:W-:-:S04]  /*901c0*/  IADD3 R20, P1, R18, R12, RZ ;  /* 0x0000000c12147210 */ /* 0x002fc80007f3e0ff */
[----:B------:R-:W-:Y:S01]  /*901d0*/  STL.64 [R1+0x3f0], R4 ;  /* 0x0003f00401007387 */ /* 0x000fe20000100a00 */
[----:B------:R-:W-:-:S03]  /*901e0*/  IMAD.X R21, R16, 0x1, R14, P1 ;  /* 0x0000000110157824 */ /* 0x000fc600008e060e */
[----:B------:R-:W-:Y:S04]  /*901f0*/  STL.64 [R1+0x418], R26 ;  /* 0x0004181a01007387 */ /* 0x000fe80000100a00 */
[----:B------:R1:W-:Y:S04]  /*90200*/  STL.64 [R1+0x410], R20 ;  /* 0x0004101401007387 */ /* 0x0003e80000100a00 */
[----:B-1----:R-:W2:Y:S01]  /*90210*/  LDL.LU.64 R20, [R1+0x3d38] ;  /* 0x003d380001147983 */ /* 0x002ea20000300a00 */
[----:B------:R-:W-:Y:S01]  /*90220*/  IMAD.MOV.U32 R18, RZ, RZ, R15 ;  /* 0x000000ffff127224 */ /* 0x000fe200078e000f */
[----:B---3--:R-:W-:-:S02]  /*90230*/  SHF.R.S32.HI R15, RZ, 0x1f, R19 ;  /* 0x0000001fff0f7819 */ /* 0x008fc40000011413 */
[----:B------:R-:W-:Y:S01]  /*90240*/  IADD3 R4, P2, R19, R2, RZ ;  /* 0x0000000213047210 */ /* 0x000fe20007f5e0ff */
[----:B------:R-:W-:Y:S04]  /*90250*/  STL.64 [R1+0x3d20], R24 ;  /* 0x003d201801007387 */ /* 0x000fe80000100a00 */
[----:B------:R-:W-:-:S05]  /*90260*/  IMAD.X R5, R15, 0x1, R17, P2 ;  /* 0x000000010f057824 */ /* 0x000fca00010e0611 */
[----:B------:R1:W-:Y:S04]  /*90270*/  STL.64 [R1+0x438], R4 ;  /* 0x0004380401007387 */ /* 0x0003e80000100a00 */
[----:B-1----:R-:W3:Y:S01]  /*90280*/  LDL.LU.64 R4, [R1+0x3d30] ;  /* 0x003d300001047983 */ /* 0x002ee20000300a00 */
[----:B------:R-:W-:-:S03]  /*90290*/  IADD3 R26, P3, R19, R0, RZ ;  /* 0x00000000131a7210 */ /* 0x000fc60007f7e0ff */
[----:B------:R-:W-:Y:S02]  /*902a0*/  STL.64 [R1+0x3d18], R28 ;  /* 0x003d181c01007387 */ /* 0x000fe40000100a00 */
[----:B------:R-:W-:Y:S02]  /*902b0*/  IMAD.X R27, R15, 0x1, R22, P3 ;  /* 0x000000010f1b7824 */ /* 0x000fe400018e0616 */
[----:B--2---:R-:W-:Y:S04]  /*902c0*/  STL.64 [R1+0x3d10], R20 ;  /* 0x003d101401007387 */ /* 0x004fe80000100a00 */
[----:B------:R-:W2:Y:S04]  /*902d0*/  LDL.LU R16, [R1+0x68] ;  /* 0x0000680001107983 */ /* 0x000ea80000300800 */
[----:B------:R1:W-:Y:S04]  /*902e0*/  STL.64 [R1+0x470], R26 ;  /* 0x0004701a01007387 */ /* 0x0003e80000100a00 */
[----:B-1----:R-:W4:Y:S01]  /*902f0*/  LDL.LU R26, [R1+0x3d28] ;  /* 0x003d2800011a7983 */ /* 0x002f220000300800 */
[----:B------:R-:W-:-:S02]  /*90300*/  IADD3 R24, P1, R19, R3, RZ ;  /* 0x0000000313187210 */ /* 0x000fc40007f3e0ff */
[----:B---3--:R-:W-:-:S03]  /*90310*/  IADD3 R28, P2, R19, R5, RZ ;  /* 0x00000005131c7210 */ /* 0x008fc60007f5e0ff */
[----:B------:R-:W-:Y:S01]  /*90320*/  IMAD.X R25, R15, 0x1, R4, P1 ;  /* 0x000000010f197824 */ /* 0x000fe200008e0604 */
[----:B------:R-:W-:Y:S01]  /*90330*/  IADD3 R20, P3, R19, R7, RZ ;  /* 0x0000000713147210 */ /* 0x000fe20007f7e0ff */
[----:B------:R-:W-:-:S03]  /*90340*/  IMAD.X R29, R15, 0x1, R6, P2 ;  /* 0x000000010f1d7824 */ /* 0x000fc600010e0606 */
[----:B------:R1:W-:Y:S01]  /*90350*/  STL.64 [R1+0x468], R24 ;  /* 0x0004681801007387 */ /* 0x0003e20000100a00 */
[----:B------:R-:W-:-:S03]  /*90360*/  IMAD.X R21, R15, 0x1, R8, P3 ;  /* 0x000000010f157824 */ /* 0x000fc600018e0608 */
[----:B------:R3:W-:Y:S01]  /*90370*/  STL.64 [R1+0x490], R28 ;  /* 0x0004901c01007387 */ /* 0x0007e20000100a00 */
[C---:B-1----:R-:W-:Y:S02]  /*90380*/  IADD3 R24, P1, R19.reuse, R9, RZ ;  /* 0x0000000913187210 */ /* 0x042fe40007f3e0ff */
[----:B---3--:R-:W-:-:S03]  /*90390*/  IADD3 R28, P2, R19, R11, RZ ;  /* 0x0000000b131c7210 */ /* 0x008fc60007f5e0ff */
[C---:B------:R-:W-:Y:S01]  /*903a0*/  IMAD.X R25, R15.reuse, 0x1, R10, P1 ;  /* 0x000000010f197824 */ /* 0x040fe200008e060a */
[----:B------:R1:W-:Y:S01]  /*903b0*/  STL.64 [R1+0x4c0], R20 ;  /* 0x0004c01401007387 */ /* 0x0003e20000100a00 */
[----:B------:R-:W-:-:S03]  /*903c0*/  IMAD.X R29, R15, 0x1, R13, P2 ;  /* 0x000000010f1d7824 */ /* 0x000fc600010e060d */
[----:B------:R3:W-:Y:S01]  /*903d0*/  STL.64 [R1+0x4e0], R24 ;  /* 0x0004e01801007387 */ /* 0x0007e20000100a00 */
[----:B-1----:R-:W-:-:S03]  /*903e0*/  IADD3 R20, P3, R19, R12, RZ ;  /* 0x0000000c13147210 */ /* 0x002fc60007f7e0ff */
[----:B---3--:R-:W3:Y:S02]  /*903f0*/  LDL.LU.64 R24, [R1+0x3d20] ;  /* 0x003d200001187983 */ /* 0x008ee40000300a00 */
[----:B------:R-:W-:Y:S02]  /*90400*/  IMAD.X R21, R15, 0x1, R14, P3 ;  /* 0x000000010f157824 */ /* 0x000fe400018e060e */
[----:B------:R-:W-:Y:S04]  /*90410*/  STL.64 [R1+0x3d00], R10 ;  /* 0x003d000a01007387 */ /* 0x000fe80000100a00 */
[----:B------:R1:W-:Y:S04]  /*90420*/  STL.64 [R1+0x530], R28 ;  /* 0x0005301c01007387 */ /* 0x0003e80000100a00 */
[----:B-1----:R-:W2:Y:S04]  /*90430*/  LDL.LU.64 R28, [R1+0x3d18] ;  /* 0x003d1800011c7983 */ /* 0x002ea80000300a00 */
[----:B------:R4:W-:Y:S04]  /*90440*/  STL.64 [R1+0x3d08], R12 ;  /* 0x003d080c01007387 */ /* 0x0009e80000100a00 */
[----:B------:R1:W-:Y:S01]  /*90450*/  STL.64 [R1+0x528], R20 ;  /* 0x0005281401007387 */ /* 0x0003e20000100a00 */
[----:B----4-:R-:W-:-:S05]  /*90460*/  IADD3 R12, P2, R26, R0, RZ ;  /* 0x000000001a0c7210 */ /* 0x010fca0007f5e0ff */
[----:B------:R-:W-:Y:S04]  /*90470*/  STL [R1+0x590], R12 ;  /* 0x0005900c01007387 */ /* 0x000fe80000100800 */
[----:B-1----:R-:W4:Y:S04]  /*90480*/  LDL.LU.64 R20, [R1+0x3d10] ;  /* 0x003d100001147983 */ /* 0x002f280000300a00 */
[----:B------:R-:W3:Y:S01]  /*90490*/  LDL.LU R15, [R1+0x60] ;  /* 0x00006000010f7983 */ /* 0x000ee20000300800 */
[----:B------:R-:W-:Y:S02]  /*904a0*/  SHF.R.S32.HI R19, RZ, 0x1f, R26 ;  /* 0x0000001fff137819 */ /* 0x000fe4000001141a */
[----:B------:R-:W-:-:S05]  /*904b0*/  IADD3 R10, P1, R26, R2, RZ ;  /* 0x000000021a0a7210 */ /* 0x000fca0007f3e0ff */
[----:B------:R-:W-:Y:S01]  /*904c0*/  IMAD.X R11, R19, 0x1, R17, P1 ;  /* 0x00000001130b7824 */ /* 0x000fe200008e0611 */
[----:B---3--:R1:W-:Y:S04]  /*904d0*/  STL.64 [R1+0x3cf8], R14 ;  /* 0x003cf80e01007387 */ /* 0x0083e80000100a00 */
[----:B------:R3:W-:Y:S04]  /*904e0*/  STL.64 [R1+0x568], R10 ;  /* 0x0005680a01007387 */ /* 0x0007e80000100a00 */
[----:B-1----:R0:W2:Y:S01]  /*904f0*/  LDL.64 R14, [R1+0x590] ;  /* 0x00059000010e7983 */ /* 0x0020a20000100a00 */
[----:B------:R-:W-:-:S02]  /*90500*/  IADD3 R12, P3, R26, R3, RZ ;  /* 0x000000031a0c7210 */ /* 0x000fc40007f7e0ff */
[----:B---3--:R-:W-:-:S03]  /*90510*/  IADD3 R10, P1, R26, R5, RZ ;  /* 0x000000051a0a7210 */ /* 0x008fc60007f3e0ff */
[C---:B------:R-:W-:Y:S01]  /*90520*/  IMAD.X R13, R19.reuse, 0x1, R4, P3 ;  /* 0x00000001130d7824 */ /* 0x040fe200018e0604 */
[----:B------:R-:W-:Y:S01]  /*90530*/  STL.64 [R1+0x3cf0], R22 ;  /* 0x003cf01601007387 */ /* 0x000fe20000100a00 */
[C---:B------:R-:W-:Y:S02]  /*90540*/  IMAD.X R11, R19.reuse, 0x1, R6, P1 ;  /* 0x00000001130b7824 */ /* 0x040fe400008e0606 */
[----:B--2---:R-:W-:-:S05]  /*90550*/  IMAD.X R15, R19, 0x1, R22, P2 ;  /* 0x00000001130f7824 */ /* 0x004fca00010e0616 */
[----:B------:R-:W-:Y:S04]  /*90560*/  STL [R1+0x594], R15 ;  /* 0x0005940f01007387 */ /* 0x000fe80000100800 */
[----:B------:R1:W-:Y:S04]  /*90570*/  STL.64 [R1+0x588], R12 ;  /* 0x0005880c01007387 */ /* 0x0003e80000100a00 */
[----:B-1----:R-:W2:Y:S04]  /*90580*/  LDL.LU.64 R12, [R1+0x3d08] ;  /* 0x003d0800010c7983 */ /* 0x002ea80000300a00 */
[----:B------:R1:W-:Y:S04]  /*90590*/  STL.64 [R1+0x5d8], R10 ;  /* 0x0005d80a01007387 */ /* 0x0003e80000100a00 */
[----:B-1----:R-:W3:Y:S01]  /*905a0*/  LDL.LU.64 R10, [R1+0x3d00] ;  /* 0x003d0000010a7983 */ /* 0x002ee20000300a00 */
[----:B------:R-:W-:-:S05]  /*905b0*/  IADD3 R14, P2, R26, R7, RZ ;  /* 0x000000071a0e7210 */ /* 0x000fca0007f5e0ff */
[----:B------:R-:W-:Y:S01]  /*905c0*/  IMAD.X R15, R19, 0x1, R8, P2 ;  /* 0x00000001130f7824 */ /* 0x000fe200010e0608 */
[----:B------:R-:W-:Y:S01]  /*905d0*/  STL.64 [R1+0x3ce8], R28 ;  /* 0x003ce81c01007387 */ /* 0x000fe20000100a00 */
[----:B------:R-:W-:Y:S01]  /*905e0*/  IADD3 R22, P3, R26, R9, RZ ;  /* 0x000000091a167210 */ /* 0x000fe20007f7e0ff */
[----:B------:R-:W-:Y:S02]  /*905f0*/  IMAD.MOV.U32 R27, RZ, RZ, R19 ;  /* 0x000000ffff1b7224 */ /* 0x000fe400078e0013 */
[----:B----4-:R-:W-:Y:S04]  /*90600*/  STL.64 [R1+0x3cd8], R20 ;  /* 0x003cd81401007387 */ /* 0x010fe80000100a00 */
[----:B------:R1:W-:Y:S04]  /*90610*/  STL.64 [R1+0x600], R14 ;  /* 0x0006000e01007387 */ /* 0x0003e80000100a00 */
[----:B-1----:R-:W4:Y:S01]  /*90620*/  LDL.LU.64 R14, [R1+0x3cf8] ;  /* 0x003cf800010e7983 */ /* 0x002f220000300a00 */
[----:B---3--:R-:W-:-:S05]  /*90630*/  IMAD.X R23, R27, 0x1, R10, P3 ;  /* 0x000000011b177824 */ /* 0x008fca00018e060a */
[----:B------:R1:W-:Y:S04]  /*90640*/  STL.64 [R1+0x648], R22 ;  /* 0x0006481601007387 */ /* 0x0003e80000100a00 */
[----:B-1----:R-:W3:Y:S01]  /*90650*/  LDL.LU.64 R22, [R1+0x3cf0] ;  /* 0x003cf00001167983 */ /* 0x002ee20000300a00 */
[C---:B------:R-:W-:Y:S02]  /*90660*/  IADD3 R20, P1, R26.reuse, R11, RZ ;  /* 0x0000000b1a147210 */ /* 0x040fe40007f3e0ff */
[----:B--2---:R-:W-:-:S03]  /*90670*/  IADD3 R26, P2, R26, R12, RZ ;  /* 0x0000000c1a1a7210 */ /* 0x004fc60007f5e0ff */
[C---:B------:R-:W-:Y:S01]  /*90680*/  IMAD.X R21, R27.reuse, 0x1, R13, P1 ;  /* 0x000000011b157824 */ /* 0x040fe200008e060d */
[----:B------:R-:W-:Y:S02]  /*90690*/  SHF.R.S32.HI R19, RZ, 0x1f, R16 ;  /* 0x0000001fff137819 */ /* 0x000fe40000011410 */
[----:B------:R-:W-:Y:S01]  /*906a0*/  IADD3 R28, P3, R16, R2, RZ ;  /* 0x00000002101c7210 */ /* 0x000fe20007f7e0ff */
[----:B----4-:R-:W-:Y:S01]  /*906b0*/  IMAD.X R27, R27, 0x1, R14, P2 ;  /* 0x000000011b1b7824 */ /* 0x010fe200010e060e */
[----:B------:R1:W-:Y:S04]  /*906c0*/  STL.64 [R1+0x688], R20 ;  /* 0x0006881401007387 */ /* 0x0003e80000100a00 */
[----:B------:R2:W-:Y:S01]  /*906d0*/  STL.64 [R1+0x3ce0], R14 ;  /* 0x003ce00e01007387 */ /* 0x0005e20000100a00 */
[----:B------:R-:W-:-:S03]  /*906e0*/  IMAD.X R29, R19, 0x1, R17, P3 ;  /* 0x00000001131d7824 */ /* 0x000fc600018e0611 */
[----:B------:R4:W-:Y:S01]  /*906f0*/  STL.64 [R1+0x680], R26 ;  /* 0x0006801a01007387 */ /* 0x0009e20000100a00 */
[C---:B-1----:R-:W-:Y:S02]  /*90700*/  IADD3 R20, P1, R16.reuse, R0, RZ ;  /* 0x0000000010147210 */ /* 0x042fe40007f3e0ff */
[C---:B--2---:R-:W-:Y:S02]  /*90710*/  IADD3 R14, P3, R16.reuse, R5, RZ ;  /* 0x00000005100e7210 */ /* 0x044fe40007f7e0ff */
[----:B----4-:R-:W-:Y:S01]  /*90720*/  IADD3 R26, P2, R16, R3, RZ ;  /* 0x00000003101a7210 */ /* 0x010fe20007f5e0ff */
[----:B------:R1:W-:Y:S02]  /*90730*/  STL.64 [R1+0x6b8], R28 ;  /* 0x0006b81c01007387 */ /* 0x0003e40000100a00 */
[C---:B------:R-:W-:Y:S02]  /*90740*/  IMAD.X R15, R19.reuse, 0x1, R6, P3 ;  /* 0x00000001130f7824 */ /* 0x040fe400018e0606 */
[C---:B------:R-:W-:Y:S01]  /*90750*/  IMAD.X R27, R19.reuse, 0x1, R4, P2 ;  /* 0x00000001131b7824 */ /* 0x040fe200010e0604 */
[----:B-1----:R-:W2:Y:S01]  /*90760*/  LDL.LU.64 R28, [R1+0x3ce8] ;  /* 0x003ce800011c7983 */ /* 0x002ea20000300a00 */
[----:B---3--:R-:W-:-:S05]  /*90770*/  IMAD.X R21, R19, 0x1, R22, P1 ;  /* 0x0000000113157824 */ /* 0x008fca00008e0616 */
[----:B------:R-:W-:Y:S04]  /*90780*/  STL.64 [R1+0x6f8], R20 ;  /* 0x0006f81401007387 */ /* 0x000fe80000100a00 */
[----:B------:R-:W-:Y:S04]  /*90790*/  STL.64 [R1+0x3cc8], R4 ;  /* 0x003cc80401007387 */ /* 0x000fe80000100a00 */
[----:B------:R-:W-:Y:S04]  /*907a0*/  STL.64 [R1+0x6f0], R26 ;  /* 0x0006f01a01007387 */ /* 0x000fe80000100a00 */
[----:B------:R1:W-:Y:S04]  /*907b0*/  STL.64 [R1+0x738], R14 ;  /* 0x0007380e01007387 */ /* 0x0003e80000100a00 */
[----:B-1----:R-:W3:Y:S01]  /*907c0*/  LDL.LU.64 R14, [R1+0x3ce0] ;  /* 0x003ce000010e7983 */ /* 0x002ee20000300a00 */
[----:B------:R-:W-:-:S02]  /*907d0*/  IADD3 R20, P1, R16, R7, RZ ;  /* 0x0000000710147210 */ /* 0x000fc40007f3e0ff */
[C---:B------:R-:W-:Y:S01]  /*907e0*/  IADD3 R26, P2, R16.reuse, R9, RZ ;  /* 0x00000009101a7210 */ /* 0x040fe20007f5e0ff */
[----:B------:R1:W-:Y:S01]  /*907f0*/  STL.64 [R1+0x3cd0], R6 ;  /* 0x003cd00601007387 */ /* 0x0003e20000100a00 */
[C---:B------:R-:W-:Y:S01]  /*90800*/  IADD3 R4, P3, R16.reuse, R11, RZ ;  /* 0x0000000b10047210 */ /* 0x040fe20007f7e0ff */
[C---:B------:R-:W-:Y:S02]  /*90810*/  IMAD.X R21, R19.reuse, 0x1, R8, P1 ;  /* 0x0000000113157824 */ /* 0x040fe400008e0608 */
[C---:B------:R-:W-:Y:S02]  /*90820*/  IMAD.X R27, R19.reuse, 0x1, R10, P2 ;  /* 0x00000001131b7824 */ /* 0x040fe400010e060a */
[----:B------:R-:W-:Y:S01]  /*90830*/  IMAD.X R5, R19, 0x1, R13, P3 ;  /* 0x0000000113057824 */ /* 0x000fe200018e060d */
[----:B------:R4:W-:Y:S01]  /*90840*/  STL.64 [R1+0x768], R20 ;  /* 0x0007681401007387 */ /* 0x0009e20000100a00 */
[----:B-1----:R-:W-:-:S03]  /*90850*/  IADD3 R6, P1, R16, R12, RZ ;  /* 0x0000000c10067210 */ /* 0x002fc60007f3e0ff */
[----:B----4-:R-:W4:Y:S04]  /*90860*/  LDL.LU.64 R20, [R1+0x3cd8] ;  /* 0x003cd80001147983 */ /* 0x010f280000300a00 */
[----:B------:R1:W-:Y:S04]  /*90870*/  STL.64 [R1+0x3cb8], R24 ;  /* 0x003cb81801007387 */ /* 0x0003e80000100a00 */
[----:B------:R0:W-:Y:S01]  /*90880*/  STL [R1+0x7d0], R6 ;  /* 0x0007d00601007387 */ /* 0x0001e20000100800 */
[----:B-1----:R-:W-:Y:S02]  /*90890*/  IMAD.MOV.U32 R24, RZ, RZ, R6 ;  /* 0x000000ffff187224 */ /* 0x002fe400078e0006 */
[----:B------:R-:W-:-:S02]  /*908a0*/  IMAD.MOV.U32 R25, RZ, RZ, R7 ;  /* 0x000000ffff197224 */ /* 0x000fc400078e0007 */
[----:B0-----:R-:W4:Y:S04]  /*908b0*/  LDL.LU.64 R6, [R1+0x3cd0] ;  /* 0x003cd00001067983 */ /* 0x001f280000300a00 */
[----:B------:R-:W-:Y:S04]  /*908c0*/  STL.64 [R1+0x7a0], R26 ;  /* 0x0007a01a01007387 */ /* 0x000fe80000100a00 */
[----:B------:R0:W-:Y:S04]  /*908d0*/  STL.64 [R1+0x7d8], R4 ;  /* 0x0007d80401007387 */ /* 0x0001e80000100a00 */
[----:B0-----:R-:W4:Y:S04]  /*908e0*/  LDL.LU.64 R4, [R1+0x3cc8] ;  /* 0x003cc80001047983 */ /* 0x001f280000300a00 */
[----:B--2---:R0:W-:Y:S02]  /*908f0*/  STL.64 [R1+0x3cc0], R28 ;  /* 0x003cc01c01007387 */ /* 0x0041e40000100a00 */
[----:B0-----:R-:W-:-:S02]  /*90900*/  IMAD.MOV.U32 R29, RZ, RZ, R25 ;  /* 0x000000ffff1d7224 */ /* 0x001fc400078e0019 */
[----:B---3--:R-:W-:Y:S02]  /*90910*/  IMAD.X R29, R19, 0x1, R14, P1 ;  /* 0x00000001131d7824 */ /* 0x008fe400008e060e */
[----:B------:R-:W2:Y:S01]  /*90920*/  LDL.LU R19, [R1+0x58] ;  /* 0x0000580001137983 */ /* 0x000ea20000300800 */
[----:B------:R-:W-:Y:S01]  /*90930*/  SHF.R.S32.HI R16, RZ, 0x1f, R15 ;  /* 0x0000001fff107819 */ /* 0x000fe2000001140f */
[----:B------:R-:W-:Y:S01]  /*90940*/  IMAD.MOV.U32 R28, RZ, RZ, R24 ;  /* 0x000000ffff1c7224 */ /* 0x000fe200078e0018 */
[C---:B------:R-:W-:Y:S02]  /*90950*/  IADD3 R26, P2, R15.reuse, R2, RZ ;  /* 0x000000020f1a7210 */ /* 0x040fe40007f5e0ff */
[----:B------:R-:W-:-:S03]  /*90960*/  IADD3 R24, P3, R15, R0, RZ ;  /* 0x000000000f187210 */ /* 0x000fc60007f7e0ff */
[C---:B------:R-:W-:Y:S02]  /*90970*/  IMAD.X R27, R16.reuse, 0x1, R17, P2 ;  /* 0x00000001101b7824 */ /* 0x040fe400010e0611 */
[----:B------:R-:W-:Y:S01]  /*90980*/  IMAD.X R25, R16, 0x1, R22, P3 ;  /* 0x0000000110197824 */ /* 0x000fe200018e0616 */
[----:B------:R-:W-:Y:S01]  /*90990*/  STL [R1+0x7d4], R29 ;  /* 0x0007d41d01007387 */ /* 0x000fe20000100800 */
[----:B------:R-:W-:-:S03]  /*909a0*/  IADD3 R28, P1, R15, R3, RZ ;  /* 0x000000030f1c7210 */ /* 0x000fc60007f3e0ff */
[----:B------:R-:W-:Y:S04]  /*909b0*/  STL.64 [R1+0x830], R26 ;  /* 0x0008301a01007387 */ /* 0x000fe80000100a00 */
[----:B------:R-:W-:Y:S04]  /*909c0*/  STL.64 [R1+0x3ca8], R22 ;  /* 0x003ca81601007387 */ /* 0x000fe80000100a00 */
[----:B------:R4:W-:Y:S02]  /*909d0*/  STL.64 [R1+0x860], R24 ;  /* 0x0008601801007387 */ /* 0x0009e40000100a00 */
[----:B----4-:R-:W-:-:S05]  /*909e0*/  IADD3 R24, P3, R15, R7, RZ ;  /* 0x000000070f187210 */ /* 0x010fca0007f7e0ff */
[C---:B------:R-:W-:Y:S01]  /*909f0*/  IMAD.X R25, R16.reuse, 0x1, R8, P3 ;  /* 0x0000000110197824 */ /* 0x040fe200018e0608 */
[----:B------:R-:W-:Y:S01]  /*90a00*/  IADD3 R26, P2, R15, R5, RZ ;  /* 0x000000050f1a7210 */ /* 0x000fe20007f5e0ff */
[----:B------:R-:W-:-:S04]  /*90a10*/  IMAD.X R29, R16, 0x1, R4, P1 ;  /* 0x00000001101d7824 */ /* 0x000fc800008e0604 */
[----:B------:R-:W-:Y:S01]  /*90a20*/  IMAD.X R27, R16, 0x1, R6, P2 ;  /* 0x00000001101b7824 */ /* 0x000fe200010e0606 */
[----:B------:R0:W-:Y:S01]  /*90a30*/  STL.64 [R1+0x858], R28 ;  /* 0x0008581c01007387 */ /* 0x0001e20000100a00 */
[----:B------:R-:W-:-:S03]  /*90a40*/  IADD3 R22, P1, R15, R9, RZ ;  /* 0x000000090f167210 */ /* 0x000fc60007f3e0ff */
[----:B0-----:R-:W3:Y:S04]  /*90a50*/  LDL.LU.64 R28, [R1+0x3cc0] ;  /* 0x003cc000011c7983 */ /* 0x001ee80000300a00 */
[----:B------:R-:W-:Y:S04]  /*90a60*/  STL.64 [R1+0x898], R26 ;  /* 0x0008981a01007387 */ /* 0x000fe80000100a00 */
[----:B------:R0:W-:Y:S04]  /*90a70*/  STL.64 [R1+0x8c8], R24 ;  /* 0x0008c81801007387 */ /* 0x0001e80000100a00 */
[----:B0-----:R-:W4:Y:S01]  /*90a80*/  LDL.LU.64 R24, [R1+0x3cb8] ;  /* 0x003cb80001187983 */ /* 0x001f220000300a00 */
[----:B------:R-:W-:-:S03]  /*90a90*/  IADD3 R26, P2, R15, R11, RZ ;  /* 0x0000000b0f1a7210 */ /* 0x000fc60007f5e0ff */
[----:B------:R0:W-:Y:S02]  /*90aa0*/  STL.64 [R1+0x3ca0], R8 ;  /* 0x003ca00801007387 */ /* 0x0001e40000100a00 */
[----:B0-----:R-:W-:Y:S02]  /*90ab0*/  IADD3 R8, P3, R15, R12, RZ ;  /* 0x0000000c0f087210 */ /* 0x001fe40007f7e0ff */
[----:B------:R-:W3:Y:S04]  /*90ac0*/  LDL.LU R15, [R1+0x3cb0] ;  /* 0x003cb000010f7983 */ /* 0x000ee80000300800 */
[----:B--2---:R0:W-:Y:S02]  /*90ad0*/  STL.64 [R1+0x3c98], R18 ;  /* 0x003c981201007387 */ /* 0x0041e40000100a00 */
[----:B0-----:R-:W-:-:S02]  /*90ae0*/  IMAD.MOV.U32 R19, RZ, RZ, R9 ;  /* 0x000000ffff137224 */ /* 0x001fc400078e0009 */
[----:B------:R-:W-:-:S04]  /*90af0*/  IMAD.MOV.U32 R19, RZ, RZ, R16 ;  /* 0x000000ffff137224 */ /* 0x000fc800078e0010 */
[----:B------:R-:W-:Y:S01]  /*90b00*/  IMAD.X R23, R19, 0x1, R10, P1 ;  /* 0x0000000113177824 */ /* 0x000fe200008e060a */
[----:B------:R-:W-:Y:S04]  /*90b10*/  STL [R1+0x948], R8 ;  /* 0x0009480801007387 */ /* 0x000fe80000100800 */
[----:B------:R0:W-:Y:S04]  /*90b20*/  STL.64 [R1+0x910], R22 ;  /* 0x0009101601007387 */ /* 0x0001e80000100a00 */
[----:B0-----:R-:W2:Y:S01]  /*90b30*/  LDL.LU.64 R22, [R1+0x3ca8] ;  /* 0x003ca80001167983 */ /* 0x001ea20000300a00 */
[----:B------:R-:W-:-:S02]  /*90b40*/  IMAD.MOV.U32 R18, RZ, RZ, R8 ;  /* 0x000000ffff127224 */ /* 0x000fc400078e0008 */
[C---:B------:R-:W-:Y:S02]  /*90b50*/  IMAD.X R27, R19.reuse, 0x1, R13, P2 ;  /* 0x00000001131b7824 */ /* 0x040fe400010e060d */
[----:B------:R-:W-:-:S03]  /*90b60*/  IMAD.X R19, R19, 0x1, R14, P3 ;  /* 0x0000000113137824 */ /* 0x000fc600018e060e */
[----:B------:R0:W-:Y:S01]  /*90b70*/  STL.64 [R1+0x950], R26 ;  /* 0x0009501a01007387 */ /* 0x0001e20000100a00 */
[----:B----4-:R-:W-:Y:S02]  /*90b80*/  SHF.R.S32.HI R16, RZ, 0x1f, R24 ;  /* 0x0000001fff107819 */ /* 0x010fe40000011418 */
[----:B------:R-:W-:-:S05]  /*90b90*/  IADD3 R8, P1, R24, R2, RZ ;  /* 0x0000000218087210 */ /* 0x000fca0007f3e0ff */
[----:B------:R-:W-:Y:S01]  /*90ba0*/  IMAD.X R9, R16, 0x1, R17, P1 ;  /* 0x0000000110097824 */ /* 0x000fe200008e0611 */
[C---:B0-----:R-:W-:Y:S02]  /*90bb0*/  IADD3 R26, P2, R24.reuse, R0, RZ ;  /* 0x00000000181a7210 */ /* 0x041fe40007f5e0ff */
[C---:B------:R-:W-:Y:S01]  /*90bc0*/  IADD3 R18, P3, R24.reuse, R3, RZ ;  /* 0x0000000318127210 */ /* 0x040fe20007f7e0ff */
[----:B---3--:R-:W-:Y:S04]  /*90bd0*/  STL.64 [R1+0x3c90], R14 ;  /* 0x003c900e01007387 */ /* 0x008fe80000100a00 */
[----:B------:R-:W-:Y:S04]  /*90be0*/  STL [R1+0x94c], R19 ;  /* 0x00094c1301007387 */ /* 0x000fe80000100800 */
[----:B------:R0:W-:Y:S04]  /*90bf0*/  STL.64 [R1+0x9a8], R8 ;  /* 0x0009a80801007387 */ /* 0x0001e80000100a00 */
[----:B0-----:R-:W3:Y:S01]  /*90c00*/  LDL.LU.64 R8, [R1+0x3ca0] ;  /* 0x003ca00001087983 */ /* 0x001ee20000300a00 */
[----:B------:R-:W-:Y:S01]  /*90c10*/  IADD3 R14, P1, R24, R5, RZ ;  /* 0x00000005180e7210 */ /* 0x000fe20007f3e0ff */
[----:B------:R-:W-:-:S02]  /*90c20*/  IMAD.X R19, R16, 0x1, R4, P3 ;  /* 0x0000000110137824 */ /* 0x000fc400018e0604 */
[----:B------:R-:W-:Y:S02]  /*90c30*/  STL.64 [R1+0x3c88], R28 ;  /* 0x003c881c01007387 */ /* 0x000fe40000100a00 */
[C---:B------:R-:W-:Y:S02]  /*90c40*/  IMAD.X R15, R16.reuse, 0x1, R6, P1 ;  /* 0x00000001100f7824 */ /* 0x040fe400008e0606 */
[----:B------:R-:W-:Y:S01]  /*90c50*/  STL.64 [R1+0x3c80], R20 ;  /* 0x003c801401007387 */ /* 0x000fe20000100a00 */
[----:B--2---:R-:W-:-:S05]  /*90c60*/  IMAD.X R27, R16, 0x1, R22, P2 ;  /* 0x00000001101b7824 */ /* 0x004fca00010e0616 */
[----:B------:R-:W-:Y:S04]  /*90c70*/  STL.64 [R1+0x9e8], R26 ;  /* 0x0009e81a01007387 */ /* 0x000fe80000100a00 */
[----:B------:R0:W-:Y:S04]  /*90c80*/  STL.64 [R1+0x9e0], R18 ;  /* 0x0009e01201007387 */ /* 0x0001e80000100a00 */
[----:B0-----:R-:W2:Y:S04]  /*90c90*/  LDL.LU.64 R18, [R1+0x3c98] ;  /* 0x003c980001127983 */ /* 0x001ea80000300a00 */
[----:B------:R0:W-:Y:S04]  /*90ca0*/  STL.64 [R1+0xa20], R14 ;  /* 0x000a200e01007387 */ /* 0x0001e80000100a00 */
[----:B0-----:R-:W4:Y:S01]  /*90cb0*/  LDL.LU.64 R14, [R1+0x3c90] ;  /* 0x003c9000010e7983 */ /* 0x001f220000300a00 */
[----:B------:R-:W-:-:S02]  /*90cc0*/  IADD3 R26, P2, R24, R7, RZ ;  /* 0x00000007181a7210 */ /* 0x000fc40007f5e0ff */
[----:B------:R-:W-:-:S05]  /*90cd0*/  IADD3 R20, P1, R24, R11, RZ ;  /* 0x0000000b18147210 */ /* 0x000fca0007f3e0ff */
[C---:B------:R-:W-:Y:S02]  /*90ce0*/  IMAD.X R21, R16.reuse, 0x1, R13, P1 ;  /* 0x0000000110157824 */ /* 0x040fe400008e060d */
[----:B---3--:R-:W-:Y:S01]  /*90cf0*/  IMAD.X R27, R16, 0x1, R8, P2 ;  /* 0x00000001101b7824 */ /* 0x008fe200010e0608 */
[----:B------:R-:W-:-:S04]  /*90d00*/  IADD3 R28, P3, R24, R9, RZ ;  /* 0x00000009181c7210 */ /* 0x000fc80007f7e0ff */
[----:B------:R0:W-:Y:S01]  /*90d10*/  STL.64 [R1+0xa78], R26 ;  /* 0x000a781a01007387 */ /* 0x0001e20000100a00 */
[----:B------:R-:W-:Y:S01]  /*90d20*/  IMAD.X R29, R16, 0x1, R10, P3 ;  /* 0x00000001101d7824 */ /* 0x000fe200018e060a */
[----:B0-----:R-:W-:Y:S01]  /*90d30*/  IADD3 R26, P2, R24, R12, RZ ;  /* 0x0000000c181a7210 */ /* 0x001fe20007f5e0ff */
[----:B------:R-:W-:-:S05]  /*90d40*/  IMAD.MOV.U32 R24, RZ, RZ, R23 ;  /* 0x000000ffff187224 */ /* 0x000fca00078e0017 */
[----:B------:R-:W-:Y:S04]  /*90d50*/  STL.64 [R1+0x3c68], R24 ;  /* 0x003c681801007387 */ /* 0x000fe80000100a00 */
[----:B------:R0:W-:Y:S04]  /*90d60*/  STL.64 [R1+0xac8], R28 ;  /* 0x000ac81c01007387 */ /* 0x0001e80000100a00 */
[----:B0-----:R-:W3:Y:S04]  /*90d70*/  LDL.LU.64 R28, [R1+0x3c88] ;  /* 0x003c8800011c7983 */ /* 0x001ee80000300a00 */
[----:B------:R-:W-:Y:S04]  /*90d80*/  STL.64 [R1+0x3c70], R10 ;  /* 0x003c700a01007387 */ /* 0x000fe80000100a00 */
[----:B------:R0:W-:Y:S04]  /*90d90*/  STL.64 [R1+0xb10], R20 ;  /* 0x000b101401007387 */ /* 0x0001e80000100a00 */
[----:B0-----:R-:W3:Y:S01]  /*90da0*/  LDL.LU.64 R20, [R1+0x3c80] ;  /* 0x003c800001147983 */ /* 0x001ee20000300a00 */
[----:B--2---:R-:W-:-:S02]  /*90db0*/  SHF.R.S32.HI R23, RZ, 0x1f, R19 ;  /* 0x0000001fff177819 */ /* 0x004fc40000011413 */
[----:B------:R-:W-:-:S05]  /*90dc0*/  IADD3 R10, P3, R19, R2, RZ ;  /* 0x00000002130a7210 */ /* 0x000fca0007f7e0ff */
[----:B------:R-:W-:Y:S01]  /*90dd0*/  IMAD.X R11, R23, 0x1, R17, P3 ;  /* 0x00000001170b7824 */ /* 0x000fe200018e0611 */
[C---:B------:R-:W-:Y:S01]  /*90de0*/  IADD3 R24, P1, R19.reuse, R0, RZ ;  /* 0x0000000013187210 */ /* 0x040fe20007f3e0ff */
[----:B----4-:R-:W-:Y:S02]  /*90df0*/  IMAD.X R27, R16, 0x1, R14, P2 ;  /* 0x00000001101b7824 */ /* 0x010fe400010e060e */
[----:B------:R-:W2:Y:S04]  /*90e00*/  LDL.LU R16, [R1+0x3c78] ;  /* 0x003c780001107983 */ /* 0x000ea80000300800 */
[----:B------:R0:W-:Y:S04]  /*90e10*/  STL.64 [R1+0x3c60], R14 ;  /* 0x003c600e01007387 */ /* 0x0001e80000100a00 */
[----:B------:R-:W-:Y:S04]  /*90e20*/  STL.64 [R1+0xb08], R26 ;  /* 0x000b081a01007387 */ /* 0x000fe80000100a00 */
[----:B------:R1:W-:Y:S01]  /*90e30*/  STL.64 [R1+0xb40], R10 ;  /* 0x000b400a01007387 */ /* 0x0003e20000100a00 */
[----:B0-----:R-:W-:Y:S01]  /*90e40*/  IADD3 R14, P2, R19, R3, RZ ;  /* 0x00000003130e7210 */ /* 0x001fe20007f5e0ff */
[----:B------:R-:W-:Y:S01]  /*90e50*/  IMAD.X R25, R23, 0x1, R22, P1 ;  /* 0x0000000117197824 */ /* 0x000fe200008e0616 */
[----:B-1----:R-:W-:-:S03]  /*90e60*/  IADD3 R10, P3, R19, R5, RZ ;  /* 0x00000005130a7210 */ /* 0x002fc60007f7e0ff */
[C---:B------:R-:W-:Y:S01]  /*90e70*/  IMAD.X R15, R23.reuse, 0x1, R4, P2 ;  /* 0x00000001170f7824 */ /* 0x040fe200010e0604 */
[----:B------:R-:W-:Y:S01]  /*90e80*/  STL.64 [R1+0xb80], R24 ;  /* 0x000b801801007387 */ /* 0x000fe20000100a00 */
[----:B------:R-:W-:-:S03]  /*90e90*/  IMAD.X R11, R23, 0x1, R6, P3 ;  /* 0x00000001170b7824 */ /* 0x000fc600018e0606 */
[----:B------:R-:W-:Y:S04]  /*90ea0*/  STL.64 [R1+0xb78], R14 ;  /* 0x000b780e01007387 */ /* 0x000fe80000100a00 */
[----:B------:R0:W-:Y:S04]  /*90eb0*/  STL.64 [R1+0xbb8], R10 ;  /* 0x000bb80a01007387 */ /* 0x0001e80000100a00 */
[----:B0-----:R-:W4:Y:S01]  /*90ec0*/  LDL.LU.64 R10, [R1+0x3c70] ;  /* 0x003c7000010a7983 */ /* 0x001f220000300a00 */
[C---:B------:R-:W-:Y:S02]  /*90ed0*/  IADD3 R24, P1, R19.reuse, R7, RZ ;  /* 0x0000000713187210 */ /* 0x040fe40007f3e0ff */
[----:B------:R-:W-:-:S03]  /*90ee0*/  IADD3 R14, P2, R19, R9, RZ ;  /* 0x00000009130e7210 */ /* 0x000fc60007f5e0ff */
[C---:B------:R-:W-:Y:S01]  /*90ef0*/  IMAD.X R25, R23.reuse, 0x1, R8, P1 ;  /* 0x0000000117197824 */ /* 0x040fe200008e0608 */
[----:B------:R-:W-:Y:S04]  /*90f00*/  STL.64 [R1+0x3c50], R6 ;  /* 0x003c500601007387 */ /* 0x000fe80000100a00 */
[----:B------:R0:W-:Y:S04]  /*90f10*/  STL.64 [R1+0xbe8], R24 ;  /* 0x000be81801007387 */ /* 0x0001e80000100a00 */
[----:B0-----:R-:W2:Y:S01]  /*90f20*/  LDL.LU.64 R24, [R1+0x3c68] ;  /* 0x003c680001187983 */ /* 0x001ea20000300a00 */
[----:B----4-:R-:W-:-:S05]  /*90f30*/  IMAD.X R15, R23, 0x1, R10, P2 ;  /* 0x00000001170f7824 */ /* 0x010fca00010e060a */
[----:B------:R0:W-:Y:S04]  /*90f40*/  STL.64 [R1+0xc48], R14 ;  /* 0x000c480e01007387 */ /* 0x0001e80000100a00 */
[----:B0-----:R-:W4:Y:S01]  /*90f50*/  LDL.LU.64 R14, [R1+0x3c60] ;  /* 0x003c6000010e7983 */ /* 0x001f220000300a00 */
[----:B------:R-:W-:Y:S01]  /*90f60*/  IADD3 R6, P3, R19, R11, RZ ;  /* 0x0000000b13067210 */ /* 0x000fe20007f7e0ff */
[----:B------:R-:W-:-:S04]  /*90f70*/  IMAD.MOV.U32 R26, RZ, RZ, R18 ;  /* 0x000000ffff1a7224 */ /* 0x000fc800078e0012 */
[----:B------:R-:W-:Y:S01]  /*90f80*/  IMAD.X R7, R23, 0x1, R13, P3 ;  /* 0x0000000117077824 */ /* 0x000fe200018e060d */
[----:B---3--:R-:W-:Y:S01]  /*90f90*/  STL.64 [R1+0x3c48], R28 ;  /* 0x003c481c01007387 */ /* 0x008fe20000100a00 */
[----:B------:R-:W-:Y:S02]  /*90fa0*/  IADD3 R18, P1, R19, R12, RZ ;  /* 0x0000000c13127210 */ /* 0x000fe40007f3e0ff */
[----:B--2---:R-:W-:Y:S01]  /*90fb0*/  SHF.R.S32.HI R27, RZ, 0x1f, R25 ;  /* 0x0000001fff1b7819 */ /* 0x004fe20000011419 */
[----:B------:R0:W-:Y:S04]  /*90fc0*/  STL.64 [R1+0x3c40], R20 ;  /* 0x003c401401007387 */ /* 0x0001e80000100a00 */
[----:B------:R1:W-:Y:S01]  /*90fd0*/  STL.64 [R1+0xc88], R6 ;  /* 0x000c880601007387 */ /* 0x0003e20000100a00 */
[----:B0-----:R-:W-:-:S02]  /*90fe0*/  IADD3 R20, P2, R25, R2, RZ ;  /* 0x0000000219147210 */ /* 0x001fc40007f5e0ff */
[----:B-1----:R-:W-:-:S03]  /*90ff0*/  IADD3 R6, P3, R25, R0, RZ ;  /* 0x0000000019067210 */ /* 0x002fc60007f7e0ff */
[C---:B------:R-:W-:Y:S02]  /*91000*/  IMAD.X R21, R27.reuse, 0x1, R17, P2 ;  /* 0x000000011b157824 */ /* 0x040fe400010e0611 */
[----:B------:R-:W-:Y:S02]  /*91010*/  IMAD.X R7, R27, 0x1, R22, P3 ;  /* 0x000000011b077824 */ /* 0x000fe400018e0616 */
[----:B----4-:R-:W-:Y:S02]  /*91020*/  IMAD.X R19, R23, 0x1, R14, P1 ;  /* 0x0000000117137824 */ /* 0x010fe400008e060e */
[----:B------:R-:W2:Y:S04]  /*91030*/  LDL.LU R23, [R1+0x3c58] ;  /* 0x003c580001177983 */ /* 0x000ea80000300800 */
[----:B------:R-:W-:Y:S04]  /*91040*/  STL.64 [R1+0xc80], R18 ;  /* 0x000c801201007387 */ /* 0x000fe80000100a00 */
[----:B------:R-:W-:Y:S04]  /*91050*/  STL.64 [R1+0xcd0], R20 ;  /* 0x000cd01401007387 */ /* 0x000fe80000100a00 */
[----:B------:R0:W-:Y:S04]  /*91060*/  STL.64 [R1+0xd10], R6 ;  /* 0x000d100601007387 */ /* 0x0001e80000100a00 */
[----:B0-----:R-:W3:Y:S01]  /*91070*/  LDL.LU.64 R6, [R1+0x3c50] ;  /* 0x003c500001067983 */ /* 0x001ee20000300a00 */
[----:B------:R-:W-:-:S02]  /*91080*/  IADD3 R28, P1, R25, R3, RZ ;  /* 0x00000003191c7210 */ /* 0x000fc40007f3e0ff */
[----:B------:R-:W-:-:S03]  /*91090*/  IADD3 R20, P2, R25, R5, RZ ;  /* 0x0000000519147210 */ /* 0x000fc60007f5e0ff */
[----:B------:R-:W-:Y:S01]  /*910a0*/  STL [R1+0xd08], R28 ;  /* 0x000d081c01007387 */ /* 0x000fe20000100800 */
[----:B------:R-:W-:Y:S01]  /*910b0*/  IMAD.MOV.U32 R18, RZ, RZ, R24 ;  /* 0x000000ffff127224 */ /* 0x000fe200078e0018 */
[----:B------:R-:W-:Y:S02]  /*910c0*/  SHF.R.S32.HI R19, RZ, 0x1f, R26 ;  /* 0x0000001fff137819 */ /* 0x000fe4000001141a */
[----:B--2---:R0:W-:Y:S02]  /*910d0*/  STL.64 [R1+0x3c38], R22 ;  /* 0x003c381601007387 */ /* 0x0041e40000100a00 */
[----:B0-----:R-:W-:Y:S02]  /*910e0*/  IMAD.MOV.U32 R22, RZ, RZ, R28 ;  /* 0x000000ffff167224 */ /* 0x001fe400078e001c */
[----:B------:R-:W-:Y:S02]  /*910f0*/  IMAD.MOV.U32 R23, RZ, RZ, R29 ;  /* 0x000000ffff177224 */ /* 0x000fe400078e001d */
[----:B------:R-:W-:Y:S01]  /*91100*/  IMAD.X R23, R27, 0x1, R4, P1 ;  /* 0x000000011b177824 */ /* 0x000fe200008e0604 */
[----:B------:R-:W-:-:S02]  /*91110*/  IADD3 R22, P1, R25, R9, RZ ;  /* 0x0000000919167210 */ /* 0x000fc40007f3e0ff */
[----:B---3--:R-:W-:Y:S01]  /*91120*/  IADD3 R28, P3, R25, R7, RZ ;  /* 0x00000007191c7210 */ /* 0x008fe20007f7e0ff */
[C---:B------:R-:W-:Y:S01]  /*91130*/  IMAD.X R21, R27.reuse, 0x1, R6, P2 ;  /* 0x000000011b157824 */ /* 0x040fe200010e0606 */
[----:B------:R0:W-:Y:S03]  /*91140*/  STL [R1+0xd0c], R23 ;  /* 0x000d0c1701007387 */ /* 0x0001e60000100800 */
[----:B------:R-:W-:Y:S01]  /*91150*/  IMAD.X R29, R27, 0x1, R8, P3 ;  /* 0x000000011b1d7824 */ /* 0x000fe200018e0608 */
[----:B------:R1:W-:Y:S01]  /*91160*/  STL.64 [R1+0xd40], R20 ;  /* 0x000d401401007387 */ /* 0x0003e20000100a00 */
[----:B------:R-:W-:Y:S01]  /*91170*/  IADD3 R24, P3, R25, R12, RZ ;  /* 0x0000000c19187210 */ /* 0x000fe20007f7e0ff */
[----:B0-----:R-:W-:Y:S02]  /*91180*/  IMAD.X R23, R27, 0x1, R10, P1 ;  /* 0x000000011b177824 */ /* 0x001fe400008e060a */
[----:B------:R0:W-:Y:S01]  /*91190*/  STL.64 [R1+0xd70], R28 ;  /* 0x000d701c01007387 */ /* 0x0001e20000100a00 */
[----:B-1----:R-:W-:Y:S01]  /*911a0*/  IADD3 R20, P2, R25, R11, RZ ;  /* 0x0000000b19147210 */ /* 0x002fe20007f5e0ff */
[----:B------:R-:W-:-:S02]  /*911b0*/  IMAD.X R25, R27, 0x1, R14, P3 ;  /* 0x000000011b197824 */ /* 0x000fc400018e060e */
[----:B0-----:R-:W2:Y:S02]  /*911c0*/  LDL.LU.64 R28, [R1+0x3c48] ;  /* 0x003c4800011c7983 */ /* 0x001ea40000300a00 */
[----:B------:R-:W-:Y:S02]  /*911d0*/  IMAD.X R21, R27, 0x1, R13, P2 ;  /* 0x000000011b157824 */ /* 0x000fe400010e060d */
[----:B------:R0:W-:Y:S04]  /*911e0*/  STL.64 [R1+0xda8], R22 ;  /* 0x000da81601007387 */ /* 0x0001e80000100a00 */
[----:B------:R1:W-:Y:S01]  /*911f0*/  STL.64 [R1+0xe08], R20 ;  /* 0x000e081401007387 */ /* 0x0003e20000100a00 */
[----:B0-----:R-:W-:-:S03]  /*91200*/  IADD3 R22, P1, R26, R2, RZ ;  /* 0x000000021a167210 */ /* 0x001fc60007f3e0ff */
[----:B-1----:R-:W3:Y:S02]  /*91210*/  LDL.LU.64 R20, [R1+0x3c40] ;  /* 0x003c400001147983 */ /* 0x002ee40000300a00 */
[----:B------:R-:W-:Y:S02]  /*91220*/  IMAD.X R23, R19, 0x1, R17, P1 ;  /* 0x0000000113177824 */ /* 0x000fe400008e0611 */
[----:B------:R-:W-:Y:S04]  /*91230*/  STL.64 [R1+0x3c30], R12 ;  /* 0x003c300c01007387 */ /* 0x000fe80000100a00 */
[----:B------:R-:W-:Y:S04]  /*91240*/  STL.64 [R1+0xe00], R24 ;  /* 0x000e001801007387 */ /* 0x000fe80000100a00 */
[----:B------:R0:W-:Y:S04]  /*91250*/  STL.64 [R1+0xe28], R22 ;  /* 0x000e281601007387 */ /* 0x0001e80000100a00 */
[----:B0-----:R-:W4:Y:S01]  /*91260*/  LDL.LU.64 R22, [R1+0x3c38] ;  /* 0x003c380001167983 */ /* 0x001f220000300a00 */
[----:B------:R-:W-:-:S03]  /*91270*/  IADD3 R12, P2, R26, R0, RZ ;  /* 0x000000001a0c7210 */ /* 0x000fc60007f5e0ff */
[----:B------:R0:W-:Y:S01]  /*91280*/  STL.64 [R1+0x3c28], R16 ;  /* 0x003c281001007387 */ /* 0x0001e20000100a00 */
[----:B------:R-:W-:Y:S01]  /*91290*/  IADD3 R24, P3, R26, R3, RZ ;  /* 0x000000031a187210 */ /* 0x000fe20007f7e0ff */
[----:B0-----:R-:W-:-:S05]  /*912a0*/  IMAD.MOV.U32 R17, RZ, RZ, R26 ;  /* 0x000000ffff117224 */ /* 0x001fca00078e001a */
[----:B------:R-:W-:Y:S01]  /*912b0*/  IADD3 R26, P1, R17, R5, RZ ;  /* 0x00000005111a7210 */ /* 0x000fe20007f3e0ff */
[----:B------:R-:W-:-:S04]  /*912c0*/  IMAD.X R25, R19, 0x1, R4, P3 ;  /* 0x0000000113197824 */ /* 0x000fc800018e0604 */
[C---:B------:R-:W-:Y:S02]  /*912d0*/  IMAD.X R27, R19.reuse, 0x1, R6, P1 ;  /* 0x00000001131b7824 */ /* 0x040fe400008e0606 */
[----:B----4-:R-:W-:-:S05]  /*912e0*/  IMAD.X R13, R19, 0x1, R22, P2 ;  /* 0x00000001130d7824 */ /* 0x010fca00010e0616 */
[----:B------:R0:W-:Y:S04]  /*912f0*/  STL.64 [R1+0xe80], R12 ;  /* 0x000e800c01007387 */ /* 0x0001e80000100a00 */
[----:B------:R-:W-:Y:S01]  /*91300*/  STL.64 [R1+0xe78], R24 ;  /* 0x000e781801007387 */ /* 0x000fe20000100a00 */
[----:B0-----:R-:W-:-:S03]  /*91310*/  IADD3 R12, P2, R17, R7, RZ ;  /* 0x00000007110c7210 */ /* 0x001fc60007f5e0ff */
[----:B------:R-:W-:Y:S02]  /*91320*/  STL.64 [R1+0xeb8], R26 ;  /* 0x000eb81a01007387 */ /* 0x000fe40000100a00 */
[----:B------:R-:W-:-:S05]  /*91330*/  IMAD.X R13, R19, 0x1, R8, P2 ;  /* 0x00000001130d7824 */ /* 0x000fca00010e0608 */
[----:B------:R0:W-:Y:S04]  /*91340*/  STL.64 [R1+0xef8], R12 ;  /* 0x000ef80c01007387 */ /* 0x0001e80000100a00 */
[----:B0-----:R-:W4:Y:S01]  /*91350*/  LDL.LU.64 R12, [R1+0x3c30] ;  /* 0x003c3000010c7983 */ /* 0x001f220000300a00 */
[C---:B------:R-:W-:Y:S02]  /*91360*/  IADD3 R24, P3, R17.reuse, R9, RZ ;  /* 0x0000000911187210 */ /* 0x040fe40007f7e0ff */
[C---:B------:R-:W-:Y:S02]  /*91370*/  IADD3 R26, P1, R17.reuse, R11, RZ ;  /* 0x0000000b111a7210 */ /* 0x040fe40007f3e0ff */
[----:B----4-:R-:W-:Y:S01]  /*91380*/  IADD3 R16, P2, R17, R12, RZ ;  /* 0x0000000c11107210 */ /* 0x010fe20007f5e0ff */
[----:B------:R-:W-:-:S04]  /*91390*/  IMAD.MOV.U32 R17, RZ, RZ, R19 ;  /* 0x000000ffff117224 */ /* 0x000fc800078e0013 */
[C---:B------:R-:W-:Y:S02]  /*913a0*/  IMAD.X R25, R17.reuse, 0x1, R10, P3 ;  /* 0x0000000111197824 */ /* 0x040fe400018e060a */
[C---:B------:R-:W-:Y:S02]  /*913b0*/  IMAD.X R27, R17.reuse, 0x1, R13, P1 ;  /* 0x00000001111b7824 */ /* 0x040fe400008e060d */
[----:B------:R-:W-:Y:S01]  /*913c0*/  IMAD.X R17, R17, 0x1, R14, P2 ;  /* 0x0000000111117824 */ /* 0x000fe200010e060e */
[----:B------:R-:W-:Y:S04]  /*913d0*/  STL.64 [R1+0xf20], R24 ;  /* 0x000f201801007387 */ /* 0x000fe80000100a00 */
[----:B------:R-:W-:Y:S04]  /*913e0*/  STL.64 [R1+0xf60], R26 ;  /* 0x000f601a01007387 */ /* 0x000fe80000100a00 */
[----:B------:R0:W-:Y:S04]  /*913f0*/  STL.64 [R1+0xf58], R16 ;  /* 0x000f581001007387 */ /* 0x0001e80000100a00 */
[----:B0-----:R-:W4:Y:S01]  /*91400*/  LDL.LU.64 R16, [R1+0x3c28] ;  /* 0x003c280001107983 */ /* 0x001f220000300a00 */
[----:B------:R-:W-:-:S02]  /*91410*/  SHF.R.S32.HI R19, RZ, 0x1f, R18 ;  /* 0x0000001fff137819 */ /* 0x000fc40000011412 */
[C---:B------:R-:W-:Y:S01]  /*91420*/  IADD3 R24, P3, R18.reuse, R2, RZ ;  /* 0x0000000212187210 */ /* 0x040fe20007f7e0ff */
[----:B------:R0:W-:Y:S01]  /*91430*/  STL.64 [R1+0x3c18], R14 ;  /* 0x003c180e01007387 */ /* 0x0001e20000100a00 */
[----:B------:R-:W-:-:S03]  /*91440*/  IADD3 R26, P1, R18, R0, RZ ;  /* 0x00000000121a7210 */ /* 0x000fc60007f3e0ff */
[----:B------:R1:W-:Y:S02]  /*91450*/  STL [R1+0x3c20], R15 ;  /* 0x003c200f01007387 */ /* 0x0003e40000100800 */
[----:B------:R-:W-:Y:S01]  /*91460*/  IMAD.X R27, R19, 0x1, R22, P1 ;  /* 0x00000001131b7824 */ /* 0x000fe200008e0616 */
[----:B0-----:R-:W-:-:S05]  /*91470*/  IADD3 R14, P2, R18, R3, RZ ;  /* 0x00000003120e7210 */ /* 0x001fca0007f5e0ff */
[C---:B-1----:R-:W-:Y:S02]  /*91480*/  IMAD.X R15, R19.reuse, 0x1, R4, P2 ;  /* 0x00000001130f7824 */ /* 0x042fe400010e0604 */
[----:B----4-:R-:W-:-:S05]  /*91490*/  IMAD.X R25, R19, 0x1, R17, P3 ;  /* 0x0000000113197824 */ /* 0x010fca00018e0611 */
[----:B------:R0:W-:Y:S04]  /*914a0*/  STL.64 [R1+0xf90], R24 ;  /* 0x000f901801007387 */ /* 0x0001e80000100a00 */
[----:B------:R1:W-:Y:S04]  /*914b0*/  STL.64 [R1+0xfd8], R26 ;  /* 0x000fd81a01007387 */ /* 0x0003e80000100a00 */
[----:B------:R4:W-:Y:S01]  /*914c0*/  STL.64 [R1+0xfd0], R14 ;  /* 0x000fd00e01007387 */ /* 0x0009e20000100a00 */
[C---:B0-----:R-:W-:Y:S02]  /*914d0*/  IADD3 R24, P3, R18.reuse, R5, RZ ;  /* 0x0000000512187210 */ /* 0x041fe40007f7e0ff */
[----:B-1----:R-:W-:-:S03]  /*914e0*/  IADD3 R26, P1, R18, R7, RZ ;  /* 0x00000007121a7210 */ /* 0x002fc60007f3e0ff */
[C---:B------:R-:W-:Y:S01]  /*914f0*/  IMAD.X R25, R19.reuse, 0x1, R6, P3 ;  /* 0x0000000113197824 */ /* 0x040fe200018e0606 */
[----:B----4-:R-:W-:Y:S01]  /*91500*/  IADD3 R14, P2, R18, R9, RZ ;  /* 0x00000009120e7210 */ /* 0x010fe20007f5e0ff */
[----:B------:R-:W-:-:S03]  /*91510*/  IMAD.X R27, R19, 0x1, R8, P1 ;  /* 0x00000001131b7824 */ /* 0x000fc600008e0608 */
[----:B------:R-:W-:Y:S01]  /*91520*/  STL.64 [R1+0x1010], R24 ;  /* 0x0010101801007387 */ /* 0x000fe20000100a00 */
[----:B------:R-:W-:-:S03]  /*91530*/  IMAD.X R15, R19, 0x1, R10, P2 ;  /* 0x00000001130f7824 */ /* 0x000fc600010e060a */
[----:B------:R-:W-:Y:S04]  /*91540*/  STL.64 [R1+0x1058], R26 ;  /* 0x0010581a01007387 */ /* 0x000fe80000100a00 */
[----:B------:R0:W-:Y:S04]  /*91550*/  STL.64 [R1+0x1088], R14 ;  /* 0x0010880e01007387 */ /* 0x0001e80000100a00 */
[----:B0-----:R0:W4:Y:S01]  /*91560*/  LDL.LU R15, [R1+0x3c20] ;  /* 0x003c2000010f7983 */ /* 0x0011220000300800 */
[----:B---3--:R-:W-:-:S05]  /*91570*/  IADD3 R14, P2, R21, R2, RZ ;  /* 0x00000002150e7210 */ /* 0x008fca0007f5e0ff */
[----:B------:R4:W-:Y:S01]  /*91580*/  STL [R1+0x10f0], R14 ;  /* 0x0010f00e01007387 */ /* 0x0009e20000100800 */
[----:B------:R-:W-:-:S03]  /*91590*/  IADD3 R24, P3, R18, R11, RZ ;  /* 0x0000000b12187210 */ /* 0x000fc60007f7e0ff */
[----:B----4-:R-:W3:Y:S02]  /*915a0*/  LDL.LU.64 R14, [R1+0x3c18] ;  /* 0x003c1800010e7983 */ /* 0x010ee40000300a00 */
[C---:B------:R-:W-:Y:S01]  /*915b0*/  IMAD.X R25, R19.reuse, 0x1, R13, P3 ;  /* 0x0000000113197824 */ /* 0x040fe200018e060d */
[----:B------:R-:W-:Y:S01]  /*915c0*/  IADD3 R26, P1, R18, R12, RZ ;  /* 0x0000000c121a7210 */ /* 0x000fe20007f3e0ff */
[----:B------:R-:W-:Y:S04]  /*915d0*/  STL.64 [R1+0x3c10], R12 ;  /* 0x003c100c01007387 */ /* 0x000fe80000100a00 */
[----:B------:R-:W-:Y:S01]  /*915e0*/  STL.64 [R1+0x10d0], R24 ;  /* 0x0010d01801007387 */ /* 0x000fe20000100a00 */
[----:B---3--:R-:W-:-:S03]  /*915f0*/  IMAD.X R27, R19, 0x1, R14, P1 ;  /* 0x00000001131b7824 */ /* 0x008fc600008e060e */
[----:B------:R1:W-:Y:S04]  /*91600*/  STL.64 [R1+0x3c08], R14 ;  /* 0x003c080e01007387 */ /* 0x0003e80000100a00 */
[----:B-1----:R0:W3:Y:S01]  /*91610*/  LDL.64 R14, [R1+0x10f0] ;  /* 0x0010f000010e7983 */ /* 0x0020e20000100a00 */
[----:B------:R-:W-:Y:S02]  /*91620*/  SHF.R.S32.HI R18, RZ, 0x1f, R21 ;  /* 0x0000001fff127819 */ /* 0x000fe40000011415 */
[C---:B------:R-:W-:Y:S01]  /*91630*/  IADD3 R12, P3, R21.reuse, R0, RZ ;  /* 0x00000000150c7210 */ /* 0x040fe20007f7e0ff */
[----:B------:R1:W-:Y:S04]  /*91640*/  STL.64 [R1+0x10c8], R26 ;  /* 0x0010c81a01007387 */ /* 0x0003e80000100a00 */
[----:B------:R-:W-:Y:S01]  /*91650*/  IMAD.X R13, R18, 0x1, R22, P3 ;  /* 0x00000001120d7824 */ /* 0x000fe200018e0616 */
[----:B-1----:R-:W-:-:S05]  /*91660*/  IADD3 R26, P1, R21, R3, RZ ;  /* 0x00000003151a7210 */ /* 0x002fca0007f3e0ff */
[C---:B------:R-:W-:Y:S02]  /*91670*/  IMAD.X R27, R18.reuse, 0x1, R4, P1 ;  /* 0x00000001121b7824 */ /* 0x040fe400008e0604 */
[----:B---3--:R-:W-:Y:S01]  /*91680*/  IMAD.X R15, R18, 0x1, R17, P2 ;  /* 0x00000001120f7824 */ /* 0x008fe200010e0611 */
[----:B------:R-:W-:-:S04]  /*91690*/  IADD3 R14, P2, R21, R5, RZ ;  /* 0x00000005150e7210 */ /* 0x000fc80007f5e0ff */
[----:B------:R1:W-:Y:S04]  /*916a0*/  STL [R1+0x10f4], R15 ;  /* 0x0010f40f01007387 */ /* 0x0003e80000100800 */
[----:B------:R3:W-:Y:S01]  /*916b0*/  STL.64 [R1+0x1148], R12 ;  /* 0x0011480c01007387 */ /* 0x0007e20000100a00 */
[C---:B-1----:R-:W-:Y:S01]  /*916c0*/  IMAD.X R15, R18.reuse, 0x1, R6, P2 ;  /* 0x00000001120f7824 */ /* 0x042fe200010e0606 */
[C---:B---3--:R-:W-:Y:S02]  /*916d0*/  IADD3 R12, P3, R21.reuse, R7, RZ ;  /* 0x00000007150c7210 */ /* 0x048fe40007f7e0ff */
[----:B------:R-:W-:Y:S03]  /*916e0*/  STL.64 [R1+0x1140], R26 ;  /* 0x0011401a01007387 */ /* 0x000fe60000100a00 */
[----:B------:R-:W-:Y:S01]  /*916f0*/  IMAD.X R13, R18, 0x1, R8, P3 ;  /* 0x00000001120d7824 */ /* 0x000fe200018e0608 */
[----:B------:R-:W-:Y:S04]  /*91700*/  STL.64 [R1+0x1168], R14 ;  /* 0x0011680e01007387 */ /* 0x000fe80000100a00 */
[----:B------:R1:W-:Y:S04]  /*91710*/  STL.64 [R1+0x11b0], R12 ;  /* 0x0011b00c01007387 */ /* 0x0003e80000100a00 */
[----:B-1----:R-:W3:Y:S01]  /*91720*/  LDL.LU.64 R12, [R1+0x3c10] ;  /* 0x003c1000010c7983 */ /* 0x002ee20000300a00 */
[----:B------:R-:W-:-:S02]  /*91730*/  IADD3 R26, P1, R21, R9, RZ ;  /* 0x00000009151a7210 */ /* 0x000fc40007f3e0ff */
[----:B------:R-:W-:-:S03]  /*91740*/  IADD3 R14, P2, R21, R11, RZ ;  /* 0x0000000b150e7210 */ /* 0x000fc60007f5e0ff */
[----:B------:R-:W-:-:S05]  /*91750*/  IMAD.X R27, R18, 0x1, R10, P1 ;  /* 0x00000001121b7824 */ /* 0x000fca00008e060a */
[----:B------:R-:W-:Y:S01]  /*91760*/  STL.64 [R1+0x11e0], R26 ;  /* 0x0011e01a01007387 */ /* 0x000fe20000100a00 */
[----:B---3--:R-:W-:-:S05]  /*91770*/  IMAD.X R15, R18, 0x1, R13, P2 ;  /* 0x00000001120f7824 */ /* 0x008fca00010e060d */
[----:B------:R1:W-:Y:S04]  /*91780*/  STL.64 [R1+0x2048], R14 ;  /* 0x0020480e01007387 */ /* 0x0003e80000100a00 */
[----:B-1----:R-:W3:Y:S01]  /*91790*/  LDL.LU.64 R14, [R1+0x3c08] ;  /* 0x003c0800010e7983 */ /* 0x002ee20000300a00 */
[----:B------:R-:W-:Y:S01]  /*917a0*/  IMAD.MOV.U32 R25, RZ, RZ, R20 ;  /* 0x000000ffff197224 */ /* 0x000fe200078e0014 */
[----:B------:R-:W-:Y:S02]  /*917b0*/  IADD3 R20, P3, R21, R12, RZ ;  /* 0x0000000c15147210 */ /* 0x000fe40007f7e0ff */
[----:B--2---:R-:W-:Y:S01]  /*917c0*/  SHF.R.S32.HI R24, RZ, 0x1f, R29 ;  /* 0x0000001fff187819 */ /* 0x004fe2000001141d */
[----:B------:R1:W-:Y:S01]  /*917d0*/  STL.64 [R1+0x3c00], R12 ;  /* 0x003c000c01007387 */ /* 0x0003e20000100a00 */
[----:B------:R-:W-:-:S05]  /*917e0*/  IADD3 R26, P1, R29, R2, RZ ;  /* 0x000000021d1a7210 */ /* 0x000fca0007f3e0ff */
[----:B------:R-:W-:Y:S01]  /*917f0*/  IMAD.X R27, R24, 0x1, R17, P1 ;  /* 0x00000001181b7824 */ /* 0x000fe200008e0611 */
[----:B-1----:R-:W-:-:S05]  /*91800*/  IADD3 R12, P2, R29, R0, RZ ;  /* 0x000000001d0c7210 */ /* 0x002fca0007f5e0ff */
[----:B------:R-:W-:Y:S02]  /*91810*/  IMAD.X R13, R24, 0x1, R22, P2 ;  /* 0x00000001180d7824 */ /* 0x000fe400010e0616 */
[----:B---3--:R-:W-:-:S05]  /*91820*/  IMAD.X R21, R18, 0x1, R14, P3 ;  /* 0x0000000112157824 */ /* 0x008fca00018e060e */
[----:B------:R1:W-:Y:S04]  /*91830*/  STL.64 [R1+0x2038], R20 ;  /* 0x0020381401007387 */ /* 0x0003e80000100a00 */
[----:B------:R2:W-:Y:S04]  /*91840*/  STL.64 [R1+0x2068], R26 ;  /* 0x0020681a01007387 */ /* 0x0005e80000100a00 */
[----:B------:R3:W-:Y:S01]  /*91850*/  STL.64 [R1+0x20c0], R12 ;  /* 0x0020c00c01007387 */ /* 0x0007e20000100a00 */
[C---:B-1----:R-:W-:Y:S02]  /*91860*/  IADD3 R20, P3, R29.reuse, R3, RZ ;  /* 0x000000031d147210 */ /* 0x042fe40007f7e0ff */
[----:B--2---:R-:W-:-:S03]  /*91870*/  IADD3 R26, P1, R29, R5, RZ ;  /* 0x000000051d1a7210 */ /* 0x004fc60007f3e0ff */
[C---:B------:R-:W-:Y:S01]  /*91880*/  IMAD.X R21, R24.reuse, 0x1, R4, P3 ;  /* 0x0000000118157824 */ /* 0x040fe200018e0604 */
[----:B---3--:R-:W-:Y:S01]  /*91890*/  IADD3 R12, P2, R29, R7, RZ ;  /* 0x000000071d0c7210 */ /* 0x008fe20007f5e0ff */
[----:B------:R-:W-:-:S03]  /*918a0*/  IMAD.X R27, R24, 0x1, R6, P1 ;  /* 0x00000001181b7824 */ /* 0x000fc600008e0606 */
[----:B------:R-:W-:Y:S01]  /*918b0*/  STL.64 [R1+0x20b8], R20 ;  /* 0x0020b81401007387 */ /* 0x000fe20000100a00 */
[----:B------:R-:W-:-:S03]  /*918c0*/  IMAD.X R13, R24, 0x1, R8, P2 ;  /* 0x00000001180d7824 */ /* 0x000fc600010e0608 */
[----:B------:R-:W-:Y:S04]  /*918d0*/  STL.64 [R1+0x20e0], R26 ;  /* 0x0020e01a01007387 */ /* 0x000fe80000100a00 */
[----:B------:R1:W-:Y:S04]  /*918e0*/  STL.64 [R1+0x2110], R12 ;  /* 0x0021100c01007387 */ /* 0x0003e80000100a00 */
[----:B-1----:R-:W2:Y:S01]  /*918f0*/  LDL.LU.64 R12, [R1+0x3c00] ;  /* 0x003c0000010c7983 */ /* 0x002ea20000300a00 */
[C---:B------:R-:W-:Y:S01]  /*91900*/  IADD3 R20, P3, R29.reuse, R9, RZ ;  /* 0x000000091d147210 */ /* 0x040fe20007f7e0ff */
[----:B------:R-:W-:Y:S01]  /*91910*/  IMAD.MOV.U32 R19, RZ, RZ, R28 ;  /* 0x000000ffff137224 */ /* 0x000fe200078e001c */
[----:B------:R-:W-:-:S03]  /*91920*/  IADD3 R26, P1, R29, R11, RZ ;  /* 0x0000000b1d1a7210 */ /* 0x000fc60007f3e0ff */
[----:B------:R-:W-:Y:S01]  /*91930*/  IMAD.X R21, R24, 0x1, R10, P3 ;  /* 0x0000000118157824 */ /* 0x000fe200018e060a */
[----:B------:R-:W-:-:S04]  /*91940*/  SHF.R.S32.HI R18, RZ, 0x1f, R25 ;  /* 0x0000001fff127819 */ /* 0x000fc80000011419 */
[----:B------:R1:W-:Y:S02]  /*91950*/  STL.64 [R1+0x2130], R20 ;  /* 0x0021301401007387 */ /* 0x0003e40000100a00 */
[----:B-1----:R-:W-:-:S05]  /*91960*/  IADD3 R20, P3, R25, R2, RZ ;  /* 0x0000000219147210 */ /* 0x002fca0007f7e0ff */
[----:B------:R-:W-:Y:S01]  /*91970*/  IMAD.X R21, R18, 0x1, R17, P3 ;  /* 0x0000000112157824 */ /* 0x000fe200018e0611 */
[----:B--2---:R-:W-:Y:S01]  /*91980*/  IADD3 R28, P2, R29, R12, RZ ;  /* 0x0000000c1d1c7210 */ /* 0x004fe20007f5e0ff */
[----:B------:R-:W-:-:S04]  /*91990*/  IMAD.X R27, R24, 0x1, R13, P1 ;  /* 0x00000001181b7824 */ /* 0x000fc800008e060d */
[----:B------:R-:W-:Y:S01]  /*919a0*/  IMAD.X R29, R24, 0x1, R14, P2 ;  /* 0x00000001181d7824 */ /* 0x000fe200010e060e */
[----:B------:R1:W-:Y:S04]  /*919b0*/  STL.64 [R1+0x2168], R26 ;  /* 0x0021681a01007387 */ /* 0x0003e80000100a00 */
[----:B------:R2:W-:Y:S04]  /*919c0*/  STL.64 [R1+0x2160], R28 ;  /* 0x0021601c01007387 */ /* 0x0005e80000100a00 */
[----:B------:R3:W-:Y:S01]  /*919d0*/  STL.64 [R1+0x2188], R20 ;  /* 0x0021881401007387 */ /* 0x0007e20000100a00 */
[----:B-1----:R-:W-:-:S02]  /*919e0*/  IADD3 R26, P1, R25, R0, RZ ;  /* 0x00000000191a7210 */ /* 0x002fc40007f3e0ff */
[----:B--2---:R-:W-:-:S03]  /*919f0*/  IADD3 R28, P2, R25, R3, RZ ;  /* 0x00000003191c7210 */ /* 0x004fc60007f5e0ff */
[C---:B------:R-:W-:Y:S01]  /*91a00*/  IMAD.X R27, R18.reuse, 0x1, R22, P1 ;  /* 0x00000001121b7824 */ /* 0x040fe200008e0616 */
[----:B---3--:R-:W-:Y:S01]  /*91a10*/  IADD3 R20, P3, R25, R5, RZ ;  /* 0x0000000519147210 */ /* 0x008fe20007f7e0ff */
[----:B------:R-:W-:-:S03]  /*91a20*/  IMAD.X R29, R18, 0x1, R4, P2 ;  /* 0x00000001121d7824 */ /* 0x000fc600010e0604 */
[----:B------:R1:W-:Y:S01]  /*91a30*/  STL.64 [R1+0x21c0], R26 ;  /* 0x0021c01a01007387 */ /* 0x0003e20000100a00 */
[----:B------:R-:W-:-:S03]  /*91a40*/  IMAD.X R21, R18, 0x1, R6, P3 ;  /* 0x0000000112157824 */ /* 0x000fc600018e0606 */
[----:B------:R2:W-:Y:S04]  /*91a50*/  STL.64 [R1+0x21b8], R28 ;  /* 0x0021b81c01007387 */ /* 0x0005e80000100a00 */
[----:B------:R3:W-:Y:S01]  /*91a60*/  STL.64 [R1+0x21e0], R20 ;  /* 0x0021e01401007387 */ /* 0x0007e20000100a00 */
[C---:B-1----:R-:W-:Y:S02]  /*91a70*/  IADD3 R26, P1, R25.reuse, R7, RZ ;  /* 0x00000007191a7210 */ /* 0x042fe40007f3e0ff */
[----:B--2---:R-:W-:-:S03]  /*91a80*/  IADD3 R28, P2, R25, R9, RZ ;  /* 0x00000009191c7210 */ /* 0x004fc60007f5e0ff */
[C---:B------:R-:W-:Y:S01]  /*91a90*/  IMAD.X R27, R18.reuse, 0x1, R8, P1 ;  /* 0x00000001121b7824 */ /* 0x040fe200008e0608 */
[----:B---3--:R-:W-:Y:S01]  /*91aa0*/  IADD3 R20, P3, R25, R11, RZ ;  /* 0x0000000b19147210 */ /* 0x008fe20007f7e0ff */
[----:B------:R-:W-:-:S03]  /*91ab0*/  IMAD.X R29, R18, 0x1, R10, P2 ;  /* 0x00000001121d7824 */ /* 0x000fc600010e060a */
[----:B------:R1:W-:Y:S01]  /*91ac0*/  STL.64 [R1+0x21e8], R26 ;  /* 0x0021e81a01007387 */ /* 0x0003e20000100a00 */
[----:B------:R-:W-:Y:S01]  /*91ad0*/  IMAD.X R21, R18, 0x1, R13, P3 ;  /* 0x0000000112157824 */ /* 0x000fe200018e060d */
[----:B------:R-:W-:Y:S02]  /*91ae0*/  IADD3 R24, P1, R25, R12, RZ ;  /* 0x0000000c19187210 */ /* 0x000fe40007f3e0ff */
[----:B-1----:R-:W2:Y:S01]  /*91af0*/  LDL.LU R27, [R1+0x3bf8] ;  /* 0x003bf800011b7983 */ /* 0x002ea20000300800 */
[----:B------:R-:W-:-:S03]  /*91b00*/  SHF.R.S32.HI R26, RZ, 0x1f, R19 ;  /* 0x0000001fff1a7819 */ /* 0x000fc60000011413 */
[----:B------:R1:W-:Y:S04]  /*91b10*/  STL.64 [R1+0x2200], R28 ;  /* 0x0022001c01007387 */ /* 0x0003e80000100a00 */
[----:B------:R3:W-:Y:S01]  /*91b20*/  STL.64 [R1+0x2210], R20 ;  /* 0x0022101401007387 */ /* 0x0007e20000100a00 */
[----:B------:R-:W-:Y:S01]  /*91b30*/  IMAD.X R25, R18, 0x1, R14, P1 ;  /* 0x0000000112197824 */ /* 0x000fe200008e060e */
[C---:B-1----:R-:W-:Y:S02]  /*91b40*/  IADD3 R28, P2, R19.reuse, R2, RZ ;  /* 0x00000002131c7210 */ /* 0x042fe40007f5e0ff */
[----:B---3--:R-:W-:-:S03]  /*91b50*/  IADD3 R20, P3, R19, R0, RZ ;  /* 0x0000000013147210 */ /* 0x008fc60007f7e0ff */
[C---:B------:R-:W-:Y:S01]  /*91b60*/  IMAD.X R29, R26.reuse, 0x1, R17, P2 ;  /* 0x000000011a1d7824 */ /* 0x040fe200010e0611 */
[----:B------:R1:W-:Y:S01]  /*91b70*/  STL.64 [R1+0x2208], R24 ;  /* 0x0022081801007387 */ /* 0x0003e20000100a00 */
[----:B------:R-:W-:-:S03]  /*91b80*/  IMAD.X R21, R26, 0x1, R22, P3 ;  /* 0x000000011a157824 */ /* 0x000fc600018e0616 */
[----:B------:R3:W-:Y:S04]  /*91b90*/  STL.64 [R1+0x2228], R28 ;  /* 0x0022281c01007387 */ /* 0x0007e80000100a00 */
[----:B------:R4:W-:Y:S01]  /*91ba0*/  STL.64 [R1+0x2268], R20 ;  /* 0x0022681401007387 */ /* 0x0009e20000100a00 */
[C---:B-1----:R-:W-:Y:S02]  /*91bb0*/  IADD3 R24, P1, R19.reuse, R3, RZ ;  /* 0x0000000313187210 */ /* 0x042fe40007f3e0ff */
[----:B---3--:R-:W-:-:S03]  /*91bc0*/  IADD3 R28, P2, R19, R5, RZ ;  /* 0x00000005131c7210 */ /* 0x008fc60007f5e0ff */
[C---:B------:R-:W-:Y:S01]  /*91bd0*/  IMAD.X R25, R26.reuse, 0x1, R4, P1 ;  /* 0x000000011a197824 */ /* 0x040fe200008e0604 */
[----:B----4-:R-:W-:Y:S01]  /*91be0*/  IADD3 R20, P3, R19, R7, RZ ;  /* 0x0000000713147210 */ /* 0x010fe20007f7e0ff */
[----:B------:R-:W-:-:S03]  /*91bf0*/  IMAD.X R29, R26, 0x1, R6, P2 ;  /* 0x000000011a1d7824 */ /* 0x000fc600010e0606 */
[----:B------:R-:W-:Y:S01]  /*91c00*/  STL.64 [R1+0x2260], R24 ;  /* 0x0022601801007387 */ /* 0x000fe20000100a00 */
[----:B------:R-:W-:-:S03]  /*91c10*/  IMAD.X R21, R26, 0x1, R8, P3 ;  /* 0x000000011a157824 */ /* 0x000fc600018e0608 */
[----:B------:R-:W-:Y:S04]  /*91c20*/  STL.64 [R1+0x2280], R28 ;  /* 0x0022801c01007387 */ /* 0x000fe80000100a00 */
[----:B------:R1:W-:Y:S04]  /*91c30*/  STL.64 [R1+0x2288], R20 ;  /* 0x0022881401007387 */ /* 0x0003e80000100a00 */
[----:B-1----:R-:W3:Y:S01]  /*91c40*/  LDL.LU.64 R20, [R1+0x3bf0] ;  /* 0x003bf00001147983 */ /* 0x002ee20000300a00 */
[C---:B------:R-:W-:Y:S02]  /*91c50*/  IADD3 R24, P1, R19.reuse, R9, RZ ;  /* 0x0000000913187210 */ /* 0x040fe40007f3e0ff */
[----:B------:R-:W-:-:S02]  /*91c60*/  IADD3 R28, P2, R19, R11, RZ ;  /* 0x0000000b131c7210 */ /* 0x000fc40007f5e0ff */
[----:B------:R-:W-:Y:S01]  /*91c70*/  IADD3 R18, P3, R19, R12, RZ ;  /* 0x0000000c13127210 */ /* 0x000fe20007f7e0ff */
[----:B------:R-:W-:-:S04]  /*91c80*/  IMAD.MOV.U32 R19, RZ, RZ, R26 ;  /* 0x000000ffff137224 */ /* 0x000fc800078e001a */
[----:B------:R-:W-:-:S05]  /*91c90*/  IMAD.X R25, R19, 0x1, R10, P1 ;  /* 0x0000000113197824 */ /* 0x000fca00008e060a */
[----:B------:R1:W-:Y:S01]  /*91ca0*/  STL.64 [R1+0x22a0], R24 ;  /* 0x0022a01801007387 */ /* 0x0003e20000100a00 */
[C---:B------:R-:W-:Y:S02]  /*91cb0*/  IMAD.X R29, R19.reuse, 0x1, R13, P2 ;  /* 0x00000001131d7824 */ /* 0x040fe400010e060d */
[----:B------:R-:W-:-:S03]  /*91cc0*/  IMAD.X R19, R19, 0x1, R14, P3 ;  /* 0x0000000113137824 */ /* 0x000fc600018e060e */
[----:B------:R4:W-:Y:S04]  /*91cd0*/  STL.64 [R1+0x22d8], R28 ;  /* 0x0022d81c01007387 */ /* 0x0009e80000100a00 */
[----:B------:R0:W-:Y:S01]  /*91ce0*/  STL.64 [R1+0x22d0], R18 ;  /* 0x0022d01201007387 */ /* 0x0001e20000100a00 */
[----:B---3--:R-:W-:Y:S02]  /*91cf0*/  SHF.R.S32.HI R26, RZ, 0x1f, R21 ;  /* 0x0000001fff1a7819 */ /* 0x008fe40000011415 */
[----:B-1----:R-:W-:-:S05]  /*91d00*/  IADD3 R24, P1, R21, R2, RZ ;  /* 0x0000000215187210 */ /* 0x002fca0007f3e0ff */
[C---:B------:R-:W-:Y:S01]  /*91d10*/  IMAD.X R25, R26.reuse, 0x1, R17, P1 ;  /* 0x000000011a197824 */ /* 0x040fe200008e0611 */
[C---:B----4-:R-:W-:Y:S02]  /*91d20*/  IADD3 R28, P2, R21.reuse, R0, RZ ;  /* 0x00000000151c7210 */ /* 0x050fe40007f5e0ff */
[C---:B0-----:R-:W-:Y:S02]  /*91d30*/  IADD3 R18, P3, R21.reuse, R3, RZ ;  /* 0x0000000315127210 */ /* 0x041fe40007f7e0ff */
[----:B------:R0:W-:Y:S01]  /*91d40*/  STL.64 [R1+0x22e8], R24 ;  /* 0x0022e81801007387 */ /* 0x0001e20000100a00 */
[C---:B------:R-:W-:Y:S02]  /*91d50*/  IMAD.X R29, R26.reuse, 0x1, R22, P2 ;  /* 0x000000011a1d7824 */ /* 0x040fe400010e0616 */
[C---:B------:R-:W-:Y:S01]  /*91d60*/  IMAD.X R19, R26.reuse, 0x1, R4, P3 ;  /* 0x000000011a137824 */ /* 0x040fe200018e0604 */
[C---:B0-----:R-:W-:Y:S02]  /*91d70*/  IADD3 R24, P1, R21.reuse, R5, RZ ;  /* 0x0000000515187210 */ /* 0x041fe40007f3e0ff */
[----:B------:R0:W-:Y:S03]  /*91d80*/  STL.64 [R1+0x2300], R28 ;  /* 0x0023001c01007387 */ /* 0x0001e60000100a00 */
[----:B------:R-:W-:Y:S01]  /*91d90*/  IMAD.X R25, R26, 0x1, R6, P1 ;  /* 0x000000011a197824 */ /* 0x000fe200008e0606 */
[----:B------:R1:W-:Y:S04]  /*91da0*/  STL.64 [R1+0x22f8], R18 ;  /* 0x0022f81201007387 */ /* 0x0003e80000100a00 */
[----:B------:R3:W-:Y:S01]  /*91db0*/  STL.64 [R1+0x2310], R24 ;  /* 0x0023101801007387 */ /* 0x0007e20000100a00 */
[----:B0-----:R-:W-:-:S02]  /*91dc0*/  IADD3 R28, P2, R21, R7, RZ ;  /* 0x00000007151c7210 */ /* 0x001fc40007f5e0ff */
[----:B-1----:R-:W-:-:S03]  /*91dd0*/  IADD3 R18, P3, R21, R9, RZ ;  /* 0x0000000915127210 */ /* 0x002fc60007f7e0ff */
[C---:B------:R-:W-:Y:S01]  /*91de0*/  IMAD.X R29, R26.reuse, 0x1, R8, P2 ;  /* 0x000000011a1d7824 */ /* 0x040fe200010e0608 */
[----:B---3--:R-:W-:Y:S01]  /*91df0*/  IADD3 R24, P1, R21, R11, RZ ;  /* 0x0000000b15187210 */ /* 0x008fe20007f3e0ff */
[----:B------:R-:W-:-:S03]  /*91e00*/  IMAD.X R19, R26, 0x1, R10, P3 ;  /* 0x000000011a137824 */ /* 0x000fc600018e060a */
[----:B------:R0:W-:Y:S01]  /*91e10*/  STL.64 [R1+0x2348], R28 ;  /* 0x0023481c01007387 */ /* 0x0001e20000100a00 */
[----:B------:R-:W-:-:S03]  /*91e20*/  IMAD.X R25, R26, 0x1, R13, P1 ;  /* 0x000000011a197824 */ /* 0x000fc600008e060d */
[----:B------:R1:W-:Y:S04]  /*91e30*/  STL.64 [R1+0x2360], R18 ;  /* 0x0023601201007387 */ /* 0x0003e80000100a00 */
[----:B------:R3:W-:Y:S01]  /*91e40*/  STL.64 [R1+0x2478], R24 ;  /* 0x0024781801007387 */ /* 0x0007e20000100a00 */
[----:B0-----:R-:W-:Y:S02]  /*91e50*/  IADD3 R28, P2, R21, R12, RZ ;  /* 0x0000000c151c7210 */ /* 0x001fe40007f5e0ff */
[----:B--2---:R-:W-:Y:S02]  /*91e60*/  SHF.R.S32.HI R21, RZ, 0x1f, R27 ;  /* 0x0000001fff157819 */ /* 0x004fe4000001141b */
[C---:B-1----:R-:W-:Y:S01]  /*91e70*/  IADD3 R18, P3, R27.reuse, R2, RZ ;  /* 0x000000021b127210 */ /* 0x042fe20007f7e0ff */
[----:B------:R-:W-:Y:S01]  /*91e80*/  IMAD.X R29, R26, 0x1, R14, P2 ;  /* 0x000000011a1d7824 */ /* 0x000fe200010e060e */
[----:B---3--:R-:W-:-:S03]  /*91e90*/  IADD3 R24, P1, R27, R0, RZ ;  /* 0x000000001b187210 */ /* 0x008fc60007f3e0ff */
[C---:B------:R-:W-:Y:S01]  /*91ea0*/  IMAD.X R19, R21.reuse, 0x1, R17, P3 ;  /* 0x0000000115137824 */ /* 0x040fe200018e0611 */
[----:B------:R0:W-:Y:S01]  /*91eb0*/  STL.64 [R1+0x2470], R28 ;  /* 0x0024701c01007387 */ /* 0x0001e20000100a00 */
[----:B------:R-:W-:-:S03]  /*91ec0*/  IMAD.X R25, R21, 0x1, R22, P1 ;  /* 0x0000000115197824 */ /* 0x000fc600008e0616 */
[----:B------:R1:W-:Y:S04]  /*91ed0*/  STL.64 [R1+0x2480], R18 ;  /* 0x0024801201007387 */ /* 0x0003e80000100a00 */
[----:B------:R2:W-:Y:S01]  /*91ee0*/  STL.64 [R1+0x2490], R24 ;  /* 0x0024901801007387 */ /* 0x0005e20000100a00 */
[C---:B0-----:R-:W-:Y:S02]  /*91ef0*/  IADD3 R28, P2, R27.reuse, R3, RZ ;  /* 0x000000031b1c7210 */ /* 0x041fe40007f5e0ff */
[----:B-1----:R-:W-:-:S03]  /*91f00*/  IADD3 R18, P3, R27, R5, RZ ;  /* 0x000000051b127210 */ /* 0x002fc60007f7e0ff */
[----:B------:R-:W-:Y:S01]  /*91f10*/  IMAD.X R29, R21, 0x1, R4, P2 ;  /* 0x00000001151d7824 */ /* 0x000fe200010e0604 */
[----:B--2---:R-:W-:Y:S01]  /*91f20*/  IADD3 R24, P1, R27, R7, RZ ;  /* 0x000000071b187210 */ /* 0x004fe20007f3e0ff */
[----:B------:R-:W-:-:S03]  /*91f30*/  IMAD.X R19, R21, 0x1, R6, P3 ;  /* 0x0000000115137824 */ /* 0x000fc600018e0606 */
[----:B------:R-:W-:Y:S01]  /*91f40*/  STL.64 [R1+0x2488], R28 ;  /* 0x0024881c01007387 */ /* 0x000fe20000100a00 */
[----:B------:R-:W-:-:S03]  /*91f50*/  IMAD.X R25, R21, 0x1, R8, P1 ;  /* 0x0000000115197824 */ /* 0x000fc600008e0608 */
[----:B------:R-:W-:Y:S04]  /*91f60*/  STL.64 [R1+0x2498], R18 ;  /* 0x0024981201007387 */ /* 0x000fe80000100a00 */
[----:B------:R0:W-:Y:S04]  /*91f70*/  STL.64 [R1+0x24a0], R24 ;  /* 0x0024a01801007387 */ /* 0x0001e80000100a00 */
[----:B0-----:R-:W2:Y:S01]  /*91f80*/  LDL.LU.64 R24, [R1+0x3be8] ;  /* 0x003be80001187983 */ /* 0x001ea20000300a00 */
        /* <DEDUP_REMOVED lines=10> */
[----:B--2---:R-:W-:Y:S02]  /*92030*/  SHF.R.S32.HI R21, RZ, 0x1f, R25 ;  /* 0x0000001fff157819 */ /* 0x004fe40000011419 */
[----:B0-----:R-:W-:-:S05]  /*92040*/  IADD3 R28, P2, R25, R2, RZ ;  /* 0x00000002191c7210 */ /* 0x001fca0007f5e0ff */
[----:B------:R-:W-:Y:S01]  /*92050*/  IMAD.X R29, R21, 0x1, R17, P2 ;  /* 0x00000001151d7824 */ /* 0x000fe200010e0611 */
[C---:B-1----:R-:W-:Y:S02]  /*92060*/  IADD3 R18, P3, R25.reuse, R0, RZ ;  /* 0x0000000019127210 */ /* 0x042fe40007f7e0ff */
[----:B---3--:R-:W-:Y:S02]  /*92070*/  IADD3 R26, P1, R25, R3, RZ ;  /* 0x00000003191a7210 */ /* 0x008fe40007f3e0ff */
[----:B------:R0:W-:Y:S01]  /*92080*/  STL.64 [R1+0x24c0], R28 ;  /* 0x0024c01c01007387 */ /* 0x0001e20000100a00 */
[C---:B------:R-:W-:Y:S02]  /*92090*/  IMAD.X R19, R21.reuse, 0x1, R22, P3 ;  /* 0x0000000115137824 */ /* 0x040fe400018e0616 */
[----:B------:R-:W-:Y:S01]  /*920a0*/  IMAD.X R27, R21, 0x1, R4, P1 ;  /* 0x00000001151b7824 */ /* 0x000fe200008e0604 */
[----:B0-----:R-:W-:Y:S02]  /*920b0*/  IADD3 R28, P2, R25, R5, RZ ;  /* 0x00000005191c7210 */ /* 0x001fe40007f5e0ff */
[----:B------:R0:W-:Y:S03]  /*920c0*/  STL.64 [R1+0x24d0], R18 ;  /* 0x0024d01201007387 */ /* 0x0001e60000100a00 */
[----:B------:R-:W-:Y:S01]  /*920d0*/  IMAD.X R29, R21, 0x1, R6, P2 ;  /* 0x00000001151d7824 */ /* 0x000fe200010e0606 */
[----:B------:R1:W-:Y:S04]  /*920e0*/  STL.64 [R1+0x24c8], R26 ;  /* 0x0024c81a01007387 */ /* 0x0003e80000100a00 */
[----:B------:R2:W-:Y:S01]  /*920f0*/  STL.64 [R1+0x24d8], R28 ;  /* 0x0024d81c01007387 */ /* 0x0005e20000100a00 */
[----:B0-----:R-:W-:-:S02]  /*92100*/  IADD3 R18, P3, R25, R7, RZ ;  /* 0x0000000719127210 */ /* 0x001fc40007f7e0ff */
[----:B-1----:R-:W-:-:S03]  /*92110*/  IADD3 R26, P1, R25, R9, RZ ;  /* 0x00000009191a7210 */ /* 0x002fc60007f3e0ff */
[----:B------:R-:W-:Y:S01]  /*92120*/  IMAD.X R19, R21, 0x1, R8, P3 ;  /* 0x0000000115137824 */ /* 0x000fe200018e0608 */
[----:B--2---:R-:W-:Y:S01]  /*92130*/  IADD3 R28, P2, R25, R11, RZ ;  /* 0x0000000b191c7210 */ /* 0x004fe20007f5e0ff */
[----:B------:R-:W-:-:S03]  /*92140*/  IMAD.X R27, R21, 0x1, R10, P1 ;  /* 0x00000001151b7824 */ /* 0x000fc600008e060a */
[----:B------:R0:W-:Y:S01]  /*92150*/  STL.64 [R1+0x24e0], R18 ;  /* 0x0024e01201007387 */ /* 0x0001e20000100a00 */
[----:B------:R-:W-:-:S03]  /*92160*/  IMAD.X R29, R21, 0x1, R13, P2 ;  /* 0x00000001151d7824 */ /* 0x000fc600010e060d */
[----:B------:R1:W-:Y:S04]  /*92170*/  STL.64 [R1+0x24e8], R26 ;  /* 0x0024e81a01007387 */ /* 0x0003e80000100a00 */
[----:B------:R2:W-:Y:S01]  /*92180*/  STL.64 [R1+0x24f8], R28 ;  /* 0x0024f81c01007387 */ /* 0x0005e20000100a00 */
[----:B0-----:R-:W-:Y:S02]  /*92190*/  IADD3 R18, P3, R25, R12, RZ ;  /* 0x0000000c19127210 */ /* 0x001fe40007f7e0ff */
[----:B------:R-:W-:Y:S02]  /*921a0*/  SHF.R.S32.HI R25, RZ, 0x1f, R20 ;  /* 0x0000001fff197819 */ /* 0x000fe40000011414 */
[C---:B-1----:R-:W-:Y:S01]  /*921b0*/  IADD3 R26, P1, R20.reuse, R2, RZ ;  /* 0x00000002141a7210 */ /* 0x042fe20007f3e0ff */
[----:B------:R-:W-:Y:S01]  /*921c0*/  IMAD.X R19, R21, 0x1, R14, P3 ;  /* 0x0000000115137824 */ /* 0x000fe200018e060e */
[----:B--2---:R-:W-:-:S03]  /*921d0*/  IADD3 R28, P2, R20, R0, RZ ;  /* 0x00000000141c7210 */ /* 0x004fc60007f5e0ff */
[C---:B------:R-:W-:Y:S01]  /*921e0*/  IMAD.X R27, R25.reuse, 0x1, R17, P1 ;  /* 0x00000001191b7824 */ /* 0x040fe200008e0611 */
[----:B------:R0:W-:Y:S01]  /*921f0*/  STL.64 [R1+0x24f0], R18 ;  /* 0x0024f01201007387 */ /* 0x0001e20000100a00 */
[----:B------:R-:W-:-:S03]  /*92200*/  IMAD.X R29, R25, 0x1, R22, P2 ;  /* 0x00000001191d7824 */ /* 0x000fc600010e0616 */
[----:B------:R1:W-:Y:S04]  /*92210*/  STL.64 [R1+0x2500], R26 ;  /* 0x0025001a01007387 */ /* 0x0003e80000100a00 */
[----:B------:R2:W-:Y:S01]  /*92220*/  STL.64 [R1+0x2510], R28 ;  /* 0x0025101c01007387 */ /* 0x0005e20000100a00 */
[C---:B0-----:R-:W-:Y:S02]  /*92230*/  IADD3 R18, P3, R20.reuse, R3, RZ ;  /* 0x0000000314127210 */ /* 0x041fe40007f7e0ff */
[----:B-1----:R-:W-:-:S03]  /*92240*/  IADD3 R26, P1, R20, R5, RZ ;  /* 0x00000005141a7210 */ /* 0x002fc60007f3e0ff */
[C---:B------:R-:W-:Y:S01]  /*92250*/  IMAD.X R19, R25.reuse, 0x1, R4, P3 ;  /* 0x0000000119137824 */ /* 0x040fe200018e0604 */
[----:B--2---:R-:W-:Y:S01]  /*92260*/  IADD3 R28, P2, R20, R7, RZ ;  /* 0x00000007141c7210 */ /* 0x004fe20007f5e0ff */
[----:B------:R-:W-:-:S03]  /*92270*/  IMAD.X R27, R25, 0x1, R6, P1 ;  /* 0x00000001191b7824 */ /* 0x000fc600008e0606 */
[----:B------:R-:W-:Y:S01]  /*92280*/  STL.64 [R1+0x2508], R18 ;  /* 0x0025081201007387 */ /* 0x000fe20000100a00 */
[----:B------:R-:W-:-:S03]  /*92290*/  IMAD.X R29, R25, 0x1, R8, P2 ;  /* 0x00000001191d7824 */ /* 0x000fc600010e0608 */
[----:B------:R-:W-:Y:S04]  /*922a0*/  STL.64 [R1+0x2518], R26 ;  /* 0x0025181a01007387 */ /* 0x000fe80000100a00 */
[----:B------:R0:W-:Y:S04]  /*922b0*/  STL.64 [R1+0x2520], R28 ;  /* 0x0025201c01007387 */ /* 0x0001e80000100a00 */
[----:B0-----:R-:W2:Y:S01]  /*922c0*/  LDL.LU R28, [R1+0x3be4] ;  /* 0x003be400011c7983 */ /* 0x001ea20000300800 */
[C---:B------:R-:W-:Y:S02]  /*922d0*/  IADD3 R18, P3, R20.reuse, R9, RZ ;  /* 0x0000000914127210 */ /* 0x040fe40007f7e0ff */
[----:B------:R-:W-:-:S03]  /*922e0*/  IADD3 R26, P1, R20, R11, RZ ;  /* 0x0000000b141a7210 */ /* 0x000fc60007f3e0ff */
[C---:B------:R-:W-:Y:S01]  /*922f0*/  IMAD.X R19, R25.reuse, 0x1, R10, P3 ;  /* 0x0000000119137824 */ /* 0x040fe200018e060a */
[----:B------:R-:W-:Y:S02]  /*92300*/  IADD3 R20, P2, R20, R12, RZ ;  /* 0x0000000c14147210 */ /* 0x000fe40007f5e0ff */
[----:B------:R-:W-:Y:S02]  /*92310*/  SHF.R.S32.HI R29, RZ, 0x1f, R24 ;  /* 0x0000001fff1d7819 */ /* 0x000fe40000011418 */
[----:B------:R0:W-:Y:S01]  /*92320*/  STL.64 [R1+0x2528], R18 ;  /* 0x0025281201007387 */ /* 0x0001e20000100a00 */
[C---:B------:R-:W-:Y:S02]  /*92330*/  IMAD.X R27, R25.reuse, 0x1, R13, P1 ;  /* 0x00000001191b7824 */ /* 0x040fe400008e060d */
[----:B------:R-:W-:Y:S01]  /*92340*/  IMAD.X R21, R25, 0x1, R14, P2 ;  /* 0x0000000119157824 */ /* 0x000fe200010e060e */
        /* <DEDUP_REMOVED lines=14> */
[C---:B0-----:R-:W-:Y:S02]  /*92430*/  IADD3 R26, P1, R24.reuse, R7, RZ ;  /* 0x00000007181a7210 */ /* 0x041fe40007f3e0ff */
[----:B-1----:R-:W-:-:S03]  /*92440*/  IADD3 R20, P2, R24, R9, RZ ;  /* 0x0000000918147210 */ /* 0x002fc60007f5e0ff */
[C---:B------:R-:W-:Y:S01]  /*92450*/  IMAD.X R27, R29.reuse, 0x1, R8, P1 ;  /* 0x000000011d1b7824 */ /* 0x040fe200008e0608 */
[----:B---3--:R-:W-:Y:S01]  /*92460*/  IADD3 R18, P3, R24, R11, RZ ;  /* 0x0000000b18127210 */ /* 0x008fe20007f7e0ff */
[----:B------:R-:W-:-:S03]  /*92470*/  IMAD.X R21, R29, 0x1, R10, P2 ;  /* 0x000000011d157824 */ /* 0x000fc600010e060a */
[----:B------:R0:W-:Y:S01]  /*92480*/  STL.64 [R1+0x2560], R26 ;  /* 0x0025601a01007387 */ /* 0x0001e20000100a00 */
[C---:B------:R-:W-:Y:S01]  /*92490*/  IMAD.X R19, R29.reuse, 0x1, R13, P3 ;  /* 0x000000011d137824 */ /* 0x040fe200018e060d */
[----:B------:R-:W-:Y:S02]  /*924a0*/  IADD3 R24, P1, R24, R12, RZ ;  /* 0x0000000c18187210 */ /* 0x000fe40007f3e0ff */
[----:B0-----:R-:W3:Y:S04]  /*924b0*/  LDL.LU R26, [R1+0x3be0] ;  /* 0x003be000011a7983 */ /* 0x001ee80000300800 */
[----:B------:R0:W-:Y:S04]  /*924c0*/  STL.64 [R1+0x2568], R20 ;  /* 0x0025681401007387 */ /* 0x0001e80000100a00 */
[----:B------:R1:W-:Y:S01]  /*924d0*/  STL.64 [R1+0x2578], R18 ;  /* 0x0025781201007387 */ /* 0x0003e20000100a00 */
[----:B------:R-:W-:-:S05]  /*924e0*/  IMAD.X R25, R29, 0x1, R14, P1 ;  /* 0x000000011d197824 */ /* 0x000fca00008e060e */
[----:B------:R4:W-:Y:S01]  /*924f0*/  STL.64 [R1+0x2570], R24 ;  /* 0x0025701801007387 */ /* 0x0009e20000100a00 */
[----:B--2---:R-:W-:Y:S02]  /*92500*/  SHF.R.S32.HI R27, RZ, 0x1f, R28 ;  /* 0x0000001fff1b7819 */ /* 0x004fe4000001141c */
[C---:B0-----:R-:W-:Y:S02]  /*92510*/  IADD3 R20, P2, R28.reuse, R2, RZ ;  /* 0x000000021c147210 */ /* 0x041fe40007f5e0ff */
[----:B-1----:R-:W-:-:S03]  /*92520*/  IADD3 R18, P3, R28, R0, RZ ;  /* 0x000000001c127210 */ /* 0x002fc60007f7e0ff */
[C---:B------:R-:W-:Y:S02]  /*92530*/  IMAD.X R21, R27.reuse, 0x1, R17, P2 ;  /* 0x000000011b157824 */ /* 0x040fe400010e0611 */
[C---:B------:R-:W-:Y:S01]  /*92540*/  IMAD.X R19, R27.reuse, 0x1, R22, P3 ;  /* 0x000000011b137824 */ /* 0x040fe200018e0616 */
[C---:B----4-:R-:W-:Y:S02]  /*92550*/  IADD3 R24, P1, R28.reuse, R3, RZ ;  /* 0x000000031c187210 */ /* 0x050fe40007f3e0ff */
[----:B------:R0:W-:Y:S04]  /*92560*/  STL.64 [R1+0x2580], R20 ;  /* 0x0025801401007387 */ /* 0x0001e80000100a00 */
[----:B------:R1:W-:Y:S01]  /*92570*/  STL.64 [R1+0x2590], R18 ;  /* 0x0025901201007387 */ /* 0x0003e20000100a00 */
[----:B------:R-:W-:Y:S01]  /*92580*/  IMAD.X R25, R27, 0x1, R4, P1 ;  /* 0x000000011b197824 */ /* 0x000fe200008e0604 */
[----:B0-----:R-:W-:-:S02]  /*92590*/  IADD3 R20, P2, R28, R5, RZ ;  /* 0x000000051c147210 */ /* 0x001fc40007f5e0ff */
[----:B-1----:R-:W-:-:S03]  /*925a0*/  IADD3 R18, P3, R28, R7, RZ ;  /* 0x000000071c127210 */ /* 0x002fc60007f7e0ff */
[C---:B------:R-:W-:Y:S01]  /*925b0*/  IMAD.X R21, R27.reuse, 0x1, R6, P2 ;  /* 0x000000011b157824 */ /* 0x040fe200010e0606 */
[----:B------:R-:W-:Y:S01]  /*925c0*/  STL.64 [R1+0x2588], R24 ;  /* 0x0025881801007387 */ /* 0x000fe20000100a00 */
[----:B------:R-:W-:-:S03]  /*925d0*/  IMAD.X R19, R27, 0x1, R8, P3 ;  /* 0x000000011b137824 */ /* 0x000fc600018e0608 */
[----:B------:R-:W-:Y:S04]  /*925e0*/  STL.64 [R1+0x2598], R20 ;  /* 0x0025981401007387 */ /* 0x000fe80000100a00 */
[----:B------:R0:W-:Y:S04]  /*925f0*/  STL.64 [R1+0x25a0], R18 ;  /* 0x0025a01201007387 */ /* 0x0001e80000100a00 */
[----:B0-----:R-:W2:Y:S01]  /*92600*/  LDL.LU.64 R18, [R1+0x3bd8] ;  /* 0x003bd80001127983 */ /* 0x001ea20000300a00 */
[C---:B------:R-:W-:Y:S01]  /*92610*/  IADD3 R24, P1, R28.reuse, R9, RZ ;  /* 0x000000091c187210 */ /* 0x040fe20007f3e0ff */
[----:B------:R-:W-:Y:S01]  /*92620*/  IMAD.MOV.U32 R29, RZ, RZ, R27 ;  /* 0x000000ffff1d7224 */ /* 0x000fe200078e001b */
[----:B------:R-:W-:-:S02]  /*92630*/  IADD3 R20, P2, R28, R11, RZ ;  /* 0x0000000b1c147210 */ /* 0x000fc40007f5e0ff */
[----:B------:R-:W-:Y:S01]  /*92640*/  IADD3 R28, P3, R28, R12, RZ ;  /* 0x0000000c1c1c7210 */ /* 0x000fe20007f7e0ff */
[C---:B------:R-:W-:Y:S02]  /*92650*/  IMAD.X R25, R29.reuse, 0x1, R10, P1 ;  /* 0x000000011d197824 */ /* 0x040fe400008e060a */
[C---:B------:R-:W-:Y:S02]  /*92660*/  IMAD.X R21, R29.reuse, 0x1, R13, P2 ;  /* 0x000000011d157824 */ /* 0x040fe400010e060d */
[----:B------:R-:W-:Y:S01]  /*92670*/  IMAD.X R29, R29, 0x1, R14, P3 ;  /* 0x000000011d1d7824 */ /* 0x000fe200018e060e */
[----:B------:R0:W-:Y:S04]  /*92680*/  STL.64 [R1+0x25a8], R24 ;  /* 0x0025a81801007387 */ /* 0x0001e80000100a00 */
[----:B------:R1:W-:Y:S04]  /*92690*/  STL.64 [R1+0x25b8], R20 ;  /* 0x0025b81401007387 */ /* 0x0003e80000100a00 */
[----:B------:R4:W-:Y:S01]  /*926a0*/  STL.64 [R1+0x25b0], R28 ;  /* 0x0025b01c01007387 */ /* 0x0009e20000100a00 */
[----:B--2---:R-:W-:-:S02]  /*926b0*/  SHF.R.S32.HI R27, RZ, 0x1f, R18 ;  /* 0x0000001fff1b7819 */ /* 0x004fc40000011412 */
[C---:B0-----:R-:W-:Y:S02]  /*926c0*/  IADD3 R24, P1, R18.reuse, R2, RZ ;  /* 0x0000000212187210 */ /* 0x041fe40007f3e0ff */
[C---:B-1----:R-:W-:Y:S02]  /*926d0*/  IADD3 R20, P2, R18.reuse, R0, RZ ;  /* 0x0000000012147210 */ /* 0x042fe40007f5e0ff */
[C---:B----4-:R-:W-:Y:S01]  /*926e0*/  IADD3 R28, P3, R18.reuse, R3, RZ ;  /* 0x00000003121c7210 */ /* 0x050fe20007f7e0ff */
[C---:B------:R-:W-:Y:S02]  /*926f0*/  IMAD.X R25, R27.reuse, 0x1, R17, P1 ;  /* 0x000000011b197824 */ /* 0x040fe400008e0611 */
[C---:B------:R-:W-:Y:S02]  /*92700*/  IMAD.X R21, R27.reuse, 0x1, R22, P2 ;  /* 0x000000011b157824 */ /* 0x040fe400010e0616 */
[----:B------:R-:W-:Y:S01]  /*92710*/  IMAD.X R29, R27, 0x1, R4, P3 ;  /* 0x000000011b1d7824 */ /* 0x000fe200018e0604 */
[----:B------:R0:W-:Y:S04]  /*92720*/  STL.64 [R1+0x25c0], R24 ;  /* 0x0025c01801007387 */ /* 0x0001e80000100a00 */
[----:B------:R1:W-:Y:S01]  /*92730*/  STL.64 [R1+0x25d0], R20 ;  /* 0x0025d01401007387 */ /* 0x0003e20000100a00 */
[----:B0-----:R-:W-:-:S03]  /*92740*/  IADD3 R24, P1, R18, R5, RZ ;  /* 0x0000000512187210 */ /* 0x001fc60007f3e0ff */
[----:B------:R0:W-:Y:S01]  /*92750*/  STL.64 [R1+0x25c8], R28 ;  /* 0x0025c81c01007387 */ /* 0x0001e20000100a00 */
[----:B-1----:R-:W-:Y:S01]  /*92760*/  IADD3 R20, P2, R18, R7, RZ ;  /* 0x0000000712147210 */ /* 0x002fe20007f5e0ff */
[----:B------:R-:W-:-:S04]  /*92770*/  IMAD.X R25, R27, 0x1, R6, P1 ;  /* 0x000000011b197824 */ /* 0x000fc800008e0606 */
[C---:B------:R-:W-:Y:S01]  /*92780*/  IMAD.X R21, R27.reuse, 0x1, R8, P2 ;  /* 0x000000011b157824 */ /* 0x040fe200010e0608 */
[C---:B0-----:R-:W-:Y:S01]  /*92790*/  IADD3 R28, P3, R18.reuse, R9, RZ ;  /* 0x00000009121c7210 */ /* 0x041fe20007f7e0ff */
[----:B------:R0:W-:Y:S04]  /*927a0*/  STL.64 [R1+0x25d8], R24 ;  /* 0x0025d81801007387 */ /* 0x0001e80000100a00 */
[----:B------:R-:W-:Y:S01]  /*927b0*/  IMAD.X R29, R27, 0x1, R10, P3 ;  /* 0x000000011b1d7824 */ /* 0x000fe200018e060a */
[----:B------:R1:W-:Y:S01]  /*927c0*/  STL.64 [R1+0x25e0], R20 ;  /* 0x0025e01401007387 */ /* 0x0003e20000100a00 */
[----:B0-----:R-:W-:-:S03]  /*927d0*/  IADD3 R24, P1, R18, R11, RZ ;  /* 0x0000000b12187210 */ /* 0x001fc60007f3e0ff */
[----:B------:R0:W-:Y:S01]  /*927e0*/  STL.64 [R1+0x25e8], R28 ;  /* 0x0025e81c01007387 */ /* 0x0001e20000100a00 */
[----:B-1----:R-:W-:Y:S01]  /*927f0*/  IADD3 R20, P2, R18, R12, RZ ;  /* 0x0000000c12147210 */ /* 0x002fe20007f5e0ff */
[----:B------:R-:W-:Y:S01]  /*92800*/  IMAD.X R25, R27, 0x1, R13, P1 ;  /* 0x000000011b197824 */ /* 0x000fe200008e060d */
[----:B------:R-:W-:Y:S02]  /*92810*/  SHF.R.S32.HI R18, RZ, 0x1f, R19 ;  /* 0x0000001fff127819 */ /* 0x000fe40000011413 */
[----:B0-----:R-:W-:Y:S02]  /*92820*/  IADD3 R28, P3, R19, R2, RZ ;  /* 0x00000002131c7210 */ /* 0x001fe40007f7e0ff */
[----:B------:R0:W-:Y:S01]  /*92830*/  STL.64 [R1+0x25f8], R24 ;  /* 0x0025f81801007387 */ /* 0x0001e20000100a00 */
[----:B------:R-:W-:Y:S02]  /*92840*/  IMAD.X R21, R27, 0x1, R14, P2 ;  /* 0x000000011b157824 */ /* 0x000fe400010e060e */
[----:B------:R-:W-:-:S03]  /*92850*/  IMAD.X R29, R18, 0x1, R17, P3 ;  /* 0x00000001121d7824 */ /* 0x000fc600018e0611 */
[----:B------:R1:W-:Y:S01]  /*92860*/  STL.64 [R1+0x25f0], R20 ;  /* 0x0025f01401007387 */ /* 0x0003e20000100a00 */
[----:B0-----:R-:W-:-:S03]  /*92870*/  IADD3 R24, P1, R19, R0, RZ ;  /* 0x0000000013187210 */ /* 0x001fc60007f3e0ff */
[----:B------:R0:W-:Y:S02]  /*92880*/  STL.64 [R1+0x2600], R28 ;  /* 0x0026001c01007387 */ /* 0x0001e40000100a00 */
[C---:B------:R-:W-:Y:S01]  /*92890*/  IMAD.X R25, R18.reuse, 0x1, R22, P1 ;  /* 0x0000000112197824 */ /* 0x040fe200008e0616 */
[C---:B-1----:R-:W-:Y:S02]  /*928a0*/  IADD3 R20, P2, R19.reuse, R3, RZ ;  /* 0x0000000313147210 */ /* 0x042fe40007f5e0ff */
[----:B0-----:R-:W-:Y:S02]  /*928b0*/  IADD3 R28, P3, R19, R5, RZ ;  /* 0x00000005131c7210 */ /* 0x001fe40007f7e0ff */
[----:B------:R0:W-:Y:S01]  /*928c0*/  STL.64 [R1+0x2610], R24 ;  /* 0x0026101801007387 */ /* 0x0001e20000100a00 */
[C---:B------:R-:W-:Y:S02]  /*928d0*/  IMAD.X R21, R18.reuse, 0x1, R4, P2 ;  /* 0x0000000112157824 */ /* 0x040fe400010e0604 */
        /* <DEDUP_REMOVED lines=13> */
[----:B------:R-:W-:Y:S02]  /*929b0*/  IMAD.X R25, R18, 0x1, R14, P1 ;  /* 0x0000000112197824 */ /* 0x000fe400008e060e */
[----:B------:R-:W2:Y:S01]  /*929c0*/  LDL R18, [R1+0x2090] ;  /* 0x0020900001127983 */ /* 0x000ea20000100800 */
[----:B---3--:R-:W-:Y:S02]  /*929d0*/  SHF.R.S32.HI R19, RZ, 0x1f, R26 ;  /* 0x0000001fff137819 */ /* 0x008fe4000001141a */
[C---:B-1----:R-:W-:Y:S01]  /*929e0*/  IADD3 R20, P2, R26.reuse, R2, RZ ;  /* 0x000000021a147210 */ /* 0x042fe20007f5e0ff */
[----:B------:R1:W-:Y:S01]  /*929f0*/  STL.64 [R1+0x2630], R24 ;  /* 0x0026301801007387 */ /* 0x0003e20000100a00 */
[----:B0-----:R-:W-:-:S03]  /*92a00*/  IADD3 R28, P3, R26, R0, RZ ;  /* 0x000000001a1c7210 */ /* 0x001fc60007f7e0ff */
[C---:B------:R-:W-:Y:S02]  /*92a10*/  IMAD.X R21, R19.reuse, 0x1, R17, P2 ;  /* 0x0000000113157824 */ /* 0x040fe400010e0611 */
[----:B------:R-:W-:-:S03]  /*92a20*/  IMAD.X R29, R19, 0x1, R22, P3 ;  /* 0x00000001131d7824 */ /* 0x000fc600018e0616 */
[----:B------:R0:W-:Y:S01]  /*92a30*/  STL.64 [R1+0x2640], R20 ;  /* 0x0026401401007387 */ /* 0x0001e20000100a00 */
[----:B-1----:R-:W-:-:S03]  /*92a40*/  IADD3 R24, P1, R26, R3, RZ ;  /* 0x000000031a187210 */ /* 0x002fc60007f3e0ff */
[----:B------:R1:W-:Y:S02]  /*92a50*/  STL.64 [R1+0x2650], R28 ;  /* 0x0026501c01007387 */ /* 0x0003e40000100a00 */
[----:B------:R-:W-:Y:S01]  /*92a60*/  IMAD.X R25, R19, 0x1, R4, P1 ;  /* 0x0000000113197824 */ /* 0x000fe200008e0604 */
[----:B0-----:R-:W-:-:S04]  /*92a70*/  IADD3 R20, P2, R26, R5, RZ ;  /* 0x000000051a147210 */ /* 0x001fc80007f5e0ff */
[----:B------:R0:W-:Y:S01]  /*92a80*/  STL.64 [R1+0x2648], R24 ;  /* 0x0026481801007387 */ /* 0x0001e20000100a00 */
[----:B------:R-:W-:Y:S01]  /*92a90*/  IMAD.X R21, R19, 0x1, R6, P2 ;  /* 0x0000000113157824 */ /* 0x000fe200010e0606 */
[----:B-1----:R-:W-:Y:S01]  /*92aa0*/  IADD3 R28, P3, R26, R7, RZ ;  /* 0x000000071a1c7210 */ /* 0x002fe20007f7e0ff */
[----:B------:R-:W-:-:S03]  /*92ab0*/  IMAD.MOV.U32 R27, RZ, RZ, R19 ;  /* 0x000000ffff1b7224 */ /* 0x000fc600078e0013 */
[----:B------:R1:W-:Y:S01]  /*92ac0*/  STL.64 [R1+0x2658], R20 ;  /* 0x0026581401007387 */ /* 0x0003e20000100a00 */
[----:B0-----:R-:W-:Y:S01]  /*92ad0*/  IADD3 R24, P1, R26, R9, RZ ;  /* 0x000000091a187210 */ /* 0x001fe20007f3e0ff */
[----:B------:R-:W-:-:S04]  /*92ae0*/  IMAD.X R29, R19, 0x1, R8, P3 ;  /* 0x00000001131d7824 */ /* 0x000fc800018e0608 */
[----:B------:R-:W-:Y:S01]  /*92af0*/  IMAD.X R25, R27, 0x1, R10, P1 ;  /* 0x000000011b197824 */ /* 0x000fe200008e060a */
[C---:B-1----:R-:W-:Y:S01]  /*92b00*/  IADD3 R20, P2, R26.reuse, R11, RZ ;  /* 0x0000000b1a147210 */ /* 0x042fe20007f5e0ff */
[----:B------:R0:W-:Y:S01]  /*92b10*/  STL.64 [R1+0x2660], R28 ;  /* 0x0026601c01007387 */ /* 0x0001e20000100a00 */
[----:B------:R-:W-:-:S03]  /*92b20*/  IADD3 R26, P3, R26, R12, RZ ;  /* 0x0000000c1a1a7210 */ /* 0x000fc60007f7e0ff */
[C---:B------:R-:W-:Y:S01]  /*92b30*/  IMAD.X R21, R27.reuse, 0x1, R13, P2 ;  /* 0x000000011b157824 */ /* 0x040fe200010e060d */
[----:B------:R-:W-:Y:S01]  /*92b40*/  SHF.R.S32.HI R19, RZ, 0x1f, R16 ;  /* 0x0000001fff137819 */ /* 0x000fe20000011410 */
[----:B------:R-:W-:Y:S01]  /*92b50*/  IMAD.X R27, R27, 0x1, R14, P3 ;  /* 0x000000011b1b7824 */ /* 0x000fe200018e060e */
[----:B0-----:R-:W3:Y:S04]  /*92b60*/  LDL.LU.64 R28, [R1+0x3bd0] ;  /* 0x003bd000011c7983 */ /* 0x001ee80000300a00 */
[----:B------:R0:W-:Y:S04]  /*92b70*/  STL.64 [R1+0x2668], R24 ;  /* 0x0026681801007387 */ /* 0x0001e80000100a00 */
[----:B------:R1:W-:Y:S01]  /*92b80*/  STL.64 [R1+0x2678], R20 ;  /* 0x0026781401007387 */ /* 0x0003e20000100a00 */
[----:B0-----:R-:W-:-:S02]  /*92b90*/  IADD3 R24, P1, R16, R2, RZ ;  /* 0x0000000210187210 */ /* 0x001fc40007f3e0ff */
[----:B-1----:R-:W-:-:S03]  /*92ba0*/  IADD3 R20, P2, R16, R0, RZ ;  /* 0x0000000010147210 */ /* 0x002fc60007f5e0ff */
[C---:B------:R-:W-:Y:S01]  /*92bb0*/  IMAD.X R25, R19.reuse, 0x1, R17, P1 ;  /* 0x0000000113197824 */ /* 0x040fe200008e0611 */
[----:B------:R0:W-:Y:S01]  /*92bc0*/  STL.64 [R1+0x2670], R26 ;  /* 0x0026701a01007387 */ /* 0x0001e20000100a00 */
[----:B------:R-:W-:-:S03]  /*92bd0*/  IMAD.X R21, R19, 0x1, R22, P2 ;  /* 0x0000000113157824 */ /* 0x000fc600010e0616 */
[----:B0-----:R-:W4:Y:S04]  /*92be0*/  LDL.LU.64 R26, [R1+0x3bc8] ;  /* 0x003bc800011a7983 */ /* 0x001f280000300a00 */
[----:B------:R0:W-:Y:S04]  /*92bf0*/  STL.64 [R1+0x2680], R24 ;  /* 0x0026801801007387 */ /* 0x0001e80000100a00 */
[----:B------:R1:W-:Y:S01]  /*92c00*/  STL.64 [R1+0x2690], R20 ;  /* 0x0026901401007387 */ /* 0x0003e20000100a00 */
[C---:B0-----:R-:W-:Y:S02]  /*92c10*/  IADD3 R24, P1, R16.reuse, R3, RZ ;  /* 0x0000000310187210 */ /* 0x041fe40007f3e0ff */
[----:B-1----:R-:W-:-:S03]  /*92c20*/  IADD3 R20, P2, R16, R5, RZ ;  /* 0x0000000510147210 */ /* 0x002fc60007f5e0ff */
[C---:B------:R-:W-:Y:S02]  /*92c30*/  IMAD.X R25, R19.reuse, 0x1, R4, P1 ;  /* 0x0000000113197824 */ /* 0x040fe400008e0604 */
[----:B------:R-:W-:-:S03]  /*92c40*/  IMAD.X R21, R19, 0x1, R6, P2 ;  /* 0x0000000113157824 */ /* 0x000fc600010e0606 */
        /* <DEDUP_REMOVED lines=14> */
[----:B--2---:R-:W-:Y:S01]  /*92d30*/  ISETP.LT.AND P3, PT, R18, UR22, !P0 ;  /* 0x0000001612007c0c */ /* 0x004fe2000c761270 */
[----:B------:R-:W-:Y:S01]  /*92d40*/  VIADD R18, R16, UR6 ;  /* 0x0000000610127c36 */ /* 0x000fe20008000000 */
[----:B------:R-:W-:Y:S01]  /*92d50*/  ULDC UR6, c[0x0][0x248] ;  /* 0x0000920000067ab9 */ /* 0x000fe20000000800 */
[----:B------:R-:W-:Y:S01]  /*92d60*/  LOP3.LUT R15, R15, 0xfffffeff, RZ, 0xc0, !PT ;  /* 0xfffffeff0f0f7812 */ /* 0x000fe200078ec0ff */
[----:B------:R-:W-:Y:S02]  /*92d70*/  ULDC UR22, c[0x0][0x228] ;  /* 0x00008a0000167ab9 */ /* 0x000fe40000000800 */
[----:B------:R-:W-:-:S02]  /*92d80*/  SHF.R.S32.HI R16, RZ, 0x1f, R18 ;  /* 0x0000001fff107819 */ /* 0x000fc40000011412 */
        /* <DEDUP_REMOVED lines=20> */
[----:B------:R-:W-:Y:S02]  /*92ed0*/  IMAD.X R25, R16, 0x1, R13, P1 ;  /* 0x0000000110197824 */ /* 0x000fe400008e060d */
[----:B------:R-:W-:Y:S01]  /*92ee0*/  VIADD R18, R18, UR6 ;  /* 0x0000000612127c36 */ /* 0x000fe20008000000 */
[----:B------:R-:W-:Y:S01]  /*92ef0*/  ULDC UR6, c[0x0][0x248] ;  /* 0x0000920000067ab9 */ /* 0x000fe20000000800 */
[----:B------:R-:W-:Y:S01]  /*92f00*/  IMAD.X R21, R16, 0x1, R14, P2 ;  /* 0x0000000110157824 */ /* 0x000fe200010e060e */
[----:B------:R0:W-:Y:S02]  /*92f10*/  STL.64 [R1+0x26f8], R24 ;  /* 0x0026f81801007387 */ /* 0x0001e40000100a00 */
[----:B------:R-:W-:Y:S02]  /*92f20*/  SHF.R.S32.HI R16, RZ, 0x1f, R18 ;  /* 0x0000001fff107819 */ /* 0x000fe40000011412 */
[----:B------:R1:W-:Y:S01]  /*92f30*/  STL.64 [R1+0x2708], R20 ;  /* 0x0027081401007387 */ /* 0x0003e20000100a00 */
[----:B0-----:R-:W-:-:S02]  /*92f40*/  IADD3 R24, P2, R18, R2, RZ ;  /* 0x0000000212187210 */ /* 0x001fc40007f5e0ff */
        /* <DEDUP_REMOVED lines=186> */
[--C-:B------:R-:W-:Y:S02]  /*93af0*/  SHF.R.S32.HI R16, RZ, 0x1f, R18.reuse ;  /* 0x0000001fff107819 */ /* 0x100fe40000011412 */
[----:B0-----:R-:W2:Y:S04]  /*93b00*/  LDL.LU.64 R24, [R1+0x3bc0] ;  /* 0x003bc00001187983 */ /* 0x001ea80000300a00 */
[----:B------:R0:W-:Y:S02]  /*93b10*/  STL.64 [R1+0x28c8], R20 ;  /* 0x0028c81401007387 */ /* 0x0001e40000100a00 */
[----:B0-----:R-:W-:Y:S01]  /*93b20*/  IMAD.MOV.U32 R21, RZ, RZ, R18 ;  /* 0x000000ffff157224 */ /* 0x001fe200078e0012 */
[----:B------:R-:W-:-:S03]  /*93b30*/  IADD3 R20, P2, R18, R2, RZ ;  /* 0x0000000212147210 */ /* 0x000fc60007f5e0ff */
[----:B------:R-:W-:Y:S01]  /*93b40*/  IMAD.MOV.U32 R19, RZ, RZ, R21 ;  /* 0x000000ffff137224 */ /* 0x000fe200078e0015 */
[----:B------:R-:W-:Y:S01]  /*93b50*/  IADD3 R18, P1, R21, R0, RZ ;  /* 0x0000000015127210 */ /* 0x000fe20007f3e0ff */
[----:B------:R-:W-:Y:S01]  /*93b60*/  IMAD.X R21, R16, 0x1, R17, P2 ;  /* 0x0000000110157824 */ /* 0x000fe200010e0611 */
[----:B------:R-:W-:Y:S04]  /*93b70*/  STL [R1+0x3b6c], R0 ;  /* 0x003b6c0001007387 */ /* 0x000fe80000100800 */
[----:B------:R0:W-:Y:S04]  /*93b80*/  STL.64 [R1+0x28b0], R20 ;  /* 0x0028b01401007387 */ /* 0x0001e80000100a00 */
[----:B------:R1:W-:Y:S01]  /*93b90*/  STL [R1+0x3b70], R3 ;  /* 0x003b700301007387 */ /* 0x0003e20000100800 */
[----:B0-----:R-:W-:Y:S01]  /*93ba0*/  IADD3 R20, P2, R19, R3, RZ ;  /* 0x0000000313147210 */ /* 0x001fe20007f5e0ff */
[----:B-1----:R-:W-:-:S02]  /*93bb0*/  IMAD.MOV.U32 R3, RZ, RZ, R19 ;  /* 0x000000ffff037224 */ /* 0x002fc400078e0013 */
[C---:B------:R-:W-:Y:S02]  /*93bc0*/  IMAD.X R19, R16.reuse, 0x1, R22, P1 ;  /* 0x0000000110137824 */ /* 0x040fe400008e0616 */
[----:B------:R-:W2:Y:S01]  /*93bd0*/  LDL.LU R22, [R1+0x3bb8] ;  /* 0x003bb80001167983 */ /* 0x000ea20000300800 */
[----:B------:R-:W-:-:S03]  /*93be0*/  IMAD.X R21, R16, 0x1, R4, P2 ;  /* 0x0000000110157824 */ /* 0x000fc600010e0604 */
[----:B------:R-:W3:Y:S04]  /*93bf0*/  LDL R0, [R1+0x2094] ;  /* 0x0020940001007983 */ /* 0x000ee80000100800 */
[----:B------:R0:W-:Y:S04]  /*93c00*/  STL.64 [R1+0x28c0], R18 ;  /* 0x0028c01201007387 */ /* 0x0001e80000100a00 */
[----:B------:R-:W-:Y:S04]  /*93c10*/  STL [R1+0x3b74], R5 ;  /* 0x003b740501007387 */ /* 0x000fe80000100800 */
[----:B------:R-:W-:Y:S01]  /*93c20*/  STL [R1+0x3b78], R4 ;  /* 0x003b780401007387 */ /* 0x000fe20000100800 */
[----:B0-----:R-:W-:-:S03]  /*93c30*/  IADD3 R18, P1, R3, R5, RZ ;  /* 0x0000000503127210 */ /* 0x001fc60007f3e0ff */
[----:B------:R0:W-:Y:S02]  /*93c40*/  STL.64 [R1+0x28d0], R20 ;  /* 0x0028d01401007387 */ /* 0x0001e40000100a00 */
[----:B------:R-:W-:Y:S02]  /*93c50*/  IMAD.X R19, R16, 0x1, R6, P1 ;  /* 0x0000000110137824 */ /* 0x000fe400008e0606 */
[----:B------:R1:W-:Y:S01]  /*93c60*/  STL [R1+0x3b7c], R7 ;  /* 0x003b7c0701007387 */ /* 0x0003e20000100800 */
[----:B0-----:R-:W-:-:S03]  /*93c70*/  IADD3 R20, P2, R3, R7, RZ ;  /* 0x0000000703147210 */ /* 0x001fc60007f5e0ff */
[----:B-1----:R-:W4:Y:S04]  /*93c80*/  LDL R7, [R1+0x2044] ;  /* 0x0020440001077983 */ /* 0x002f280000100800 */
[----:B------:R-:W-:Y:S01]  /*93c90*/  STL [R1+0x3b80], R6 ;  /* 0x003b800601007387 */ /* 0x000fe20000100800 */
[----:B------:R-:W-:-:S03]  /*93ca0*/  IMAD.X R21, R16, 0x1, R8, P2 ;  /* 0x0000000110157824 */ /* 0x000fc600010e0608 */
[----:B------:R-:W2:Y:S04]  /*93cb0*/  LDL R4, [R1+0x2088] ;  /* 0x0020880001047983 */ /* 0x000ea80000100800 */
[----:B------:R-:W3:Y:S04]  /*93cc0*/  LDL R5, [R1+0x208c] ;  /* 0x00208c0001057983 */ /* 0x000ee80000100800 */
[----:B------:R0:W-:Y:S04]  /*93cd0*/  STL.64 [R1+0x28d8], R18 ;  /* 0x0028d81201007387 */ /* 0x0001e80000100a00 */
[----:B------:R1:W-:Y:S04]  /*93ce0*/  STL [R1+0x3b84], R9 ;  /* 0x003b840901007387 */ /* 0x0003e80000100800 */
[----:B------:R-:W-:Y:S01]  /*93cf0*/  STL [R1+0x3b88], R8 ;  /* 0x003b880801007387 */ /* 0x000fe20000100800 */
[----:B0-----:R-:W-:-:S03]  /*93d00*/  IADD3 R18, P1, R3, R9, RZ ;  /* 0x0000000903127210 */ /* 0x001fc60007f3e0ff */
[----:B------:R-:W4:Y:S01]  /*93d10*/  LDL R6, [R1+0x20a0] ;  /* 0x0020a00001067983 */ /* 0x000f220000100800 */
[----:B-1----:R-:W-:-:S03]  /*93d20*/  IMAD.MOV.U32 R9, RZ, RZ, R3 ;  /* 0x000000ffff097224 */ /* 0x002fc600078e0003 */
[----:B------:R-:W3:Y:S04]  /*93d30*/  LDL R3, [R1+0x2090] ;  /* 0x0020900001037983 */ /* 0x000ee80000100800 */
[----:B------:R0:W-:Y:S04]  /*93d40*/  STL.64 [R1+0x28e0], R20 ;  /* 0x0028e01401007387 */ /* 0x0001e80000100a00 */
[----:B------:R1:W-:Y:S01]  /*93d50*/  STL [R1+0x3b8c], R11 ;  /* 0x003b8c0b01007387 */ /* 0x0003e20000100800 */
[----:B0-----:R-:W-:-:S03]  /*93d60*/  IADD3 R20, P2, R9, R11, RZ ;  /* 0x0000000b09147210 */ /* 0x001fc60007f5e0ff */
[----:B-1----:R-:W2:Y:S01]  /*93d70*/  LDL R11, [R1+0x2098] ;  /* 0x00209800010b7983 */ /* 0x002ea20000100800 */
[----:B------:R-:W-:-:S03]  /*93d80*/  IMAD.X R19, R16, 0x1, R10, P1 ;  /* 0x0000000110137824 */ /* 0x000fc600008e060a */
[----:B------:R0:W-:Y:S04]  /*93d90*/  STL [R1+0x3b90], R10 ;  /* 0x003b900a01007387 */ /* 0x0001e80000100800 */
[----:B0-----:R-:W3:Y:S01]  /*93da0*/  LDL R10, [R1+0x209c] ;  /* 0x00209c00010a7983 */ /* 0x001ee20000100800 */
[----:B------:R-:W-:-:S03]  /*93db0*/  IMAD.X R21, R16, 0x1, R13, P2 ;  /* 0x0000000110157824 */ /* 0x000fc600010e060d */
[----:B------:R0:W-:Y:S04]  /*93dc0*/  STL.64 [R1+0x28e8], R18 ;  /* 0x0028e81201007387 */ /* 0x0001e80000100a00 */
[----:B------:R-:W-:Y:S01]  /*93dd0*/  STL [R1+0x3b94], R12 ;  /* 0x003b940c01007387 */ /* 0x000fe20000100800 */
[C---:B0-----:R-:W-:Y:S01]  /*93de0*/  IADD3 R18, P1, R9.reuse, R12, RZ ;  /* 0x0000000c09127210 */ /* 0x041fe20007f3e0ff */
[----:B------:R-:W-:Y:S02]  /*93df0*/  VIADD R9, R9, UR6 ;  /* 0x0000000609097c36 */ /* 0x000fe40008000000 */
[----:B------:R0:W-:Y:S02]  /*93e00*/  STL.64 [R1+0x28f8], R20 ;  /* 0x0028f81401007387 */ /* 0x0001e40000100a00 */
[----:B------:R-:W-:-:S02]  /*93e10*/  IMAD.X R19, R16, 0x1, R14, P1 ;  /* 0x0000000110137824 */ /* 0x000fc400008e060e */
[----:B0-----:R-:W3:Y:S04]  /*93e20*/  LDL.LU.64 R20, [R1+0x3bb0] ;  /* 0x003bb00001147983 */ /* 0x001ee80000300a00 */
[----:B------:R-:W-:Y:S04]  /*93e30*/  STL [R1+0x3b98], R13 ;  /* 0x003b980d01007387 */ /* 0x000fe80000100800 */
[----:B------:R-:W-:Y:S04]  /*93e40*/  STL [R1+0x38], R9 ;  /* 0x0000380901007387 */ /* 0x000fe80000100800 */
[----:B------:R0:W-:Y:S04]  /*93e50*/  STL.64 [R1+0x2900], R18 ;  /* 0x0029001201007387 */ /* 0x0001e80000100a00 */
[----:B0-----:R-:W3:Y:S04]  /*93e60*/  LDL.LU.64 R18, [R1+0x3ba8] ;  /* 0x003ba80001127983 */ /* 0x001ee80000300a00 */
[----:B------:R-:W3:Y:S01]  /*93e70*/  LDL.LU R8, [R1+0x3ae4] ;  /* 0x003ae40001087983 */ /* 0x000ee20000300800 */
[----:B------:R-:W-:-:S02]  /*93e80*/  @P3 LOP3.LUT R15, R15, 0x100, RZ, 0xfc, !PT ;  /* 0x000001000f0f3812 */ /* 0x000fc400078efcff */
[----:B------:R-:W-:Y:S02]  /*93e90*/  SHF.R.S32.HI R16, RZ, 0x1f, R9 ;  /* 0x0000001fff107819 */ /* 0x000fe40000011409 */
[----:B------:R-:W-:Y:S02]  /*93ea0*/  LOP3.LUT R15, R15, 0xffffffbf, RZ, 0xc0, !PT ;  /* 0xffffffbf0f0f7812 */ /* 0x000fe400078ec0ff */
[----:B------:R-:W-:-:S05]  /*93eb0*/  IADD3 R12, P1, R9, R2, RZ ;  /* 0x00000002090c7210 */ /* 0x000fca0007f3e0ff */
[----:B------:R-:W-:Y:S01]  /*93ec0*/  IMAD.X R13, R16, 0x1, R17, P1 ;  /* 0x00000001100d7824 */ /* 0x000fe200008e0611 */
[----:B------:R0:W-:Y:S04]  /*93ed0*/  STL [R1+0xd8], R16 ;  /* 0x0000d81001007387 */ /* 0x0001e80000100800 */
[----:B------:R-:W3:Y:S04]  /*93ee0*/  LDL.LU R17, [R1+0x3ba0] ;  /* 0x003ba00001117983 */ /* 0x000ee80000300800 */
[----:B0-----:R-:W3:Y:S04]  /*93ef0*/  LDL.LU R16, [R1+0x3b9c] ;  /* 0x003b9c0001107983 */ /* 0x001ee80000300800 */
[----:B------:R0:W-:Y:S01]  /*93f00*/  STL.64 [R1+0x28f0], R12 ;  /* 0x0028f00c01007387 */ /* 0x0001e20000100a00 */
[----:B----4-:R-:W-:-:S02]  /*93f10*/  ISETP.LT.AND P1, PT, R6, UR26, !P0 ;  /* 0x0000001a06007c0c */ /* 0x010fc4000c721270 */
[----:B--2---:R-:W-:Y:S02]  /*93f20*/  ISETP.LT.AND P3, PT, R11, UR8, !P0 ;  /* 0x000000080b007c0c */ /* 0x004fe4000c761270 */
[----:B---3--:R-:W-:Y:S01]  /*93f30*/  ISETP.LT.AND P2, PT, R10, UR9, !P0 ;  /* 0x000000090a007c0c */ /* 0x008fe2000c741270 */
[----:B------:R-:W-:-:S10]  /*93f40*/  ULDC.64 UR8, c[0x0][0x228] ;  /* 0x00008a0000087ab9 */ /* 0x000fd40000000a00 */
[----:B------:R-:W-:-:S04]  /*93f50*/  @P3 LOP3.LUT R15, R15, 0x40, RZ, 0xfc, !PT ;  /* 0x000000400f0f3812 */ /* 0x000fc800078efcff */
[----:B------:R-:W-:Y:S02]  /*93f60*/  LOP3.LUT R15, R15, 0xffffffdf, RZ, 0xc0, !PT ;  /* 0xffffffdf0f0f7812 */ /* 0x000fe400078ec0ff */
[----:B------:R-:W-:Y:S01]  /*93f70*/  ISETP.LT.AND P0, PT, R7, UR27, !P0 ;  /* 0x0000001b07007c0c */ /* 0x000fe2000c701270 */
[----:B------:R-:W-:Y:S01]  /*93f80*/  ULDC.64 UR26, c[0x0][0x228] ;  /* 0x00008a00001a7ab9 */ /* 0x000fe20000000a00 */
[----:B------:R-:W-:-:S04]  /*93f90*/  @P2 LOP3.LUT R15, R15, 0x20, RZ, 0xfc, !PT ;  /* 0x000000200f0f2812 */ /* 0x000fc800078efcff */
[----:B------:R-:W-:-:S04]  /*93fa0*/  LOP3.LUT R15, R15, 0xffffffef, RZ, 0xc0, !PT ;  /* 0xffffffef0f0f7812 */ /* 0x000fc800078ec0ff */
[----:B------:R-:W-:-:S04]  /*93fb0*/  @P1 LOP3.LUT R15, R15, 0x10, RZ, 0xfc, !PT ;  /* 0x000000100f0f1812 */ /* 0x000fc800078efcff */
[----:B------:R-:W-:-:S04]  /*93fc0*/  LOP3.LUT R15, R15, 0xfffffff7, RZ, 0xc0, !PT ;  /* 0xfffffff70f0f7812 */ /* 0x000fc800078ec0ff */
[----:B------:R-:W-:Y:S02]  /*93fd0*/  @P0 LOP3.LUT R15, R15, 0x8, RZ, 0xfc, !PT ;  /* 0x000000080f0f0812 */ /* 0x000fe400078efcff */
[----:B------:R-:W-:Y:S01]  /*93fe0*/  ISETP.GE.AND P0, PT, R8, UR27, PT ;  /* 0x0000001b08007c0c */ /* 0x000fe2000bf06270 */
[----:B------:R-:W-:Y:S01]  /*93ff0*/  ULDC UR27, c[0x0][0x228] ;  /* 0x00008a00001b7ab9 */ /* 0x000fe20000000800 */
[----:B------:R-:W2:Y:S02]  /*94000*/  LDL.LU R8, [R1+0x3ae8] ;  /* 0x003ae80001087983 */ /* 0x000ea40000300800 */
[----:B------:R-:W-:Y:S02]  /*94010*/  ISETP.LT.AND P3, PT, R4, UR10, !P0 ;  /* 0x0000000a04007c0c */ /* 0x000fe4000c761270 */
[----:B------:R-:W-:Y:S02]  /*94020*/  ISETP.LT.AND P1, PT, R0, UR8, !P0 ;  /* 0x0000000800007c0c */ /* 0x000fe4000c721270 */
[----:B------:R-:W-:Y:S01]  /*94030*/  ISETP.LT.AND P2, PT, R5, UR11, !P0 ;  /* 0x0000000b05007c0c */ /* 0x000fe2000c741270 */
[----:B------:R-:W-:Y:S01]  /*94040*/  ULDC.64 UR10, c[0x0][0x228] ;  /* 0x00008a00000a7ab9 */ /* 0x000fe20000000a00 */
[----:B------:R-:W-:-:S02]  /*94050*/  LOP3.LUT R15, R15, 0xfffffffb, RZ, 0xc0, !PT ;  /* 0xfffffffb0f0f7812 */ /* 0x000fc400078ec0ff */
[----:B------:R-:W-:-:S05]  /*94060*/  LOP3.LUT R29, R29, 0x7fffffff, RZ, 0xc0, !PT ;  /* 0x7fffffff1d1d7812 */ /* 0x000fca00078ec0ff */
[----:B------:R-:W-:Y:S02]  /*94070*/  @P3 LOP3.LUT R15, R15, 0x4, RZ, 0xfc, !PT ;  /* 0x000000040f0f3812 */ /* 0x000fe400078efcff */
[----:B------:R-:W-:Y:S01]  /*94080*/  ISETP.LT.AND P3, PT, R11, UR58, !P0 ;  /* 0x0000003a0b007c0c */ /* 0x000fe2000c761270 */
[----:B------:R-:W-:Y:S01]  /*94090*/  ULDC UR58, c[0x0][0x228] ;  /* 0x00008a00003a7ab9 */ /* 0x000fe20000000800 */
[----:B------:R-:W-:Y:S02]  /*940a0*/  @P1 LOP3.LUT R29, R29, 0x80000000, RZ, 0xfc, !PT ;  /* 0x800000001d1d1812 */ /* 0x000fe400078efcff */
[----:B------:R-:W-:Y:S01]  /*940b0*/  ISETP.LT.AND P1, PT, R3, UR57, !P0 ;  /* 0x0000003903007c0c */ /* 0x000fe2000c721270 */
[----:B------:R-:W-:Y:S01]  /*940c0*/  ULDC UR57, c[0x0][0x228] ;  /* 0x00008a0000397ab9 */ /* 0x000fe20000000800 */
[----:B------:R-:W-:Y:S02]  /*940d0*/  LOP3.LUT R15, R15, 0xfffffffd, RZ, 0xc0, !PT ;  /* 0xfffffffd0f0f7812 */ /* 0x000fe400078ec0ff */
[----:B------:R-:W-:-:S02]  /*940e0*/  LOP3.LUT R29, R29, 0xbfffffff, RZ, 0xc0, !PT ;  /* 0xbfffffff1d1d7812 */ /* 0x000fc400078ec0ff */
[----:B------:R-:W-:Y:S02]  /*940f0*/  @P2 LOP3.LUT R15, R15, 0x2, RZ, 0xfc, !PT ;  /* 0x000000020f0f2812 */ /* 0x000fe400078efcff */
[----:B------:R-:W-:Y:S01]  /*94100*/  ISETP.LT.AND P2, PT, R10, UR59, !P0 ;  /* 0x0000003b0a007c0c */ /* 0x000fe2000c741270 */
[----:B------:R-:W-:Y:S01]  /*94110*/  ULDC UR59, c[0x0][0x228] ;  /* 0x00008a00003b7ab9 */ /* 0x000fe20000000800 */
[----:B------:R-:W-:Y:S02]  /*94120*/  LOP3.LUT R15, R15, 0xfffffffe, RZ, 0xc0, !PT ;  /* 0xfffffffe0f0f7812 */ /* 0x000fe400078ec0ff */
[----:B------:R-:W-:Y:S02]  /*94130*/  @P3 LOP3.LUT R29, R29, 0x40000000, RZ, 0xfc, !PT ;  /* 0x400000001d1d3812 */ /* 0x000fe400078efcff */
[----:B------:R-:W-:Y:S02]  /*94140*/  @P1 LOP3.LUT R15, R15, 0x1, RZ, 0xfc, !PT ;  /* 0x000000010f0f1812 */ /* 0x000fe400078efcff */
[----:B------:R-:W-:Y:S01]  /*94150*/  ISETP.LT.AND P1, PT, R6, UR60, !P0 ;  /* 0x0000003c06007c0c */ /* 0x000fe2000c721270 */
[----:B------:R-:W-:Y:S01]  /*94160*/  ULDC UR60, c[0x0][0x228] ;  /* 0x00008a00003c7ab9 */ /* 0x000fe20000000800 */
[----:B------:R-:W-:-:S04]  /*94170*/  LOP3.LUT R29, R29, 0xdfffffff, RZ, 0xc0, !PT ;  /* 0xdfffffff1d1d7812 */ /* 0x000fc800078ec0ff */
[----:B------:R-:W-:Y:S02]  /*94180*/  @P2 LOP3.LUT R29, R29, 0x20000000, RZ, 0xfc, !PT ;  /* 0x200000001d1d2812 */ /* 0x000fe400078efcff */
[----:B------:R-:W-:Y:S01]  /*94190*/  ISETP.LT.AND P0, PT, R7, UR61, !P0 ;  /* 0x0000003d07007c0c */ /* 0x000fe2000c701270 */
[----:B------:R-:W-:Y:S01]  /*941a0*/  ULDC UR61, c[0x0][0x228] ;  /* 0x00008a00003d7ab9 */ /* 0x000fe20000000800 */
[----:B------:R-:W-:-:S04]  /*941b0*/  LOP3.LUT R29, R29, 0xefffffff, RZ, 0xc0, !PT ;  /* 0xefffffff1d1d7812 */ /* 0x000fc800078ec0ff */
[----:B------:R-:W-:-:S04]  /*941c0*/  @P1 LOP3.LUT R29, R29, 0x10000000, RZ, 0xfc, !PT ;  /* 0x100000001d1d1812 */ /* 0x000fc800078efcff */
[----:B------:R-:W-:-:S04]  /*941d0*/  LOP3.LUT R29, R29, 0xf7ffffff, RZ, 0xc0, !PT ;  /* 0xf7ffffff1d1d7812 */ /* 0x000fc800078ec0ff */
[----:B------:R-:W-:Y:S02]  /*941e0*/  @P0 LOP3.LUT R29, R29, 0x8000000, RZ, 0xfc, !PT ;  /* 0x080000001d1d0812 */ /* 0x000fe400078efcff */
[----:B--2---:R-:W-:Y:S01]  /*941f0*/  ISETP.GE.AND P0, PT, R8, UR7, PT ;  /* 0x0000000708007c0c */ /* 0x004fe2000bf06270 */
[----:B------:R-:W-:Y:S01]  /*94200*/  ULDC.64 UR6, c[0x0][0x228] ;  /* 0x00008a0000067ab9 */ /* 0x000fe20000000a00 */
[----:B------:R-:W2:Y:S02]  /*94210*/  LDL.LU R8, [R1+0x3aec] ;  /* 0x003aec0001087983 */ /* 0x000ea40000300800 */
[----:B------:R-:W-:Y:S02]  /*94220*/  ISETP.LT.AND P1, PT, R0, UR10, !P0 ;  /* 0x0000000a00007c0c */ /* 0x000fe4000c721270 */
[----:B------:R-:W-:Y:S01]  /*94230*/  ISETP.LT.AND P3, PT, R4, UR47, !P0 ;  /* 0x0000002f04007c0c */ /* 0x000fe2000c761270 */
[----:B------:R-:W-:Y:S01]  /*94240*/  ULDC UR47, c[0x0][0x228] ;  /* 0x00008a00002f7ab9 */ /* 0x000fe20000000800 */
[----:B------:R-:W-:-:S02]  /*94250*/  LOP3.LUT R29, R29, 0xff7fffff, RZ, 0xc0, !PT ;  /* 0xff7fffff1d1d7812 */ /* 0x000fc400078ec0ff */
[----:B------:R-:W-:Y:S01]  /*94260*/  ISETP.LT.AND P2, PT, R5, UR48, !P0 ;  /* 0x0000003005007c0c */ /* 0x000fe2000c741270 */
[----:B------:R-:W-:-:S06]  /*94270*/  ULDC UR48, c[0x0][0x228] ;  /* 0x00008a0000307ab9 */ /* 0x000fcc0000000800 */
[----:B------:R-:W-:-:S04]  /*94280*/  @P1 LOP3.LUT R29, R29, 0x800000, RZ, 0xfc, !PT ;  /* 0x008000001d1d1812 */ /* 0x000fc800078efcff */
[----:B------:R-:W-:-:S04]  /*94290*/  LOP3.LUT R29, R29, 0xfbffffff, RZ, 0xc0, !PT ;  /* 0xfbffffff1d1d7812 */ /* 0x000fc800078ec0ff */
        /* <DEDUP_REMOVED lines=23> */
[----:B--2---:R-:W-:Y:S02]  /*94410*/  ISETP.GE.AND P0, PT, R8, UR9, PT ;  /* 0x0000000908007c0c */ /* 0x004fe4000bf06270 */
[----:B------:R-:W-:Y:S01]  /*94420*/  LOP3.LUT R29, R29, 0xffff7fff, RZ, 0xc0, !PT ;  /* 0xffff7fff1d1d7812 */ /* 0x000fe200078ec0ff */
[----:B------:R-:W2:Y:S01]  /*94430*/  LDL.LU R8, [R1+0x3af0] ;  /* 0x003af00001087983 */ /* 0x000ea20000300800 */
[----:B------:R-:W-:Y:S01]  /*94440*/  ULDC.64 UR8, c[0x0][0x228] ;  /* 0x00008a0000087ab9 */ /* 0x000fe20000000a00 */
[----:B------:R-:W-:Y:S02]  /*94450*/  ISETP.LT.AND P1, PT, R0, UR6, !P0 ;  /* 0x0000000600007c0c */ /* 0x000fe4000c721270 */
[----:B------:R-:W-:Y:S02]  /*94460*/  ISETP.LT.AND P3, PT, R4, UR41, !P0 ;  /* 0x0000002904007c0c */ /* 0x000fe4000c761270 */
[----:B------:R-:W-:-:S02]  /*94470*/  ISETP.LT.AND P2, PT, R5, UR42, !P0 ;  /* 0x0000002a05007c0c */ /* 0x000fc4000c741270 */
[----:B------:R-:W-:Y:S02]  /*94480*/  LOP3.LUT R28, R28, 0x7fffffff, RZ, 0xc0, !PT ;  /* 0x7fffffff1c1c7812 */ /* 0x000fe400078ec0ff */
[----:B------:R-:W-:Y:S01]  /*94490*/  LOP3.LUT R27, R27, 0x7fffffff, RZ, 0xc0, !PT ;  /* 0x7fffffff1b1b7812 */ /* 0x000fe200078ec0ff */
[----:B------:R-:W-:Y:S01]  /*944a0*/  ULDC UR41, c[0x0][0x228] ;  /* 0x00008a0000297ab9 */ /* 0x000fe20000000800 */
[----:B------:R-:W-:-:S03]  /*944b0*/  ULDC UR42, c[0x0][0x228] ;  /* 0x00008a00002a7ab9 */ /* 0x000fc60000000800 */
[----:B------:R-:W-:-:S04]  /*944c0*/  @P1 LOP3.LUT R29, R29, 0x8000, RZ, 0xfc, !PT ;  /* 0x000080001d1d1812 */ /* 0x000fc800078efcff */
[----:B------:R-:W-:Y:S02]  /*944d0*/  LOP3.LUT R29, R29, 0xfffbffff, RZ, 0xc0, !PT ;  /* 0xfffbffff1d1d7812 */ /* 0x000fe400078ec0ff */
[----:B------:R-:W-:Y:S01]  /*944e0*/  ISETP.LT.AND P1, PT, R3, UR43, !P0 ;  /* 0x0000002b03007c0c */ /* 0x000fe2000c721270 */
[----:B------:R-:W-:Y:S01]  /*944f0*/  ULDC UR43, c[0x0][0x228] ;  /* 0x00008a00002b7ab9 */ /* 0x000fe20000000800 */
        /* <DEDUP_REMOVED lines=10> */
[----:B------:R-:W-:Y:S02]  /*945a0*/  ISETP.LT.AND P1, PT, R6, UR46, !P0 ;  /* 0x0000002e06007c0c */ /* 0x000fe4000c721270 */
[----:B------:R-:W-:Y:S01]  /*945b0*/  @P3 LOP3.LUT R29, R29, 0x4000, RZ, 0xfc, !PT ;  /* 0x000040001d1d3812 */ /* 0x000fe200078efcff */
[----:B------:R-:W-:-:S03]  /*945c0*/  ULDC UR46, c[0x0][0x228] ;  /* 0x00008a00002e7ab9 */ /* 0x000fc60000000800 */
[----:B------:R-:W-:Y:S02]  /*945d0*/  LOP3.LUT R29, R29, 0xffffdfff, RZ, 0xc0, !PT ;  /* 0xffffdfff1d1d7812 */ /* 0x000fe400078ec0ff */
[----:B------:R-:W-:Y:S01]  /*945e0*/  ISETP.LT.AND P0, PT, R7, UR55, !P0 ;  /* 0x0000003707007c0c */ /* 0x000fe2000c701270 */
[----:B------:R-:W-:Y:S01]  /*945f0*/  ULDC UR55, c[0x0][0x228] ;  /* 0x00008a0000377ab9 */ /* 0x000fe20000000800 */
[----:B------:R-:W-:-:S04]  /*94600*/  @P2 LOP3.LUT R29, R29, 0x2000, RZ, 0xfc, !PT ;  /* 0x000020001d1d2812 */ /* 0x000fc800078efcff */
        /* <DEDUP_REMOVED lines=10> */
[----:B------:R-:W-:Y:S01]  /*946b0*/  ISETP.LT.AND P2, PT, R5, UR15, !P0 ;  /* 0x0000000f05007c0c */ /* 0x000fe2000c741270 */
[----:B------:R-:W-:Y:S01]  /*946c0*/  ULDC UR14, c[0x0][0x228] ;  /* 0x00008a00000e7ab9 */ /* 0x000fe20000000800 */
[----:B------:R-:W-:-:S07]  /*946d0*/  ULDC UR15, c[0x0][0x228] ;  /* 0x00008a00000f7ab9 */ /* 0x000fce0000000800 */
        /* <DEDUP_REMOVED lines=32> */
[----:B------:R-:W-:Y:S01]  /*948e0*/  LOP3.LUT R26, R26, 0x7fffffff, RZ, 0xc0, !PT ;  /* 0x7fffffff1a1a7812 */ /* 0x000fe200078ec0ff */
[----:B------:R-:W-:Y:S01]  /*948f0*/  ULDC UR13, c[0x0][0x228] ;  /* 0x00008a00000d7ab9 */ /* 0x000fe20000000800 */
[----:B------:R-:W-:-:S05]  /*94900*/  ULDC UR12, c[0x0][0x228] ;  /* 0x00008a00000c7ab9 */ /* 0x000fca0000000800 */
[----:B------:R-:W-:Y:S02]  /*94910*/  @P3 LOP3.LUT R29, R29, 0x4, RZ, 0xfc, !PT ;  /* 0x000000041d1d3812 */ /* 0x000fe400078efcff */
[----:B------:R-:W-:Y:S02]  /*94920*/  ISETP.LT.AND P3, PT, R11, UR34, !P0 ;  /* 0x000000220b007c0c */ /* 0x000fe4000c761270 */
[----:B------:R-:W-:Y:S02]  /*94930*/  @P1 LOP3.LUT R28, R28, 0x80000000, RZ, 0xfc, !PT ;  /* 0x800000001c1c1812 */ /* 0x000fe400078efcff */
[----:B------:R-:W-:Y:S02]  /*94940*/  ISETP.LT.AND P1, PT, R3, UR31, !P0 ;  /* 0x0000001f03007c0c */ /* 0x000fe4000c721270 */
[----:B------:R-:W-:Y:S01]  /*94950*/  LOP3.LUT R29, R29, 0xfffffffd, RZ, 0xc0, !PT ;  /* 0xfffffffd1d1d7812 */ /* 0x000fe200078ec0ff */
[----:B------:R-:W-:Y:S01]  /*94960*/  ULDC UR34, c[0x0][0x228] ;  /* 0x00008a0000227ab9 */ /* 0x000fe20000000800 */
[----:B------:R-:W-:Y:S01]  /*94970*/  LOP3.LUT R28, R28, 0xbfffffff, RZ, 0xc0, !PT ;  /* 0xbfffffff1c1c7812 */ /* 0x000fe200078ec0ff */
[----:B------:R-:W-:Y:S01]  /*94980*/  ULDC UR31, c[0x0][0x228] ;  /* 0x00008a00001f7ab9 */ /* 0x000fe20000000800 */
[----:B------:R-:W-:-:S02]  /*94990*/  @P2 LOP3.LUT R29, R29, 0x2, RZ, 0xfc, !PT ;  /* 0x000000021d1d2812 */ /* 0x000fc400078efcff */
[----:B------:R-:W-:Y:S01]  /*949a0*/  ISETP.LT.AND P2, PT, R10, UR35, !P0 ;  /* 0x000000230a007c0c */ /* 0x000fe2000c741270 */
[----:B------:R-:W-:Y:S01]  /*949b0*/  ULDC UR35, c[0x0][0x228] ;  /* 0x00008a0000237ab9 */ /* 0x000fe20000000800 */
[----:B------:R-:W-:Y:S02]  /*949c0*/  LOP3.LUT R29, R29, 0xfffffffe, RZ, 0xc0, !PT ;  /* 0xfffffffe1d1d7812 */ /* 0x000fe400078ec0ff */
[----:B------:R-:W-:Y:S02]  /*949d0*/  @P3 LOP3.LUT R28, R28, 0x40000000, RZ, 0xfc, !PT ;  /* 0x400000001c1c3812 */ /* 0x000fe400078efcff */
[----:B------:R-:W-:Y:S02]  /*949e0*/  @P1 LOP3.LUT R29, R29, 0x1, RZ, 0xfc, !PT ;  /* 0x000000011d1d1812 */ /* 0x000fe400078efcff */
[----:B------:R-:W-:Y:S02]  /*949f0*/  ISETP.LT.AND P1, PT, R6, UR36, !P0 ;  /* 0x0000002406007c0c */ /* 0x000fe4000c721270 */
[----:B------:R-:W-:-:S02]  /*94a00*/  LOP3.LUT R28, R28, 0xdfffffff, RZ, 0xc0, !PT ;  /* 0xdfffffff1c1c7812 */ /* 0x000fc400078ec0ff */
[----:B------:R-:W-:Y:S01]  /*94a10*/  ISETP.LT.AND P0, PT, R7, UR53, !P0 ;  /* 0x0000003507007c0c */ /* 0x000fe2000c701270 */
[----:B------:R-:W-:Y:S01]  /*94a20*/  ULDC UR53, c[0x0][0x228] ;  /* 0x00008a0000357ab9 */ /* 0x000fe20000000800 */
[----:B------:R-:W-:Y:S01]  /*94a30*/  ULDC UR36, c[0x0][0x228] ;  /* 0x00008a0000247ab9 */ /* 0x000fe20000000800 */
[----:B------:R-:W-:-:S04]  /*94a40*/  @P2 LOP3.LUT R28, R28, 0x20000000, RZ, 0xfc, !PT ;  /* 0x200000001c1c2812 */ /* 0x000fc800078efcff */
[----:B------:R-:W-:-:S04]  /*94a50*/  LOP3.LUT R28, R28, 0xefffffff, RZ, 0xc0, !PT ;  /* 0xefffffff1c1c7812 */ /* 0x000fc800078ec0ff */
[----:B------:R-:W-:-:S04]  /*94a60*/  @P1 LOP3.LUT R28, R28, 0x10000000, RZ, 0xfc, !PT ;  /* 0x100000001c1c1812 */ /* 0x000fc800078efcff */
[----:B------:R-:W-:-:S04]  /*94a70*/  LOP3.LUT R28, R28, 0xf7ffffff, RZ, 0xc0, !PT ;  /* 0xf7ffffff1c1c7812 */ /* 0x000fc800078ec0ff */
[----:B------:R-:W-:-:S04]  /*94a80*/  @P0 LOP3.LUT R28, R28, 0x8000000, RZ, 0xfc, !PT ;  /* 0x080000001c1c0812 */ /* 0x000fc800078efcff */
[----:B------:R-:W-:Y:S02]  /*94a90*/  LOP3.LUT R28, R28, 0xff7fffff, RZ, 0xc0, !PT ;  /* 0xff7fffff1c1c7812 */ /* 0x000fe400078ec0ff */
[----:B--2---:R-:W-:Y:S01]  /*94aa0*/  ISETP.GE.AND P0, PT, R8, UR9, PT ;  /* 0x0000000908007c0c */ /* 0x004fe2000bf06270 */
[----:B------:R-:W-:Y:S01]  /*94ab0*/  ULDC.64 UR8, c[0x0][0x228] ;  /* 0x00008a0000087ab9 */ /* 0x000fe20000000a00 */
[----:B------:R-:W2:Y:S02]  /*94ac0*/  LDL.LU R8, [R1+0x3afc] ;  /* 0x003afc0001087983 */ /* 0x000ea40000300800 */
        /* <DEDUP_REMOVED lines=38> */
[----:B------:R-:W-:Y:S01]  /*94d30*/  ULDC UR8, c[0x0][0x228] ;  /* 0x00008a0000087ab9 */ /* 0x000fe20000000800 */
[----:B------:R-:W-:-:S06]  /*94d40*/  ULDC UR16, c[0x0][0x228] ;  /* 0x00008a0000107ab9 */ /* 0x000fcc0000000800 */
        /* <DEDUP_REMOVED lines=61> */
[----:B------:R-:W2:Y:S02]  /*95120*/  LDL.LU R8, [R1+0x3b08] ;  /* 0x003b080001087983 */ /* 0x000ea40000300800 */
[----:B------:R-:W-:Y:S02]  /*95130*/  ISETP.LT.AND P3, PT, R4, UR10, !P0 ;  /* 0x0000000a04007c0c */ /* 0x000fe4000c761270 */
[----:B------:R-:W-:Y:S02]  /*95140*/  ISETP.LT.AND P1, PT, R0, UR6, !P0 ;  /* 0x0000000600007c0c */ /* 0x000fe4000c721270 */
[----:B------:R-:W-:-:S02]  /*95150*/  ISETP.LT.AND P2, PT, R5, UR8, !P0 ;  /* 0x0000000805007c0c */ /* 0x000fc4000c741270 */
[----:B------:R-:W-:Y:S01]  /*95160*/  LOP3.LUT R28, R28, 0xfffffffb, RZ, 0xc0, !PT ;  /* 0xfffffffb1c1c7812 */ /* 0x000fe200078ec0ff */
[----:B------:R-:W-:Y:S01]  /*95170*/  ULDC.64 UR8, c[0x0][0x228] ;  /* 0x00008a0000087ab9 */ /* 0x000fe20000000a00 */
[----:B------:R-:W-:Y:S01]  /*95180*/  ULDC UR10, c[0x0][0x228] ;  /* 0x00008a00000a7ab9 */ /* 0x000fe20000000800 */
[----:B------:R-:W-:-:S04]  /*95190*/  ULDC UR6, c[0x0][0x228] ;  /* 0x00008a0000067ab9 */ /* 0x000fc80000000800 */
[----:B------:R-:W-:Y:S02]  /*951a0*/  @P3 LOP3.LUT R28, R28, 0x4, RZ, 0xfc, !PT ;  /* 0x000000041c1c3812 */ /* 0x000fe400078efcff */
[----:B------:R-:W-:Y:S02]  /*951b0*/  ISETP.LT.AND P3, PT, R11, UR60, !P0 ;  /* 0x0000003c0b007c0c */ /* 0x000fe4000c761270 */
[----:B------:R-:W-:Y:S02]  /*951c0*/  @P1 LOP3.LUT R27, R27, 0x80000000, RZ, 0xfc, !PT ;  /* 0x800000001b1b1812 */ /* 0x000fe400078efcff */
[----:B------:R-:W-:Y:S02]  /*951d0*/  ISETP.LT.AND P1, PT, R3, UR61, !P0 ;  /* 0x0000003d03007c0c */ /* 0x000fe4000c721270 */
[----:B------:R-:W-:Y:S02]  /*951e0*/  LOP3.LUT R28, R28, 0xfffffffd, RZ, 0xc0, !PT ;  /* 0xfffffffd1c1c7812 */ /* 0x000fe400078ec0ff */
[----:B------:R-:W-:-:S02]  /*951f0*/  LOP3.LUT R25, R25, 0x7fffffff, RZ, 0xc0, !PT ;  /* 0x7fffffff19197812 */ /* 0x000fc400078ec0ff */
[----:B------:R-:W-:Y:S01]  /*95200*/  LOP3.LUT R27, R27, 0xbfffffff, RZ, 0xc0, !PT ;  /* 0xbfffffff1b1b7812 */ /* 0x000fe200078ec0ff */
[----:B------:R-:W-:Y:S01]  /*95210*/  ULDC UR61, c[0x0][0x228] ;  /* 0x00008a00003d7ab9 */ /* 0x000fe20000000800 */
[----:B------:R-:W-:Y:S02]  /*95220*/  @P2 LOP3.LUT R28, R28, 0x2, RZ, 0xfc, !PT ;  /* 0x000000021c1c2812 */ /* 0x000fe400078efcff */
[----:B------:R-:W-:Y:S01]  /*95230*/  ISETP.LT.AND P2, PT, R10, UR59, !P0 ;  /* 0x0000003b0a007c0c */ /* 0x000fe2000c741270 */
[----:B------:R-:W-:Y:S01]  /*95240*/  ULDC UR60, c[0x0][0x228] ;  /* 0x00008a00003c7ab9 */ /* 0x000fe20000000800 */
[----:B------:R-:W-:Y:S01]  /*95250*/  ULDC UR59, c[0x0][0x228] ;  /* 0x00008a00003b7ab9 */ /* 0x000fe20000000800 */
[----:B------:R-:W-:Y:S02]  /*95260*/  LOP3.LUT R28, R28, 0xfffffffe, RZ, 0xc0, !PT ;  /* 0xfffffffe1c1c7812 */ /* 0x000fe400078ec0ff */
[----:B------:R-:W-:Y:S02]  /*95270*/  @P3 LOP3.LUT R27, R27, 0x40000000, RZ, 0xfc, !PT ;  /* 0x400000001b1b3812 */ /* 0x000fe400078efcff */
[----:B------:R-:W-:-:S02]  /*95280*/  @P1 LOP3.LUT R28, R28, 0x1, RZ, 0xfc, !PT ;  /* 0x000000011c1c1812 */ /* 0x000fc400078efcff */
[----:B------:R-:W-:Y:S02]  /*95290*/  ISETP.LT.AND P1, PT, R6, UR58, !P0 ;  /* 0x0000003a06007c0c */ /* 0x000fe4000c721270 */
[----:B------:R-:W-:Y:S02]  /*952a0*/  LOP3.LUT R27, R27, 0xdfffffff, RZ, 0xc0, !PT ;  /* 0xdfffffff1b1b7812 */ /* 0x000fe400078ec0ff */
        /* <DEDUP_REMOVED lines=9> */
[----:B--2---:R-:W-:Y:S02]  /*95340*/  ISETP.GE.AND P0, PT, R8, UR11, PT ;  /* 0x0000000b08007c0c */ /* 0x004fe4000bf06270 */
[----:B------:R-:W2:Y:S02]  /*95350*/  LDL.LU R8, [R1+0x3b0c] ;  /* 0x003b0c0001087983 */ /* 0x000ea40000300800 */
[----:B------:R-:W-:Y:S02]  /*95360*/  ISETP.LT.AND P1, PT, R0, UR8, !P0 ;  /* 0x0000000800007c0c */ /* 0x000fe4000c721270 */
[----:B------:R-:W-:Y:S02]  /*95370*/  ISETP.LT.AND P3, PT, R4, UR10, !P0 ;  /* 0x0000000a04007c0c */ /* 0x000fe4000c761270 */
[----:B------:R-:W-:Y:S01]  /*95380*/  ISETP.LT.AND P2, PT, R5, UR50, !P0 ;  /* 0x0000003205007c0c */ /* 0x000fe2000c741270 */
[----:B------:R-:W-:Y:S01]  /*95390*/  ULDC.64 UR10, c[0x0][0x228] ;  /* 0x00008a00000a7ab9 */ /* 0x000fe20000000a00 */
        /* <DEDUP_REMOVED lines=30> */
[----:B------:R-:W-:-:S02]  /*95580*/  LOP3.LUT R27, R27, 0xffff7fff, RZ, 0xc0, !PT ;  /* 0xffff7fff1b1b7812 */ /* 0x000fc400078ec0ff */
[----:B------:R-:W-:Y:S01]  /*95590*/  ISETP.LT.AND P2, PT, R5, UR41, !P0 ;  /* 0x0000002905007c0c */ /* 0x000fe2000c741270 */
[----:B------:R-:W-:Y:S01]  /*955a0*/  ULDC.64 UR6, c[0x0][0x228] ;  /* 0x00008a0000067ab9 */ /* 0x000fe20000000a00 */
[----:B------:R-:W-:Y:S01]  /*955b0*/  ULDC UR41, c[0x0][0x228] ;  /* 0x00008a0000297ab9 */ /* 0x000fe20000000800 */
[----:B------:R-:W-:-:S04]  /*955c0*/  ULDC UR10, c[0x0][0x228] ;  /* 0x00008a00000a7ab9 */ /* 0x000fc80000000800 */
        /* <DEDUP_REMOVED lines=62> */
[----:B------:R-:W-:Y:S02]  /*959b0*/  LOP3.LUT R24, R24, 0x7fffffff, RZ, 0xc0, !PT ;  /* 0x7fffffff18187812 */ /* 0x000fe400078ec0ff */
[----:B------:R-:W-:Y:S02]  /*959c0*/  ISETP.LT.AND P3, PT, R4, UR57, !P0 ;  /* 0x0000003904007c0c */ /* 0x000fe4000c761270 */
[----:B------:R-:W-:-:S02]  /*959d0*/  ISETP.LT.AND P1, PT, R0, UR8, !P0 ;  /* 0x0000000800007c0c */ /* 0x000fc4000c721270 */
[----:B------:R-:W-:Y:S01]  /*959e0*/  ISETP.LT.AND P2, PT, R5, UR36, !P0 ;  /* 0x0000002405007c0c */ /* 0x000fe2000c741270 */
[----:B------:R-:W-:Y:S01]  /*959f0*/  ULDC UR57, c[0x0][0x228] ;  /* 0x00008a0000397ab9 */ /* 0x000fe20000000800 */
[----:B------:R-:W-:Y:S01]  /*95a00*/  ULDC UR11, c[0x0][0x228] ;  /* 0x00008a00000b7ab9 */ /* 0x000fe20000000800 */
[----:B------:R-:W-:-:S06]  /*95a10*/  ULDC UR36, c[0x0][0x228] ;  /* 0x00008a0000247ab9 */ /* 0x000fcc0000000800 */
        /* <DEDUP_REMOVED lines=17> */
[----:B------:R-:W-:Y:S01]  /*95b30*/  ULDC.64 UR12, c[0x0][0x228] ;  /* 0x00008a00000c7ab9 */ /* 0x000fe20000000a00 */
        /* <DEDUP_REMOVED lines=115> */
[----:B------:R-:W-:Y:S01]  /*96270*/  ULDC UR8, c[0x0][0x228] ;  /* 0x00008a0000087ab9 */ /* 0x000fe20000000800 */
[----:B------:R-:W-:Y:S01]  /*96280*/  ULDC UR12, c[0x0][0x228] ;  /* 0x00008a00000c7ab9 */ /* 0x000fe20000000800 */
[----:B------:R-:W-:Y:S01]  /*96290*/  LOP3.LUT R23, R23, 0x7fffffff, RZ, 0xc0, !PT ;  /* 0x7fffffff17177812 */ /* 0x000fe200078ec0ff */
[----:B------:R-:W-:-:S03]  /*962a0*/  ULDC UR53, c[0x0][0x228] ;  /* 0x00008a0000357ab9 */ /* 0x000fc60000000800 */
[----:B------:R-:W-:Y:S02]  /*962b0*/  @P3 LOP3.LUT R26, R26, 0x4, RZ, 0xfc, !PT ;  /* 0x000000041a1a3812 */ /* 0x000fe400078efcff */
[----:B------:R-:W-:Y:S02]  /*962c0*/  ISETP.LT.AND P3, PT, R11, UR61, !P0 ;  /* 0x0000003d0b007c0c */ /* 0x000fe4000c761270 */
[----:B------:R-:W-:Y:S02]  /*962d0*/  @P1 LOP3.LUT R25, R25, 0x80000000, RZ, 0xfc, !PT ;  /* 0x8000000019191812 */ /* 0x000fe400078efcff */
[----:B------:R-:W-:Y:S02]  /*962e0*/  ISETP.LT.AND P1, PT, R3, UR6, !P0 ;  /* 0x0000000603007c0c */ /* 0x000fe4000c721270 */
[----:B------:R-:W-:Y:S01]  /*962f0*/  LOP3.LUT R26, R26, 0xfffffffd, RZ, 0xc0, !PT ;  /* 0xfffffffd1a1a7812 */ /* 0x000fe200078ec0ff */
[----:B------:R-:W-:Y:S01]  /*96300*/  ULDC.64 UR6, c[0x0][0x228] ;  /* 0x00008a0000067ab9 */ /* 0x000fe20000000a00 */
        /* <DEDUP_REMOVED lines=94> */
[----:B------:R-:W-:Y:S01]  /*968f0*/  LOP3.LUT R22, R22, 0x7fffffff, RZ, 0xc0, !PT ;  /* 0x7fffffff16167812 */ /* 0x000fe200078ec0ff */
        /* <DEDUP_REMOVED lines=60> */
[----:B------:R-:W-:Y:S01]  /*96cc0*/  ULDC UR13, c[0x0][0x228] ;  /* 0x00008a00000d7ab9 */ /* 0x000fe20000000800 */
        /* <DEDUP_REMOVED lines=34> */
[----:B------:R-:W-:Y:S01]  /*96ef0*/  ULDC UR7, c[0x0][0x228] ;  /* 0x00008a0000077ab9 */ /* 0x000fe20000000800 */
        /* <DEDUP_REMOVED lines=30> */
[----:B--2---:R-:W-:Y:S02]  /*970e0*/  ISETP.GE.AND P0, PT, R8, UR9, PT ;  /* 0x0000000908007c0c */ /* 0x004fe4000bf06270 */
[----:B------:R-:W-:Y:S01]  /*970f0*/  LOP3.LUT R24, R24, 0xffffff7f, RZ, 0xc0, !PT ;  /* 0xffffff7f18187812 */ /* 0x000fe200078ec0ff */
[----:B------:R-:W2:Y:S04]  /*97100*/  LDL.LU R8, [R1+0x3b44] ;  /* 0x003b440001087983 */ /* 0x000ea80000300800 */
[----:B0-----:R-:W3:Y:S01]  /*97110*/  LDL.LU R12, [R1+0x3b48] ;  /* 0x003b4800010c7983 */ /* 0x001ee20000300800 */
[----:B------:R-:W-:-:S02]  /*97120*/  ISETP.LT.AND P1, PT, R0, UR32, !P0 ;  /* 0x0000002000007c0c */ /* 0x000fc4000c721270 */
[----:B------:R-:W-:Y:S02]  /*97130*/  ISETP.LT.AND P3, PT, R4, UR13, !P0 ;  /* 0x0000000d04007c0c */ /* 0x000fe4000c761270 */
[----:B------:R-:W-:Y:S01]  /*97140*/  ISETP.LT.AND P2, PT, R5, UR57, !P0 ;  /* 0x0000003905007c0c */ /* 0x000fe2000c741270 */
[----:B------:R-:W-:Y:S01]  /*97150*/  ULDC UR57, c[0x0][0x228] ;  /* 0x00008a0000397ab9 */ /* 0x000fe20000000800 */
[----:B------:R-:W-:Y:S01]  /*97160*/  ULDC.64 UR8, c[0x0][0x228] ;  /* 0x00008a0000087ab9 */ /* 0x000fe20000000a00 */
[----:B------:R-:W-:Y:S01]  /*97170*/  ULDC UR32, c[0x0][0x228] ;  /* 0x00008a0000207ab9 */ /* 0x000fe20000000800 */
[----:B------:R-:W-:-:S05]  /*97180*/  ULDC UR13, c[0x0][0x228] ;  /* 0x00008a00000d7ab9 */ /* 0x000fca0000000800 */
        /* <DEDUP_REMOVED lines=31> */
[----:B------:R-:W-:Y:S01]  /*97380*/  ULDC UR32, c[0x0][0x228] ;  /* 0x00008a0000207ab9 */ /* 0x000fe20000000800 */
[----:B------:R-:W-:-:S07]  /*97390*/  ULDC UR57, c[0x0][0x228] ;  /* 0x00008a0000397ab9 */ /* 0x000fce0000000800 */
[----:B------:R-:W-:Y:S02]  /*973a0*/  @P3 LOP3.LUT R24, R24, 0x4, RZ, 0xfc, !PT ;  /* 0x0000000418183812 */ /* 0x000fe400078efcff */
[----:B------:R-:W-:Y:S02]  /*973b0*/  ISETP.LT.AND P3, PT, R11, UR61, !P0 ;  /* 0x0000003d0b007c0c */ /* 0x000fe4000c761270 */
[----:B------:R-:W-:Y:S02]  /*973c0*/  @P1 LOP3.LUT R23, R23, 0x80000000, RZ, 0xfc, !PT ;  /* 0x8000000017171812 */ /* 0x000fe400078efcff */
[----:B------:R-:W-:Y:S02]  /*973d0*/  ISETP.LT.AND P1, PT, R3, UR36, !P0 ;  /* 0x0000002403007c0c */ /* 0x000fe4000c721270 */
[----:B------:R-:W-:Y:S01]  /*973e0*/  LOP3.LUT R24, R24, 0xfffffffd, RZ, 0xc0, !PT ;  /* 0xfffffffd18187812 */ /* 0x000fe200078ec0ff */
[----:B------:R-:W-:Y:S01]  /*973f0*/  ULDC.64 UR36, c[0x0][0x228] ;  /* 0x00008a0000247ab9 */ /* 0x000fe20000000a00 */
[----:B------:R-:W-:-:S02]  /*97400*/  LOP3.LUT R23, R23, 0xbfffffff, RZ, 0xc0, !PT ;  /* 0xbfffffff17177812 */ /* 0x000fc400078ec0ff */
[----:B------:R-:W-:Y:S02]  /*97410*/  LOP3.LUT R21, R21, 0x7fffffff, RZ, 0xc0, !PT ;  /* 0x7fffffff15157812 */ /* 0x000fe400078ec0ff */
        /* <DEDUP_REMOVED lines=16> */
[----:B------:R-:W-:Y:S02]  /*97520*/  @P0 LOP3.LUT R23, R23, 0x8000000, RZ, 0xfc, !PT ;  /* 0x0800000017170812 */ /* 0x000fe400078efcff */
[----:B---3--:R-:W-:-:S04]  /*97530*/  ISETP.GE.AND P0, PT, R12, UR33, PT ;  /* 0x000000210c007c0c */ /* 0x008fc8000bf06270 */
[----:B------:R-:W-:Y:S02]  /*97540*/  ISETP.LT.AND P1, PT, R0, UR36, !P0 ;  /* 0x0000002400007c0c */ /* 0x000fe4000c721270 */
[----:B------:R-:W-:Y:S02]  /*97550*/  ISETP.LT.AND P3, PT, R4, UR32, !P0 ;  /* 0x0000002004007c0c */ /* 0x000fe4000c761270 */
[----:B------:R-:W-:Y:S02]  /*97560*/  LOP3.LUT R23, R23, 0xff7fffff, RZ, 0xc0, !PT ;  /* 0xff7fffff17177812 */ /* 0x000fe400078ec0ff */
        /* <DEDUP_REMOVED lines=38> */
[----:B------:R-:W-:Y:S01]  /*977d0*/  LOP3.LUT R20, R20, 0x7fffffff, RZ, 0xc0, !PT ;  /* 0x7fffffff14147812 */ /* 0x000fe200078ec0ff */
        /* <DEDUP_REMOVED lines=33> */
[----:B------:R-:W-:-:S08]  /*979f0*/  ULDC UR36, c[0x0][0x228] ;  /* 0x00008a0000247ab9 */ /* 0x000fd00000000800 */
[----:B------:R-:W-:-:S04]  /*97a00*/  @P1 LOP3.LUT R23, R23, 0x80, RZ, 0xfc, !PT ;  /* 0x0000008017171812 */ /* 0x000fc800078efcff */
[----:B------:R-:W-:Y:S02]  /*97a10*/  LOP3.LUT R23, R23, 0xfffffbff, RZ, 0xc0, !PT ;  /* 0xfffffbff17177812 */ /* 0x000fe400078ec0ff */
[----:B------:R-:W-:Y:S01]  /*97a20*/  ISETP.LT.AND P1, PT, R3, UR15, !P0 ;  /* 0x0000000f03007c0c */ /* 0x000fe2000c721270 */
[----:B------:R-:W-:Y:S01]  /*97a30*/  ULDC.64 UR14, c[0x0][0x228] ;  /* 0x00008a00000e7ab9 */ /* 0x000fe20000000a00 */
        /* <DEDUP_REMOVED lines=67> */
[----:B------:R-:W-:Y:S01]  /*97e70*/  VIADD R9, R9, UR10 ;  /* 0x0000000a09097c36 */ /* 0x000fe20008000000 */
        /* <DEDUP_REMOVED lines=29> */
[----:B------:R0:W-:Y:S01]  /*98050*/  STL [R1+0x34], R9 ;  /* 0x0000340901007387 */ /* 0x0001e20000100800 */
[----:B------:R-:W-:Y:S01]  /*98060*/  ULDC UR36, c[0x0][0x228] ;  /* 0x00008a0000247ab9 */ /* 0x000fe20000000800 */
[----:B------:R-:W-:Y:S01]  /*98070*/  ULDC UR8, c[0x0][0x248] ;  /* 0x0000920000087ab9 */ /* 0x000fe20000000800 */
[----:B------:R-:W-:-:S05]  /*98080*/  ULDC UR22, c[0x0][0x228] ;  /* 0x00008a0000167ab9 */ /* 0x000fca0000000800 */
        /* <DEDUP_REMOVED lines=8> */
[----:B------:R-:W-:Y:S02]  /*98110*/  LOP3.LUT R22, R22, 0xfffeffff, RZ, 0xc0, !PT ;  /* 0xfffeffff16167812 */ /* 0x000fe400078ec0ff */
[----:B------:R-:W-:Y:S01]  /*98120*/  ISETP.LT.AND P2, PT, R10, UR21, !P0 ;  /* 0x000000150a007c0c */ /* 0x000fe2000c741270 */
[----:B0-----:R-:W-:Y:S01]  /*98130*/  VIADD R9, R9, UR8 ;  /* 0x0000000809097c36 */ /* 0x001fe20008000000 */
        /* <DEDUP_REMOVED lines=22> */
[----:B------:R0:W-:Y:S01]  /*982a0*/  STL [R1+0x30], R9 ;  /* 0x0000300901007387 */ /* 0x0001e20000100800 */
[----:B------:R-:W-:Y:S01]  /*982b0*/  ULDC UR36, c[0x0][0x228] ;  /* 0x00008a0000247ab9 */ /* 0x000fe20000000800 */
[----:B------:R-:W-:-:S05]  /*982c0*/  ULDC UR56, c[0x0][0x228] ;  /* 0x00008a0000387ab9 */ /* 0x000fca0000000800 */
[----:B------:R-:W-:-:S04]  /*982d0*/  @P1 LOP3.LUT R22, R22, 0x80, RZ, 0xfc, !PT ;  /* 0x0000008016161812 */ /* 0x000fc800078efcff */
[----:B------:R-:W-:Y:S02]  /*982e0*/  LOP3.LUT R22, R22, 0xfffffbff, RZ, 0xc0, !PT ;  /* 0xfffffbff16167812 */ /* 0x000fe400078ec0ff */
[----:B------:R-:W-:Y:S01]  /*982f0*/  ISETP.LT.AND P1, PT, R3, UR55, !P0 ;  /* 0x0000003703007c0c */ /* 0x000fe2000c721270 */
[----:B0-----:R-:W-:Y:S01]  /*98300*/  VIADD R9, R9, UR6 ;  /* 0x0000000609097c36 */ /* 0x001fe20008000000 */
[----:B------:R-:W-:Y:S01]  /*98310*/  ULDC UR55, c[0x0][0x228] ;  /* 0x00008a0000377ab9 */ /* 0x000fe20000000800 */
[----:B------:R-:W-:Y:S01]  /*98320*/  @P3 LOP3.LUT R22, R22, 0x400, RZ, 0xfc, !PT ;  /* 0x0000040016163812 */ /* 0x000fe200078efcff */
[----:B------:R-:W-:-:S03]  /*98330*/  ULDC UR6, c[0x0][0x248] ;  /* 0x0000920000067ab9 */ /* 0x000fc60000000800 */
[----:B------:R-:W-:Y:S02]  /*98340*/  LOP3.LUT R22, R22, 0xfffffdff, RZ, 0xc0, !PT ;  /* 0xfffffdff16167812 */ /* 0x000fe400078ec0ff */
[----:B------:R-:W-:Y:S01]  /*98350*/  ISETP.LT.AND P3, PT, R11, UR54, !P0 ;  /* 0x000000360b007c0c */ /* 0x000fe2000c761270 */
[----:B------:R0:W-:Y:S01]  /*98360*/  STL [R1+0x1c], R9 ;  /* 0x00001c0901007387 */ /* 0x0001e20000100800 */
        /* <DEDUP_REMOVED lines=9> */
[----:B0-----:R-:W-:Y:S01]  /*98400*/  VIADD R9, R9, UR6 ;  /* 0x0000000609097c36 */ /* 0x001fe20008000000 */
[----:B------:R-:W-:Y:S01]  /*98410*/  ISETP.LT.AND P0, PT, R7, UR20, !P0 ;  /* 0x0000001407007c0c */ /* 0x000fe2000c701270 */
[----:B------:R-:W-:Y:S01]  /*98420*/  ULDC UR6, c[0x0][0x248] ;  /* 0x0000920000067ab9 */ /* 0x000fe20000000800 */
[----:B------:R-:W-:Y:S01]  /*98430*/  LOP3.LUT R22, R22, 0xffffffdf, RZ, 0xc0, !PT ;  /* 0xffffffdf16167812 */ /* 0x000fe200078ec0ff */
[----:B------:R-:W-:Y:S01]  /*98440*/  ULDC UR20, c[0x0][0x228] ;  /* 0x00008a0000147ab9 */ /* 0x000fe20000000800 */
[----:B------:R-:W-:Y:S01]  /*98450*/  LOP3.LUT R19, R19, 0xbfffffff, RZ, 0xc0, !PT ;  /* 0xbfffffff13137812 */ /* 0x000fe200078ec0ff */
        /* <DEDUP_REMOVED lines=8> */
[----:B------:R-:W2:Y:S01]  /*984e0*/  LDL R8, [R1+0x2034] ;  /* 0x0020340001087983 */ /* 0x000ea20000100800 */
[----:B------:R-:W-:Y:S01]  /*984f0*/  ULDC.64 UR8, c[0x0][0x228] ;  /* 0x00008a0000087ab9 */ /* 0x000fe20000000a00 */
        /* <DEDUP_REMOVED lines=10> */
[----:B------:R-:W-:Y:S01]  /*985a0*/  ULDC UR36, c[0x0][0x228] ;  /* 0x00008a0000247ab9 */ /* 0x000fe20000000800 */
[----:B------:R-:W-:Y:S01]  /*985b0*/  LOP3.LUT R21, R21, 0xbfffffff, RZ, 0xc0, !PT ;  /* 0xbfffffff15157812 */ /* 0x000fe200078ec0ff */
[----:B------:R0:W-:Y:S01]  /*985c0*/  STL [R1+0x18], R9 ;  /* 0x0000180901007387 */ /* 0x0001e20000100800 */
[----:B------:R-:W-:-:S02]  /*985d0*/  @P2 LOP3.LUT R22, R22, 0x2, RZ, 0xfc, !PT ;  /* 0x0000000216162812 */ /* 0x000fc400078efcff */
[----:B------:R-:W-:Y:S01]  /*985e0*/  ISETP.LT.AND P2, PT, R10, UR37, !P0 ;  /* 0x000000250a007c0c */ /* 0x000fe2000c741270 */
[----:B------:R-:W-:Y:S01]  /*985f0*/  ULDC UR38, c[0x0][0x228] ;  /* 0x00008a0000267ab9 */ /* 0x000fe20000000800 */
[----:B------:R-:W-:Y:S01]  /*98600*/  ULDC UR37, c[0x0][0x228] ;  /* 0x00008a0000257ab9 */ /* 0x000fe20000000800 */
[----:B------:R-:W-:Y:S02]  /*98610*/  LOP3.LUT R22, R22, 0xfffffffe, RZ, 0xc0, !PT ;  /* 0xfffffffe16167812 */ /* 0x000fe400078ec0ff */
[----:B------:R-:W-:Y:S02]  /*98620*/  @P3 LOP3.LUT R21, R21, 0x40000000, RZ, 0xfc, !PT ;  /* 0x4000000015153812 */ /* 0x000fe400078efcff */
[----:B------:R-:W-:Y:S02]  /*98630*/  @P1 LOP3.LUT R22, R22, 0x1, RZ, 0xfc, !PT ;  /* 0x0000000116161812 */ /* 0x000fe400078efcff */
[----:B------:R-:W-:Y:S02]  /*98640*/  ISETP.LT.AND P1, PT, R6, UR32, !P0 ;  /* 0x0000002006007c0c */ /* 0x000fe4000c721270 */
[----:B------:R-:W-:-:S02]  /*98650*/  LOP3.LUT R21, R21, 0xdfffffff, RZ, 0xc0, !PT ;  /* 0xdfffffff15157812 */ /* 0x000fc400078ec0ff */
[----:B------:R-:W-:Y:S01]  /*98660*/  ISETP.LT.AND P0, PT, R7, UR36, !P0 ;  /* 0x0000002407007c0c */ /* 0x000fe2000c701270 */
[----:B0-----:R-:W-:Y:S01]  /*98670*/  VIADD R9, R9, UR6 ;  /* 0x0000000609097c36 */ /* 0x001fe20008000000 */
[----:B------:R-:W-:Y:S01]  /*98680*/  ULDC UR6, c[0x0][0x248] ;  /* 0x0000920000067ab9 */ /* 0x000fe20000000800 */
[----:B------:R-:W-:Y:S01]  /*98690*/  @P2 LOP3.LUT R21, R21, 0x20000000, RZ, 0xfc, !PT ;  /* 0x2000000015152812 */ /* 0x000fe200078efcff */
[----:B------:R-:W-:Y:S01]  /*986a0*/  ULDC UR36, c[0x0][0x228] ;  /* 0x00008a0000247ab9 */ /* 0x000fe20000000800 */
[----:B------:R-:W-:Y:S02]  /*986b0*/  ULDC UR32, c[0x0][0x228] ;  /* 0x00008a0000207ab9 */ /* 0x000fe40000000800 */
[----:B------:R-:W-:-:S04]  /*986c0*/  LOP3.LUT R21, R21, 0xefffffff, RZ, 0xc0, !PT ;  /* 0xefffffff15157812 */ /* 0x000fc800078ec0ff */
[----:B------:R-:W-:-:S04]  /*986d0*/  @P1 LOP3.LUT R21, R21, 0x10000000, RZ, 0xfc, !PT ;  /* 0x1000000015151812 */ /* 0x000fc800078efcff */
[----:B------:R-:W-:-:S04]  /*986e0*/  LOP3.LUT R21, R21, 0xf7ffffff, RZ, 0xc0, !PT ;  /* 0xf7ffffff15157812 */ /* 0x000fc800078ec0ff */
[----:B------:R-:W-:-:S04]  /*986f0*/  @P0 LOP3.LUT R21, R21, 0x8000000, RZ, 0xfc, !PT ;  /* 0x0800000015150812 */ /* 0x000fc800078efcff */
[----:B------:R-:W-:Y:S01]  /*98700*/  LOP3.LUT R21, R21, 0xff7fffff, RZ, 0xc0, !PT ;  /* 0xff7fffff15157812 */ /* 0x000fe200078ec0ff */
[----:B------:R0:W-:Y:S02]  /*98710*/  STL [R1+0x14], R9 ;  /* 0x0000140901007387 */ /* 0x0001e40000100800 */
[----:B0-----:R-:W-:Y:S01]  /*98720*/  VIADD R9, R9, UR6 ;  /* 0x0000000609097c36 */ /* 0x001fe20008000000 */
[----:B------:R-:W-:-:S04]  /*98730*/  ULDC UR6, c[0x0][0x248] ;  /* 0x0000920000067ab9 */ /* 0x000fc80000000800 */
[----:B------:R0:W-:Y:S02]  /*98740*/  STL [R1+0x10], R9 ;  /* 0x0000100901007387 */ /* 0x0001e40000100800 */
[----:B0-----:R-:W-:Y:S02]  /*98750*/  VIADD R9, R9, UR6 ;  /* 0x0000000609097c36 */ /* 0x001fe40008000000 */
[----:B--2---:R-:W-:-:S05]  /*98760*/  VIADD R12, R8, 0x33 ;  /* 0x00000033080c7836 */ /* 0x004fca0000000000 */
[----:B------:R-:W-:Y:S01]  /*98770*/  ISETP.GE.AND P0, PT, R12, UR7, PT ;  /* 0x000000070c007c0c */ /* 0x000fe2000bf06270 */
[----:B------:R-:W-:Y:S01]  /*98780*/  VIADD R12, R8, 0x32 ;  /* 0x00000032080c7836 */ /* 0x000fe20000000000 */
[----:B------:R-:W-:Y:S02]  /*98790*/  ULDC.64 UR6, c[0x0][0x228] ;  /* 0x00008a0000067ab9 */ /* 0x000fe40000000a00 */
        /* <DEDUP_REMOVED lines=13> */
[----:B------:R0:W-:Y:S01]  /*98870*/  STL [R1+0xc], R9 ;  /* 0x00000c0901007387 */ /* 0x0001e20000100800 */
[----:B------:R-:W-:Y:S01]  /*98880*/  ULDC UR13, c[0x0][0x228] ;  /* 0x00008a00000d7ab9 */ /* 0x000fe20000000800 */
[----:B------:R-:W-:-:S04]  /*98890*/  @P2 LOP3.LUT R21, R21, 0x2000000, RZ, 0xfc, !PT ;  /* 0x0200000015152812 */ /* 0x000fc800078efcff */
[----:B------:R-:W-:Y:S02]  /*988a0*/  LOP3.LUT R21, R21, 0xfeffffff, RZ, 0xc0, !PT ;  /* 0xfeffffff15157812 */ /* 0x000fe400078ec0ff */
[----:B------:R-:W-:Y:S02]  /*988b0*/  ISETP.LT.AND P2, PT, R10, UR54, !P0 ;  /* 0x000000360a007c0c */ /* 0x000fe4000c741270 */
[----:B------:R-:W-:Y:S01]  /*988c0*/  LOP3.LUT R18, R18, 0xbfffffff, RZ, 0xc0, !PT ;  /* 0xbfffffff12127812 */ /* 0x000fe200078ec0ff */
        /* <DEDUP_REMOVED lines=14> */
[----:B------:R-:W-:Y:S02]  /*989b0*/  ISETP.GE.AND P0, PT, R12, UR11, PT ;  /* 0x0000000b0c007c0c */ /* 0x000fe4000bf06270 */
[----:B------:R-:W-:Y:S02]  /*989c0*/  LOP3.LUT R21, R21, 0xffff7fff, RZ, 0xc0, !PT ;  /* 0xffff7fff15157812 */ /* 0x000fe400078ec0ff */
[----:B------:R-:W-:Y:S02]  /*989d0*/  ISETP.LT.AND P1, PT, R0, UR6, !P0 ;  /* 0x0000000600007c0c */ /* 0x000fe4000c721270 */
[----:B------:R-:W-:Y:S02]  /*989e0*/  ISETP.LT.AND P3, PT, R4, UR55, !P0 ;  /* 0x0000003704007c0c */ /* 0x000fe4000c761270 */
[----:B------:R-:W-:Y:S01]  /*989f0*/  ISETP.LT.AND P2, PT, R5, UR56, !P0 ;  /* 0x0000003805007c0c */ /* 0x000fe2000c741270 */
[----:B------:R-:W-:Y:S01]  /*98a00*/  VIADD R12, R8, 0x31 ;  /* 0x00000031080c7836 */ /* 0x000fe20000000000 */
[----:B------:R-:W-:Y:S01]  /*98a10*/  ULDC.64 UR10, c[0x0][0x228] ;  /* 0x00008a00000a7ab9 */ /* 0x000fe20000000a00 */
[----:B------:R-:W-:Y:S01]  /*98a20*/  ULDC UR56, c[0x0][0x228] ;  /* 0x00008a0000387ab9 */ /* 0x000fe20000000800 */
[----:B0-----:R-:W-:Y:S01]  /*98a30*/  VIADD R9, R9, UR8 ;  /* 0x0000000809097c36 */ /* 0x001fe20008000000 */
[----:B------:R-:W-:Y:S01]  /*98a40*/  ULDC UR6, c[0x0][0x248] ;  /* 0x0000920000067ab9 */ /* 0x000fe20000000800 */
[----:B------:R-:W-:-:S03]  /*98a50*/  ULDC UR55, c[0x0][0x228] ;  /* 0x00008a0000377ab9 */ /* 0x000fc60000000800 */
[----:B------:R-:W-:-:S04]  /*98a60*/  @P1 LOP3.LUT R21, R21, 0x8000, RZ, 0xfc, !PT ;  /* 0x0000800015151812 */ /* 0x000fc800078efcff */
        /* <DEDUP_REMOVED lines=16> */
[----:B------:R-:W-:Y:S02]  /*98b70*/  ISETP.LT.AND P1, PT, R6, UR58, !P0 ;  /* 0x0000003a06007c0c */ /* 0x000fe4000c721270 */
[----:B------:R-:W-:Y:S01]  /*98b80*/  @P3 LOP3.LUT R21, R21, 0x4000, RZ, 0xfc, !PT ;  /* 0x0000400015153812 */ /* 0x000fe200078efcff */
[----:B------:R0:W-:Y:S01]  /*98b90*/  STL [R1+0x3c], R9 ;  /* 0x00003c0901007387 */ /* 0x0001e20000100800 */
[----:B------:R-:W-:Y:S02]  /*98ba0*/  ULDC UR58, c[0x0][0x228] ;  /* 0x00008a00003a7ab9 */ /* 0x000fe40000000800 */
        /* <DEDUP_REMOVED lines=14> */
[----:B------:R-:W-:Y:S01]  /*98c90*/  ULDC UR56, c[0x0][0x228] ;  /* 0x00008a0000387ab9 */ /* 0x000fe20000000800 */
[----:B------:R-:W-:Y:S01]  /*98ca0*/  ULDC.64 UR8, c[0x0][0x228] ;  /* 0x00008a0000087ab9 */ /* 0x000fe20000000a00 */
[----:B0-----:R-:W-:Y:S01]  /*98cb0*/  VIADD R9, R9, UR6 ;  /* 0x0000000609097c36 */ /* 0x001fe20008000000 */
[----:B------:R-:W-:Y:S01]  /*98cc0*/  ULDC UR6, c[0x0][0x248] ;  /* 0x0000920000067ab9 */ /* 0x000fe20000000800 */
[----:B------:R-:W-:Y:S01]  /*98cd0*/  LOP3.LUT R17, R17, 0xbfffffff, RZ, 0xc0, !PT ;  /* 0xbfffffff11117812 */ /* 0x000fe200078ec0ff */
[----:B------:R-:W-:-:S02]  /*98ce0*/  ULDC UR48, c[0x0][0x228] ;  /* 0x00008a0000307ab9 */ /* 0x000fc40000000800 */
        /* <DEDUP_REMOVED lines=29> */
[----:B------:R-:W-:-:S04]  /*98ec0*/  ISETP.GE.AND P0, PT, R12, UR7, PT ;  /* 0x000000070c007c0c */ /* 0x000fc8000bf06270 */
[----:B------:R-:W-:Y:S02]  /*98ed0*/  ISETP.LT.AND P3, PT, R4, UR56, !P0 ;  /* 0x0000003804007c0c */ /* 0x000fe4000c761270 */
[----:B------:R-:W-:Y:S02]  /*98ee0*/  ISETP.LT.AND P1, PT, R0, UR8, !P0 ;  /* 0x0000000800007c0c */ /* 0x000fe4000c721270 */
[----:B------:R-:W-:Y:S02]  /*98ef0*/  ISETP.LT.AND P2, PT, R5, UR12, !P0 ;  /* 0x0000000c05007c0c */ /* 0x000fe4000c741270 */
[----:B------:R-:W-:Y:S01]  /*98f00*/  LOP3.LUT R21, R21, 0xfffffffb, RZ, 0xc0, !PT ;  /* 0xfffffffb15157812 */ /* 0x000fe200078ec0ff */
[----:B0-----:R-:W-:Y:S02]  /*98f10*/  VIADD R9, R9, UR6 ;  /* 0x0000000609097c36 */ /* 0x001fe40008000000 */
[----:B------:R-:W-:Y:S01]  /*98f20*/  VIADD R12, R8, 0x2f ;  /* 0x0000002f080c7836 */ /* 0x000fe20000000000 */
[----:B------:R-:W-:Y:S01]  /*98f30*/  ULDC UR6, c[0x0][0x248] ;  /* 0x0000920000067ab9 */ /* 0x000fe20000000800 */
[----:B------:R-:W-:Y:S01]  /*98f40*/  ULDC UR8, c[0x0][0x248] ;  /* 0x0000920000087ab9 */ /* 0x000fe20000000800 */
[----:B------:R-:W-:Y:S01]  /*98f50*/  ULDC UR12, c[0x0][0x228] ;  /* 0x00008a00000c7ab9 */ /* 0x000fe20000000800 */
[----:B------:R-:W-:Y:S01]  /*98f60*/  ULDC UR56, c[0x0][0x228] ;  /* 0x00008a0000387ab9 */ /* 0x000fe20000000800 */
[----:B------:R-:W-:-:S02]  /*98f70*/  @P3 LOP3.LUT R21, R21, 0x4, RZ, 0xfc, !PT ;  /* 0x0000000415153812 */ /* 0x000fc400078efcff */
[----:B------:R-:W-:Y:S02]  /*98f80*/  ISETP.LT.AND P3, PT, R11, UR44, !P0 ;  /* 0x0000002c0b007c0c */ /* 0x000fe4000c761270 */
[----:B------:R-:W-:Y:S02]  /*98f90*/  @P1 LOP3.LUT R20, R20, 0x80000000, RZ, 0xfc, !PT ;  /* 0x8000000014141812 */ /* 0x000fe400078efcff */
[----:B------:R-:W-:Y:S02]  /*98fa0*/  ISETP.LT.AND P1, PT, R3, UR43, !P0 ;  /* 0x0000002b03007c0c */ /* 0x000fe4000c721270 */
[----:B------:R-:W-:Y:S01]  /*98fb0*/  LOP3.LUT R21, R21, 0xfffffffd, RZ, 0xc0, !PT ;  /* 0xfffffffd15157812 */ /* 0x000fe200078ec0ff */
[----:B------:R0:W-:Y:S01]  /*98fc0*/  STL [R1+0x48], R9 ;  /* 0x0000480901007387 */ /* 0x0001e20000100800 */
[----:B------:R-:W-:Y:S01]  /*98fd0*/  LOP3.LUT R20, R20, 0xbfffffff, RZ, 0xc0, !PT ;  /* 0xbfffffff14147812 */ /* 0x000fe200078ec0ff */
[----:B------:R-:W-:Y:S01]  /*98fe0*/  ULDC UR44, c[0x0][0x228] ;  /* 0x00008a00002c7ab9 */ /* 0x000fe20000000800 */
        /* <DEDUP_REMOVED lines=11> */
[----:B------:R-:W-:Y:S01]  /*990a0*/  ULDC.64 UR6, c[0x0][0x228] ;  /* 0x00008a0000067ab9 */ /* 0x000fe20000000a00 */
[----:B------:R-:W-:Y:S01]  /*990b0*/  @P2 LOP3.LUT R20, R20, 0x20000000, RZ, 0xfc, !PT ;  /* 0x2000000014142812 */ /* 0x000fe200078efcff */
[----:B------:R-:W-:Y:S01]  /*990c0*/  ULDC UR46, c[0x0][0x228] ;  /* 0x00008a00002e7ab9 */ /* 0x000fe20000000800 */
[----:B------:R-:W-:Y:S02]  /*990d0*/  ULDC UR47, c[0x0][0x228] ;  /* 0x00008a00002f7ab9 */ /* 0x000fe40000000800 */
        /* <DEDUP_REMOVED lines=11> */
[----:B------:R0:W-:Y:S01]  /*99190*/  STL [R1+0x4c], R9 ;  /* 0x00004c0901007387 */ /* 0x0001e20000100800 */
[----:B------:R-:W-:Y:S01]  /*991a0*/  ULDC UR6, c[0x0][0x248] ;  /* 0x0000920000067ab9 */ /* 0x000fe20000000800 */
[----:B------:R-:W-:Y:S01]  /*991b0*/  ULDC UR5, c[0x0][0x228] ;  /* 0x00008a0000057ab9 */ /* 0x000fe20000000800 */
[----:B------:R-:W-:-:S03]  /*991c0*/  ULDC UR55, c[0x0][0x228] ;  /* 0x00008a0000377ab9 */ /* 0x000fc60000000800 */
[----:B------:R-:W-:-:S04]  /*991d0*/  @P1 LOP3.LUT R20, R20, 0x800000, RZ, 0xfc, !PT ;  /* 0x0080000014141812 */ /* 0x000fc800078efcff */
[----:B------:R-:W-:Y:S02]  /*991e0*/  LOP3.LUT R20, R20, 0xfbffffff, RZ, 0xc0, !PT ;  /* 0xfbffffff14147812 */ /* 0x000fe400078ec0ff */
[----:B------:R-:W-:Y:S01]  /*991f0*/  ISETP.LT.AND P1, PT, R3, UR18, !P0 ;  /* 0x0000001203007c0c */ /* 0x000fe2000c721270 */
[----:B0-----:R-:W-:Y:S01]  /*99200*/  VIADD R9, R9, UR8 ;  /* 0x0000000809097c36 */ /* 0x001fe20008000000 */
        /* <DEDUP_REMOVED lines=19> */
[----:B------:R-:W-:-:S02]  /*99340*/  ULDC UR41, c[0x0][0x228] ;  /* 0x00008a0000297ab9 */ /* 0x000fc40000000800 */
        /* <DEDUP_REMOVED lines=14> */
[----:B------:R-:W-:-:S04]  /*99430*/  ULDC UR15, c[0x0][0x228] ;  /* 0x00008a00000f7ab9 */ /* 0x000fc80000000800 */
        /* <DEDUP_REMOVED lines=24> */
[----:B------:R0:W-:Y:S01]  /*995c0*/  STL [R1+0x5c], R9 ;  /* 0x00005c0901007387 */ /* 0x0001e20000100800 */
        /* <DEDUP_REMOVED lines=9> */
[----:B------:R-:W-:Y:S02]  /*99660*/  LOP3.LUT R20, R20, 0xffffffbf, RZ, 0xc0, !PT ;  /* 0xffffffbf14147812 */ /* 0x000fe400078ec0ff */
[----:B------:R-:W-:Y:S01]  /*99670*/  ISETP.LT.AND P2, PT, R5, UR21, !P0 ;  /* 0x0000001505007c0c */ /* 0x000fe2000c741270 */
[----:B------:R-:W-:Y:S02]  /*99680*/  VIADD R12, R8, 0x2c ;  /* 0x0000002c080c7836 */ /* 0x000fe40000000000 */
[----:B0-----:R-:W-:Y:S01]  /*99690*/  VIADD R9, R9, UR6 ;  /* 0x0000000609097c36 */ /* 0x001fe20008000000 */
[----:B------:R-:W-:Y:S01]  /*996a0*/  ULDC UR6, c[0x0][0x248] ;  /* 0x0000920000067ab9 */ /* 0x000fe20000000800 */
[----:B------:R-:W-:Y:S01]  /*996b0*/  ULDC UR8, c[0x0][0x248] ;  /* 0x0000920000087ab9 */ /* 0x000fe20000000800 */
[----:B------:R-:W-:Y:S01]  /*996c0*/  ULDC UR20, c[0x0][0x228] ;  /* 0x00008a0000147ab9 */ /* 0x000fe20000000800 */
        /* <DEDUP_REMOVED lines=14> */
[----:B------:R-:W-:Y:S01]  /*997b0*/  ULDC.64 UR6, c[0x0][0x228] ;  /* 0x00008a0000067ab9 */ /* 0x000fe20000000a00 */
        /* <DEDUP_REMOVED lines=22> */
[----:B0-----:R-:W-:Y:S01]  /*99920*/  VIADD R9, R9, UR8 ;  /* 0x0000000809097c36 */ /* 0x001fe20008000000 */
[----:B------:R-:W-:Y:S01]  /*99930*/  ULDC UR6, c[0x0][0x248] ;  /* 0x0000920000067ab9 */ /* 0x000fe20000000800 */
[----:B------:R-:W-:Y:S01]  /*99940*/  ULDC UR38, c[0x0][0x228] ;  /* 0x00008a0000267ab9 */ /* 0x000fe20000000800 */
[----:B------:R-:W-:-:S03]  /*99950*/  ULDC UR39, c[0x0][0x228] ;  /* 0x00008a0000277ab9 */ /* 0x000fc60000000800 */
        /* <DEDUP_REMOVED lines=19> */
[----:B0-----:R-:W-:Y:S01]  /*99a90*/  VIADD R9, R9, UR6 ;  /* 0x0000000609097c36 */ /* 0x001fe20008000000 */
        /* <DEDUP_REMOVED lines=12> */
[----:B------:R-:W-:Y:S01]  /*99b60*/  ULDC UR44, c[0x0][0x228] ;  /* 0x00008a00002c7ab9 */ /* 0x000fe20000000800 */
[----:B------:R-:W-:Y:S01]  /*99b70*/  ULDC UR43, c[0x0][0x228] ;  /* 0x00008a00002b7ab9 */ /* 0x000fe20000000800 */
[C---:B------:R-:W-:Y:S01]  /*99b80*/  VIADD R12, R8.reuse, 0x2a ;  /* 0x0000002a080c7836 */ /* 0x040fe20000000000 */
[----:B------:R-:W-:Y:S01]  /*99b90*/  ULDC.64 UR8, c[0x0][0x228] ;  /* 0x00008a0000087ab9 */ /* 0x000fe20000000a00 */
[----:B------:R0:W-:Y:S01]  /*99ba0*/  STL [R1+0x6c], R9 ;  /* 0x00006c0901007387 */ /* 0x0001e20000100800 */
[----:B------:R-:W-:Y:S01]  /*99bb0*/  VIADD R13, R8, 0x20 ;  /* 0x00000020080d7836 */ /* 0x000fe20000000000 */
[----:B------:R-:W-:Y:S01]  /*99bc0*/  LOP3.LUT R16, R16, 0xbfffffff, RZ, 0xc0, !PT ;  /* 0xbfffffff10107812 */ /* 0x000fe200078ec0ff */
        /* <DEDUP_REMOVED lines=36> */
[----:B------:R-:W-:Y:S01]  /*99e10*/  ULDC UR36, c[0x0][0x228] ;  /* 0x00008a0000247ab9 */ /* 0x000fe20000000800 */
[----:B------:R-:W-:Y:S01]  /*99e20*/  ULDC UR42, c[0x0][0x228] ;  /* 0x00008a00002a7ab9 */ /* 0x000fe20000000800 */
[----:B------:R0:W-:Y:S01]  /*99e30*/  STL [R1+0x74], R9 ;  /* 0x0000740901007387 */ /* 0x0001e20000100800 */
[----:B------:R-:W-:Y:S01]  /*99e40*/  VIADD R12, R8, 0x29 ;  /* 0x00000029080c7836 */ /* 0x000fe20000000000 */
[----:B------:R-:W-:-:S02]  /*99e50*/  ULDC UR8, c[0x0][0x248] ;  /* 0x0000920000087ab9 */ /* 0x000fc40000000800 */
        /* <DEDUP_REMOVED lines=21> */
[----:B------:R-:W-:Y:S01]  /*99fb0*/  ULDC.64 UR6, c[0x0][0x228] ;  /* 0x00008a0000067ab9 */ /* 0x000fe20000000a00 */
        /* <DEDUP_REMOVED lines=16> */
[----:B------:R-:W-:-:S02]  /*9a0c0*/  VIADD R12, R8, 0x28 ;  /* 0x00000028080c7836 */ /* 0x000fc40000000000 */
[----:B0-----:R-:W-:Y:S01]  /*9a0d0*/  VIADD R9, R9, UR8 ;  /* 0x0000000809097c36 */ /* 0x001fe20008000000 */
[----:B------:R-:W-:Y:S01]  /*9a0e0*/  ULDC UR6, c[0x0][0x248] ;  /* 0x0000920000067ab9 */ /* 0x000fe20000000800 */
[----:B------:R-:W-:Y:S01]  /*9a0f0*/  ULDC UR8, c[0x0][0x228] ;  /* 0x00008a0000087ab9 */ /* 0x000fe20000000800 */
[----:B------:R-:W-:Y:S01]  /*9a100*/  ULDC UR11, c[0x0][0x228] ;  /* 0x00008a00000b7ab9 */ /* 0x000fe20000000800 */
[----:B------:R-:W-:-:S04]  /*9a110*/  @P3 LOP3.LUT R19, R19, 0x40, RZ, 0xfc, !PT ;  /* 0x0000004013133812 */ /* 0x000fc800078efcff */
[----:B------:R-:W-:-:S04]  /*9a120*/  LOP3.LUT R19, R19, 0xfffffbff, RZ, 0xc0, !PT ;  /* 0xfffffbff13137812 */ /* 0x000fc800078ec0ff */
[----:B------:R-:W-:-:S04]  /*9a130*/  @P2 LOP3.LUT R19, R19, 0x400, RZ, 0xfc, !PT ;  /* 0x0000040013132812 */ /* 0x000fc800078efcff */
[----:B------:R-:W-:-:S04]  /*9a140*/  LOP3.LUT R19, R19, 0xfffffdff, RZ, 0xc0, !PT ;  /* 0xfffffdff13137812 */ /* 0x000fc800078ec0ff */
[----:B------:R-:W-:Y:S02]  /*9a150*/  @P1 LOP3.LUT R19, R19, 0x200, RZ, 0xfc, !PT ;  /* 0x0000020013131812 */ /* 0x000fe400078efcff */
[----:B------:R-:W-:Y:S02]  /*9a160*/  ISETP.LT.AND P1, PT, R3, UR13, !P0 ;  /* 0x0000000d03007c0c */ /* 0x000fe4000c721270 */
[----:B------:R-:W-:Y:S02]  /*9a170*/  ISETP.LT.AND P3, PT, R0, UR19, !P0 ;  /* 0x0000001300007c0c */ /* 0x000fe4000c761270 */
[----:B------:R-:W-:Y:S02]  /*9a180*/  LOP3.LUT R19, R19, 0xfffffeff, RZ, 0xc0, !PT ;  /* 0xfffffeff13137812 */ /* 0x000fe400078ec0ff */
[----:B------:R-:W-:Y:S01]  /*9a190*/  ISETP.LT.AND P2, PT, R10, UR36, !P0 ;  /* 0x000000240a007c0c */ /* 0x000fe2000c741270 */
[----:B------:R0:W-:Y:S01]  /*9a1a0*/  STL [R1+0x80], R9 ;  /* 0x0000800901007387 */ /* 0x0001e20000100800 */
[----:B------:R-:W-:-:S05]  /*9a1b0*/  ULDC UR36, c[0x0][0x228] ;  /* 0x00008a0000247ab9 */ /* 0x000fca0000000800 */
        /* <DEDUP_REMOVED lines=21> */
[----:B------:R0:W-:Y:S01]  /*9a310*/  STL [R1+0x84], R9 ;  /* 0x0000840901007387 */ /* 0x0001e20000100800 */
[----:B------:R-:W-:Y:S01]  /*9a320*/  ULDC UR60, c[0x0][0x228] ;  /* 0x00008a00003c7ab9 */ /* 0x000fe20000000800 */
        /* <DEDUP_REMOVED lines=8> */
[----:B0-----:R-:W-:Y:S01]  /*9a3b0*/  VIADD R9, R9, UR6 ;  /* 0x0000000609097c36 */ /* 0x001fe20008000000 */
[----:B------:R-:W-:Y:S01]  /*9a3c0*/  LOP3.LUT R18, R18, 0x7fffffff, RZ, 0xc0, !PT ;  /* 0x7fffffff12127812 */ /* 0x000fe200078ec0ff */
[----:B------:R-:W-:Y:S01]  /*9a3d0*/  ULDC UR6, c[0x0][0x248] ;  /* 0x0000920000067ab9 */ /* 0x000fe20000000800 */
[----:B------:R-:W-:-:S02]  /*9a3e0*/  @P2 LOP3.LUT R19, R19, 0x2, RZ, 0xfc, !PT ;  /* 0x0000000213132812 */ /* 0x000fc400078efcff */
[----:B------:R-:W-:Y:S01]  /*9a3f0*/  ISETP.LT.AND P2, PT, R10, UR57, !P0 ;  /* 0x000000390a007c0c */ /* 0x000fe2000c741270 */
[----:B------:R0:W-:Y:S01]  /*9a400*/  STL [R1+0x88], R9 ;  /* 0x0000880901007387 */ /* 0x0001e20000100800 */
[----:B------:R-:W-:Y:S01]  /*9a410*/  ULDC UR59, c[0x0][0x228] ;  /* 0x00008a00003b7ab9 */ /* 0x000fe20000000800 */
[----:B------:R-:W-:Y:S01]  /*9a420*/  LOP3.LUT R19, R19, 0xfffffffe, RZ, 0xc0, !PT ;  /* 0xfffffffe13137812 */ /* 0x000fe200078ec0ff */
[----:B------:R-:W-:Y:S01]  /*9a430*/  ULDC UR58, c[0x0][0x228] ;  /* 0x00008a00003a7ab9 */ /* 0x000fe20000000800 */
[----:B------:R-:W-:Y:S02]  /*9a440*/  @P3 LOP3.LUT R18, R18, 0x80000000, RZ, 0xfc, !PT ;  /* 0x8000000012123812 */ /* 0x000fe400078efcff */
[----:B------:R-:W-:Y:S02]  /*9a450*/  ISETP.GE.AND P5, PT, R7, UR28, PT ;  /* 0x0000001c07007c0c */ /* 0x000fe4000bfa6270 */
[----:B------:R-:W-:Y:S02]  /*9a460*/  @P1 LOP3.LUT R19, R19, 0x1, RZ, 0xfc, !PT ;  /* 0x0000000113131812 */ /* 0x000fe400078efcff */
[----:B------:R-:W-:-:S02]  /*9a470*/  ISETP.LT.AND P1, PT, R6, UR56, !P0 ;  /* 0x0000003806007c0c */ /* 0x000fc4000c721270 */
[----:B------:R-:W-:Y:S02]  /*9a480*/  LOP3.LUT R18, R18, 0xdfffffff, RZ, 0xc0, !PT ;  /* 0xdfffffff12127812 */ /* 0x000fe400078ec0ff */
[----:B------:R-:W-:Y:S01]  /*9a490*/  ISETP.LT.AND P0, PT, R7, UR18, !P0 ;  /* 0x0000001207007c0c */ /* 0x000fe2000c701270 */
[----:B------:R-:W-:Y:S01]  /*9a4a0*/  ULDC.64 UR18, c[0x0][0x228] ;  /* 0x00008a0000127ab9 */ /* 0x000fe20000000a00 */
[----:B0-----:R-:W-:Y:S01]  /*9a4b0*/  VIADD R9, R9, UR6 ;  /* 0x0000000609097c36 */ /* 0x001fe20008000000 */
[----:B------:R-:W-:Y:S01]  /*9a4c0*/  @P2 LOP3.LUT R18, R18, 0x20000000, RZ, 0xfc, !PT ;  /* 0x2000000012122812 */ /* 0x000fe200078efcff */
[----:B------:R-:W-:Y:S01]  /*9a4d0*/  ULDC UR6, c[0x0][0x248] ;  /* 0x0000920000067ab9 */ /* 0x000fe20000000800 */
[----:B------:R-:W-:Y:S01]  /*9a4e0*/  ULDC UR56, c[0x0][0x228] ;  /* 0x00008a0000387ab9 */ /* 0x000fe20000000800 */
[----:B------:R-:W-:Y:S01]  /*9a4f0*/  ULDC UR57, c[0x0][0x228] ;  /* 0x00008a0000397ab9 */ /* 0x000fe20000000800 */
        /* <DEDUP_REMOVED lines=13> */
[----:B------:R-:W-:-:S04]  /*9a5d0*/  ULDC UR5, c[0x0][0x228] ;  /* 0x00008a0000057ab9 */ /* 0x000fc80000000800 */
        /* <DEDUP_REMOVED lines=55> */
[----:B------:R-:W-:-:S04]  /*9a950*/  @P1 LOP3.LUT R18, R18, 0x10000, RZ, 0xfc, !PT ;  /* 0x0001000012121812 */ /* 0x000fc800078efcff */
[----:B------:R-:W-:Y:S02]  /*9a960*/  LOP3.LUT R18, R18, 0xffff7fff, RZ, 0xc0, !PT ;  /* 0xffff7fff12127812 */ /* 0x000fe400078ec0ff */
[----:B------:R-:W-:Y:S02]  /*9a970*/  ISETP.LT.AND P1, PT, R6, UR31, !P0 ;  /* 0x0000001f06007c0c */ /* 0x000fe4000c721270 */
[----:B------:R-:W-:Y:S01]  /*9a980*/  @P3 LOP3.LUT R18, R18, 0x8000, RZ, 0xfc, !PT ;  /* 0x0000800012123812 */ /* 0x000fe200078efcff */
[----:B------:R-:W-:-:S03]  /*9a990*/  ULDC.64 UR30, c[0x0][0x228] ;  /* 0x00008a00001e7ab9 */ /* 0x000fc60000000a00 */
[----:B------:R-:W-:Y:S02]  /*9a9a0*/  LOP3.LUT R18, R18, 0xffffdfff, RZ, 0xc0, !PT ;  /* 0xffffdfff12127812 */ /* 0x000fe400078ec0ff */
[----:B------:R-:W-:Y:S01]  /*9a9b0*/  ISETP.LT.AND P0, PT, R7, UR33, !P0 ;  /* 0x0000002107007c0c */ /* 0x000fe2000c701270 */
[----:B0-----:R-:W-:Y:S01]  /*9a9c0*/  VIADD R9, R9, UR14 ;  /* 0x0000000e09097c36 */ /* 0x001fe20008000000 */
[----:B------:R-:W-:Y:S01]  /*9a9d0*/  ULDC UR33, c[0x0][0x248] ;  /* 0x0000920000217ab9 */ /* 0x000fe20000000800 */
[----:B------:R-:W-:Y:S01]  /*9a9e0*/  @P2 LOP3.LUT R18, R18, 0x2000, RZ, 0xfc, !PT ;  /* 0x0000200012122812 */ /* 0x000fe200078efcff */
[----:B------:R-:W-:-:S03]  /*9a9f0*/  ULDC UR14, c[0x0][0x228] ;  /* 0x00008a00000e7ab9 */ /* 0x000fc60000000800 */
        /* <DEDUP_REMOVED lines=68> */
[----:B------:R-:W-:Y:S01]  /*9ae40*/  @P3 LOP3.LUT R17, R17, 0x80000000, RZ, 0xfc, !PT ;  /* 0x8000000011113812 */ /* 0x000fe200078efcff */
[----:B------:R-:W-:Y:S01]  /*9ae50*/  ULDC UR47, c[0x0][0x228] ;  /* 0x00008a00002f7ab9 */ /* 0x000fe20000000800 */
        /* <DEDUP_REMOVED lines=18> */
[----:B------:R0:W-:Y:S01]  /*9af80*/  STL [R1+0xac], R9 ;  /* 0x0000ac0901007387 */ /* 0x0001e20000100800 */
[----:B------:R-:W-:Y:S01]  /*9af90*/  VIADD R12, R8, 0x22 ;  /* 0x00000022080c7836 */ /* 0x000fe20000000000 */
[----:B------:R-:W-:Y:S01]  /*9afa0*/  ULDC UR40, c[0x0][0x228] ;  /* 0x00008a0000287ab9 */ /* 0x000fe20000000800 */
[----:B------:R-:W-:Y:S01]  /*9afb0*/  ULDC UR38, c[0x0][0x228] ;  /* 0x00008a0000267ab9 */ /* 0x000fe20000000800 */
[----:B------:R-:W-:-:S02]  /*9afc0*/  ULDC UR37, c[0x0][0x228] ;  /* 0x00008a0000257ab9 */ /* 0x000fc40000000800 */
[----:B------:R-:W-:-:S04]  /*9afd0*/  @P1 LOP3.LUT R17, R17, 0x400000, RZ, 0xfc, !PT ;  /* 0x0040000011111812 */ /* 0x000fc800078efcff */
[----:B------:R-:W-:Y:S02]  /*9afe0*/  LOP3.LUT R17, R17, 0xfbffffff, RZ, 0xc0, !PT ;  /* 0xfbffffff11117812 */ /* 0x000fe400078ec0ff */
[----:B------:R-:W-:Y:S02]  /*9aff0*/  ISETP.LT.AND P1, PT, R3, UR39, !P0 ;  /* 0x0000002703007c0c */ /* 0x000fe4000c721270 */
        /* <DEDUP_REMOVED lines=33> */
[----:B------:R-:W-:Y:S02]  /*9b210*/  VIADD R12, R8, 0x21 ;  /* 0x00000021080c7836 */ /* 0x000fe40000000000 */
[----:B0-----:R-:W-:Y:S01]  /*9b220*/  VIADD R9, R9, UR32 ;  /* 0x0000002009097c36 */ /* 0x001fe20008000000 */
[----:B------:R-:W-:Y:S01]  /*9b230*/  ULDC.64 UR32, c[0x0][0x228] ;  /* 0x00008a0000207ab9 */ /* 0x000fe20000000a00 */
        /* <DEDUP_REMOVED lines=8> */
[----:B------:R-:W-:Y:S02]  /*9b2c0*/  ISETP.LT.AND P2, PT, R10, UR40, !P0 ;  /* 0x000000280a007c0c */ /* 0x000fe4000c741270 */
[----:B------:R-:W-:Y:S01]  /*9b2d0*/  LOP3.LUT R17, R17, 0xfffeffff, RZ, 0xc0, !PT ;  /* 0xfffeffff11117812 */ /* 0x000fe200078ec0ff */
[----:B------:R-:W-:Y:S01]  /*9b2e0*/  ULDC UR40, c[0x0][0x228] ;  /* 0x00008a0000287ab9 */ /* 0x000fe20000000800 */
[----:B------:R0:W-:Y:S01]  /*9b2f0*/  STL [R1+0xb8], R9 ;  /* 0x0000b80901007387 */ /* 0x0001e20000100800 */
[----:B------:R-:W-:-:S04]  /*9b300*/  ULDC.64 UR38, c[0x0][0x228] ;  /* 0x00008a0000267ab9 */ /* 0x000fc80000000a00 */
        /* <DEDUP_REMOVED lines=10> */
[----:B------:R-:W-:-:S03]  /*9b3b0*/  ULDC.64 UR36, c[0x0][0x228] ;  /* 0x00008a0000247ab9 */ /* 0x000fc60000000a00 */
[----:B------:R-:W-:-:S04]  /*9b3c0*/  LOP3.LUT R17, R17, 0xffffefff, RZ, 0xc0, !PT ;  /* 0xffffefff11117812 */ /* 0x000fc800078ec0ff */
[----:B------:R-:W-:-:S04]  /*9b3d0*/  @P1 LOP3.LUT R17, R17, 0x1000, RZ, 0xfc, !PT ;  /* 0x0000100011111812 */ /* 0x000fc800078efcff */
[----:B------:R-:W-:-:S04]  /*9b3e0*/  LOP3.LUT R17, R17, 0xfffff7ff, RZ, 0xc0, !PT ;  /* 0xfffff7ff11117812 */ /* 0x000fc800078ec0ff */
[----:B------:R-:W-:Y:S02]  /*9b3f0*/  @P0 LOP3.LUT R17, R17, 0x800, RZ, 0xfc, !PT ;  /* 0x0000080011110812 */ /* 0x000fe400078efcff */
[----:B------:R-:W-:Y:S01]  /*9b400*/  ISETP.GE.AND P0, PT, R12, UR41, PT ;  /* 0x000000290c007c0c */ /* 0x000fe2000bf06270 */
[----:B------:R-:W-:-:S03]  /*9b410*/  ULDC UR41, c[0x0][0x228] ;  /* 0x00008a0000297ab9 */ /* 0x000fc60000000800 */
[----:B------:R-:W-:Y:S02]  /*9b420*/  ISETP.LT.AND P3, PT, R11, UR34, !P0 ;  /* 0x000000220b007c0c */ /* 0x000fe4000c761270 */
[----:B------:R-:W-:Y:S02]  /*9b430*/  ISETP.LT.AND P2, PT, R4, UR43, !P0 ;  /* 0x0000002b04007c0c */ /* 0x000fe4000c741270 */
[----:B------:R-:W-:Y:S02]  /*9b440*/  LOP3.LUT R17, R17, 0xffffffbf, RZ, 0xc0, !PT ;  /* 0xffffffbf11117812 */ /* 0x000fe400078ec0ff */
[----:B------:R-:W-:Y:S01]  /*9b450*/  ISETP.LT.AND P1, PT, R5, UR40, !P0 ;  /* 0x0000002805007c0c */ /* 0x000fe2000c721270 */
[----:B------:R-:W-:Y:S01]  /*9b460*/  ULDC UR34, c[0x0][0x228] ;  /* 0x00008a0000227ab9 */ /* 0x000fe20000000800 */
[----:B------:R-:W-:Y:S01]  /*9b470*/  ULDC UR43, c[0x0][0x228] ;  /* 0x00008a00002b7ab9 */ /* 0x000fe20000000800 */
[----:B------:R-:W-:-:S04]  /*9b480*/  ULDC UR40, c[0x0][0x228] ;  /* 0x00008a0000287ab9 */ /* 0x000fc80000000800 */
        /* <DEDUP_REMOVED lines=9> */
[----:B------:R-:W-:-:S06]  /*9b520*/  ULDC UR34, c[0x0][0x228] ;  /* 0x00008a0000227ab9 */ /* 0x000fcc0000000800 */
[----:B------:R-:W-:-:S04]  /*9b530*/  @P1 LOP3.LUT R17, R17, 0x100, RZ, 0xfc, !PT ;  /* 0x0000010011111812 */ /* 0x000fc800078efcff */
[----:B------:R-:W-:Y:S02]  /*9b540*/  LOP3.LUT R17, R17, 0xffffff7f, RZ, 0xc0, !PT ;  /* 0xffffff7f11117812 */ /* 0x000fe400078ec0ff */
[----:B------:R-:W-:Y:S02]  /*9b550*/  ISETP.LT.AND P1, PT, R6, UR40, !P0 ;  /* 0x0000002806007c0c */ /* 0x000fe4000c721270 */
[----:B------:R-:W-:Y:S01]  /*9b560*/  @P3 LOP3.LUT R17, R17, 0x80, RZ, 0xfc, !PT ;  /* 0x0000008011113812 */ /* 0x000fe200078efcff */
[----:B------:R-:W-:Y:S01]  /*9b570*/  VIADD R12, R8, 0x1f ;  /* 0x0000001f080c7836 */ /* 0x000fe20000000000 */
[----:B------:R-:W-:Y:S02]  /*9b580*/  ULDC.64 UR40, c[0x0][0x228] ;  /* 0x00008a0000287ab9 */ /* 0x000fe40000000a00 */
[----:B------:R-:W-:Y:S02]  /*9b590*/  LOP3.LUT R17, R17, 0xffffffdf, RZ, 0xc0, !PT ;  /* 0xffffffdf11117812 */ /* 0x000fe400078ec0ff */
[----:B------:R-:W-:Y:S01]  /*9b5a0*/  ISETP.LT.AND P0, PT, R7, UR42, !P0 ;  /* 0x0000002a07007c0c */ /* 0x000fe2000c701270 */
[----:B------:R0:W-:Y:S01]  /*9b5b0*/  STL [R1+0xbc], R9 ;  /* 0x0000bc0901007387 */ /* 0x0001e20000100800 */
[----:B------:R-:W-:Y:S01]  /*9b5c0*/  ULDC.64 UR42, c[0x0][0x228] ;  /* 0x00008a00002a7ab9 */ /* 0x000fe20000000a00 */
        /* <DEDUP_REMOVED lines=9> */
[----:B------:R-:W-:-:S07]  /*9b660*/  LOP3.LUT R17, R17, 0xfffffffb, RZ, 0xc0, !PT ;  /* 0xfffffffb11117812 */ /* 0x000fce00078ec0ff */
[----:B------:R-:W-:Y:S02]  /*9b670*/  @P1 LOP3.LUT R17, R17, 0x4, RZ, 0xfc, !PT ;  /* 0x0000000411111812 */ /* 0x000fe400078efcff */
[----:B------:R-:W-:Y:S02]  /*9b680*/  ISETP.LT.AND P1, PT, R0, UR60, !P0 ;  /* 0x0000003c00007c0c */ /* 0x000fe4000c721270 */
[----:B------:R-:W-:Y:S02]  /*9b690*/  @P2 LOP3.LUT R16, R16, 0x40000000, RZ, 0xfc, !PT ;  /* 0x4000000010102812 */ /* 0x000fe400078efcff */
[----:B------:R-:W-:Y:S02]  /*9b6a0*/  ISETP.LT.AND P2, PT, R3, UR61, !P0 ;  /* 0x0000003d03007c0c */ /* 0x000fe4000c741270 */
[----:B------:R-:W-:Y:S02]  /*9b6b0*/  LOP3.LUT R17, R17, 0xfffffffd, RZ, 0xc0, !PT ;  /* 0xfffffffd11117812 */ /* 0x000fe400078ec0ff */
[----:B------:R-:W-:-:S02]  /*9b6c0*/  LOP3.LUT R16, R16, 0x7fffffff, RZ, 0xc0, !PT ;  /* 0x7fffffff10107812 */ /* 0x000fc400078ec0ff */
[----:B------:R-:W-:Y:S02]  /*9b6d0*/  @P3 LOP3.LUT R17, R17, 0x2, RZ, 0xfc, !PT ;  /* 0x0000000211113812 */ /* 0x000fe400078efcff */
[----:B------:R-:W-:Y:S02]  /*9b6e0*/  ISETP.LT.AND P3, PT, R10, UR59, !P0 ;  /* 0x0000003b0a007c0c */ /* 0x000fe4000c761270 */
[----:B------:R-:W-:Y:S02]  /*9b6f0*/  LOP3.LUT R17, R17, 0xfffffffe, RZ, 0xc0, !PT ;  /* 0xfffffffe11117812 */ /* 0x000fe400078ec0ff */
[----:B------:R-:W-:Y:S02]  /*9b700*/  @P1 LOP3.LUT R16, R16, 0x80000000, RZ, 0xfc, !PT ;  /* 0x8000000010101812 */ /* 0x000fe400078efcff */
[----:B------:R-:W-:Y:S02]  /*9b710*/  @P2 LOP3.LUT R17, R17, 0x1, RZ, 0xfc, !PT ;  /* 0x0000000111112812 */ /* 0x000fe400078efcff */
[----:B------:R-:W-:-:S02]  /*9b720*/  ISETP.LT.AND P2, PT, R6, UR58, !P0 ;  /* 0x0000003a06007c0c */ /* 0x000fc4000c741270 */
[----:B------:R-:W-:Y:S02]  /*9b730*/  LOP3.LUT R16, R16, 0xdfffffff, RZ, 0xc0, !PT ;  /* 0xdfffffff10107812 */ /* 0x000fe400078ec0ff */
[----:B------:R-:W-:Y:S02]  /*9b740*/  ISETP.LT.AND P1, PT, R7, UR5, !P0 ;  /* 0x0000000507007c0c */ /* 0x000fe4000c721270 */
[----:B------:R-:W-:-:S04]  /*9b750*/  @P3 LOP3.LUT R16, R16, 0x20000000, RZ, 0xfc, !PT ;  /* 0x2000000010103812 */ /* 0x000fc800078efcff */
[----:B------:R-:W-:-:S04]  /*9b760*/  LOP3.LUT R16, R16, 0xefffffff, RZ, 0xc0, !PT ;  /* 0xefffffff10107812 */ /* 0x000fc800078ec0ff */
[----:B------:R-:W-:Y:S02]  /*9b770*/  @P2 LOP3.LUT R16, R16, 0x10000000, RZ, 0xfc, !PT ;  /* 0x1000000010102812 */ /* 0x000fe400078efcff */
[----:B------:R-:W-:Y:S02]  /*9b780*/  ISETP.GE.AND P0, PT, R12, UR35, PT ;  /* 0x000000230c007c0c */ /* 0x000fe4000bf06270 */
[----:B------:R-:W-:-:S04]  /*9b790*/  LOP3.LUT R16, R16, 0xf7ffffff, RZ, 0xc0, !PT ;  /* 0xf7ffffff10107812 */ /* 0x000fc800078ec0ff */
[----:B------:R-:W-:Y:S02]  /*9b7a0*/  @P1 LOP3.LUT R16, R16, 0x8000000, RZ, 0xfc, !PT ;  /* 0x0800000010101812 */ /* 0x000fe400078efcff */
[----:B------:R-:W-:Y:S02]  /*9b7b0*/  ISETP.LT.AND P1, PT, R11, UR38, !P0 ;  /* 0x000000260b007c0c */ /* 0x000fe4000c721270 */
[----:B------:R-:W-:Y:S02]  /*9b7c0*/  ISETP.LT.AND P3, PT, R4, UR6, !P0 ;  /* 0x0000000604007c0c */ /* 0x000fe4000c761270 */
[----:B------:R-:W-:Y:S02]  /*9b7d0*/  LOP3.LUT R16, R16, 0xffbfffff, RZ, 0xc0, !PT ;  /* 0xffbfffff10107812 */ /* 0x000fe400078ec0ff */
[----:B------:R-:W-:-:S07]  /*9b7e0*/  ISETP.LT.AND P2, PT, R5, UR7, !P0 ;  /* 0x0000000705007c0c */ /* 0x000fce000c741270 */
[----:B------:R-:W-:-:S04]  /*9b7f0*/  @P1 LOP3.LUT R16, R16, 0x400000, RZ, 0xfc, !PT ;  /* 0x0040000010101812 */ /* 0x000fc800078efcff */
[----:B------:R-:W-:Y:S02]  /*9b800*/  LOP3.LUT R16, R16, 0xfbffffff, RZ, 0xc0, !PT ;  /* 0xfbffffff10107812 */ /* 0x000fe400078ec0ff */
[----:B------:R-:W-:Y:S02]  /*9b810*/  ISETP.LT.AND P1, PT, R3, UR8, !P0 ;  /* 0x0000000803007c0c */ /* 0x000fe4000c721270 */
        /* <DEDUP_REMOVED lines=13> */
[----:B------:R-:W-:-:S04]  /*9b8f0*/  LOP3.LUT R16, R16, 0xffefffff, RZ, 0xc0, !PT ;  /* 0xffefffff10107812 */ /* 0x000fc800078ec0ff */
[----:B------:R-:W-:Y:S01]  /*9b900*/  @P1 LOP3.LUT R16, R16, 0x100000, RZ, 0xfc, !PT ;  /* 0x0010000010101812 */ /* 0x000fe200078efcff */
[----:B------:R-:W-:-:S03]  /*9b910*/  VIADD R13, R8, 0x1e ;  /* 0x0000001e080d7836 */ /* 0x000fc60000000000 */
[----:B------:R-:W-:-:S04]  /*9b920*/  LOP3.LUT R16, R16, 0xfff7ffff, RZ, 0xc0, !PT ;  /* 0xfff7ffff10107812 */ /* 0x000fc800078ec0ff */
[----:B------:R-:W-:Y:S02]  /*9b930*/  @P0 LOP3.LUT R16, R16, 0x80000, RZ, 0xfc, !PT ;  /* 0x0008000010100812 */ /* 0x000fe400078efcff */
[----:B------:R-:W-:-:S04]  /*9b940*/  ISETP.GE.AND P0, PT, R13, UR37, PT ;  /* 0x000000250d007c0c */ /* 0x000fc8000bf06270 */
        /* <DEDUP_REMOVED lines=20> */
[----:B------:R-:W-:Y:S01]  /*9ba90*/  LOP3.LUT R16, R16, 0xffffefff, RZ, 0xc0, !PT ;  /* 0xffffefff10107812 */ /* 0x000fe200078ec0ff */
[----:B------:R-:W-:Y:S02]  /*9baa0*/  VIADD R12, R8, 0x1d ;  /* 0x0000001d080c7836 */ /* 0x000fe40000000000 */
[----:B0-----:R-:W-:Y:S01]  /*9bab0*/  VIADD R9, R9, UR48 ;  /* 0x0000003009097c36 */ /* 0x001fe20008000000 */
[----:B------:R-:W-:Y:S02]  /*9bac0*/  @P2 LOP3.LUT R16, R16, 0x1000, RZ, 0xfc, !PT ;  /* 0x0000100010102812 */ /* 0x000fe400078efcff */
[----:B------:R-:W-:Y:S02]  /*9bad0*/  ISETP.GE.AND P0, PT, R12, UR39, PT ;  /* 0x000000270c007c0c */ /* 0x000fe4000bf06270 */
[----:B------:R-:W-:Y:S01]  /*9bae0*/  LOP3.LUT R16, R16, 0xfffff7ff, RZ, 0xc0, !PT ;  /* 0xfffff7ff10107812 */ /* 0x000fe200078ec0ff */
[----:B------:R0:W-:Y:S03]  /*9baf0*/  STL [R1+0xc0], R9 ;  /* 0x0000c00901007387 */ /* 0x0001e60000100800 */
[----:B------:R-:W-:-:S02]  /*9bb00*/  @P1 LOP3.LUT R16, R16, 0x800, RZ, 0xfc, !PT ;  /* 0x0000080010101812 */ /* 0x000fc400078efcff */
[----:B------:R-:W-:Y:S01]  /*9bb10*/  ISETP.LT.AND P1, PT, R4, UR20, !P0 ;  /* 0x0000001404007c0c */ /* 0x000fe2000c721270 */
[----:B0-----:R-:W-:Y:S01]  /*9bb20*/  VIADD R9, R9, UR50 ;  /* 0x0000003209097c36 */ /* 0x001fe20008000000 */
[----:B------:R-:W-:-:S04]  /*9bb30*/  ISETP.LT.AND P3, PT, R5, UR21, !P0 ;  /* 0x0000001505007c0c */ /* 0x000fc8000c761270 */
[----:B------:R0:W-:Y:S01]  /*9bb40*/  STL [R1+0xc4], R9 ;  /* 0x0000c40901007387 */ /* 0x0001e20000100800 */
[----:B------:R-:W-:Y:S01]  /*9bb50*/  LOP3.LUT R16, R16, 0xfffffbff, RZ, 0xc0, !PT ;  /* 0xfffffbff10107812 */ /* 0x000fe200078ec0ff */
[----:B0-----:R-:W-:-:S05]  /*9bb60*/  VIADD R9, R9, UR49 ;  /* 0x0000003109097c36 */ /* 0x001fca0008000000 */
[----:B------:R-:W-:Y:S01]  /*9bb70*/  @P1 LOP3.LUT R16, R16, 0x400, RZ, 0xfc, !PT ;  /* 0x0000040010101812 */ /* 0x000fe200078efcff */
[----:B------:R0:W-:Y:S04]  /*9bb80*/  STL [R1+0xc8], R9 ;  /* 0x0000c80901007387 */ /* 0x0001e80000100800 */
[----:B------:R-:W2:Y:S01]  /*9bb90*/  LDL.LU R13, [R1+0x3b98] ;  /* 0x003b9800010d7983 */ /* 0x000ea20000300800 */
[----:B------:R-:W-:Y:S01]  /*9bba0*/  LOP3.LUT R16, R16, 0xffffff7f, RZ, 0xc0, !PT ;  /* 0xffffff7f10107812 */ /* 0x000fe200078ec0ff */
[----:B0-----:R-:W-:-:S05]  /*9bbb0*/  VIADD R9, R9, UR44 ;  /* 0x0000002c09097c36 */ /* 0x001fca0008000000 */
[----:B------:R0:W-:Y:S04]  /*9bbc0*/  STL [R1+0xcc], R9 ;  /* 0x0000cc0901007387 */ /* 0x0001e80000100800 */
[----:B------:R-:W2:Y:S01]  /*9bbd0*/  LDL.LU R12, [R1+0x3b94] ;  /* 0x003b9400010c7983 */ /* 0x000ea20000300800 */
[----:B------:R-:W-:Y:S02]  /*9bbe0*/  @P3 LOP3.LUT R16, R16, 0x80, RZ, 0xfc, !PT ;  /* 0x0000008010103812 */ /* 0x000fe400078efcff */
[----:B------:R-:W-:Y:S01]  /*9bbf0*/  ISETP.LT.AND P3, PT, R11, UR42, !P0 ;  /* 0x0000002a0b007c0c */ /* 0x000fe2000c761270 */
[----:B0-----:R-:W-:-:S05]  /*9bc00*/  VIADD R9, R9, UR45 ;  /* 0x0000002d09097c36 */ /* 0x001fca0008000000 */
[----:B------:R0:W-:Y:S04]  /*9bc10*/  STL [R1+0xd0], R9 ;  /* 0x0000d00901007387 */ /* 0x0001e80000100800 */
[----:B------:R-:W3:Y:S01]  /*9bc20*/  LDL.LU R11, [R1+0x3b68] ;  /* 0x003b6800010b7983 */ /* 0x000ee20000300800 */
[----:B------:R-:W-:Y:S02]  /*9bc30*/  ISETP.LT.AND P2, PT, R3, UR22, !P0 ;  /* 0x0000001603007c0c */ /* 0x000fe4000c741270 */
[----:B------:R-:W-:Y:S02]  /*9bc40*/  ISETP.LT.AND P1, PT, R0, UR23, !P0 ;  /* 0x0000001700007c0c */ /* 0x000fe4000c721270 */
[----:B------:R-:W-:-:S09]  /*9bc50*/  LOP3.LUT R16, R16, 0xffffffbf, RZ, 0xc0, !PT ;  /* 0xffffffbf10107812 */ /* 0x000fd200078ec0ff */
[----:B------:R-:W-:-:S04]  /*9bc60*/  @P2 LOP3.LUT R16, R16, 0x40, RZ, 0xfc, !PT ;  /* 0x0000004010102812 */ /* 0x000fc800078efcff */
[----:B------:R-:W-:Y:S02]  /*9bc70*/  LOP3.LUT R16, R16, 0xffffffdf, RZ, 0xc0, !PT ;  /* 0xffffffdf10107812 */ /* 0x000fe400078ec0ff */
[----:B------:R-:W-:Y:S01]  /*9bc80*/  ISETP.LT.AND P2, PT, R10, UR27, !P0 ;  /* 0x0000001b0a007c0c */ /* 0x000fe2000c741270 */
[----:B0-----:R-:W-:Y:S01]  /*9bc90*/  VIADD R9, R9, UR46 ;  /* 0x0000002e09097c36 */ /* 0x001fe20008000000 */
[----:B------:R-:W4:Y:S01]  /*9bca0*/  LDL.LU R10, [R1+0x3b90] ;  /* 0x003b9000010a7983 */ /* 0x000f220000300800 */
        /* <DEDUP_REMOVED lines=8> */
[----:B------:R-:W-:-:S04]  /*9bd30*/  @P1 LOP3.LUT R16, R16, 0x4, RZ, 0xfc, !PT ;  /* 0x0000000410101812 */ /* 0x000fc800078efcff */
[----:B------:R-:W-:-:S04]  /*9bd40*/  LOP3.LUT R16, R16, 0xfffffffd, RZ, 0xc0, !PT ;  /* 0xfffffffd10107812 */ /* 0x000fc800078ec0ff */
[----:B------:R-:W-:Y:S01]  /*9bd50*/  @P0 LOP3.LUT R16, R16, 0x2, RZ, 0xfc, !PT ;  /* 0x0000000210100812 */ /* 0x000fe200078efcff */
[----:B------:R-:W-:Y:S01]  /*9bd60*/  VIADD R8, R8, 0x1c ;  /* 0x0000001c08087836 */ /* 0x000fe20000000000 */
[----:B------:R0:W-:Y:S02]  /*9bd70*/  STL [R1+0xd4], R9 ;  /* 0x0000d40901007387 */ /* 0x0001e40000100800 */
[----:B------:R-:W-:Y:S02]  /*9bd80*/  LOP3.LUT R16, R16, 0xfffffdff, RZ, 0xc0, !PT ;  /* 0xfffffdff10107812 */ /* 0x000fe400078ec0ff */
[----:B------:R-:W-:Y:S01]  /*9bd90*/  ISETP.GE.AND P4, PT, R8, UR41, PT ;  /* 0x0000002908007c0c */ /* 0x000fe2000bf86270 */
[----:B0-----:R-:W-:-:S03]  /*9bda0*/  VIADD R9, R9, UR52 ;  /* 0x0000003409097c36 */ /* 0x001fc60008000000 */
[----:B------:R-:W-:Y:S02]  /*9bdb0*/  ISETP.LT.AND P3, PT, R4, UR55, !P4 ;  /* 0x0000003704007c0c */ /* 0x000fe4000e761270 */
[----:B---3--:R-:W-:Y:S02]  /*9bdc0*/  ISETP.GE.AND P0, PT, R11, UR33, PT ;  /* 0x000000210b007c0c */ /* 0x008fe4000bf06270 */
[----:B------:R-:W4:Y:S04]  /*9bdd0*/  LDL.LU R11, [R1+0x3b8c] ;  /* 0x003b8c00010b7983 */ /* 0x000f280000300800 */
[----:B------:R-:W3:Y:S01]  /*9bde0*/  LDL.LU R8, [R1+0x3b88] ;  /* 0x003b880001087983 */ /* 0x000ee20000300800 */
[----:B------:R-:W-:Y:S02]  /*9bdf0*/  ISETP.LT.AND P1, PT, R6, UR32, !P0 ;  /* 0x0000002006007c0c */ /* 0x000fe4000c721270 */
[----:B------:R-:W-:Y:S01]  /*9be00*/  ISETP.LT.AND P2, PT, R7, UR26, !P0 ;  /* 0x0000001a07007c0c */ /* 0x000fe2000c741270 */
[----:B------:R0:W-:Y:S02]  /*9be10*/  STL [R1+0xdc], R9 ;  /* 0x0000dc0901007387 */ /* 0x0001e40000100800 */
[----:B0-----:R-:W-:-:S08]  /*9be20*/  VIADD R9, R9, UR53 ;  /* 0x0000003509097c36 */ /* 0x001fd00008000000 */
[----:B------:R-:W-:-:S04]  /*9be30*/  @P1 LOP3.LUT R16, R16, 0x200, RZ, 0xfc, !PT ;  /* 0x0000020010101812 */ /* 0x000fc800078efcff */
[----:B------:R-:W-:Y:S01]  /*9be40*/  LOP3.LUT R16, R16, 0xfffffeff, RZ, 0xc0, !PT ;  /* 0xfffffeff10107812 */ /* 0x000fe200078ec0ff */
[----:B------:R0:W-:Y:S03]  /*9be50*/  STL [R1+0x140], R9 ;  /* 0x0001400901007387 */ /* 0x0001e60000100800 */
[----:B------:R-:W-:Y:S01]  /*9be60*/  @P2 LOP3.LUT R16, R16, 0x100, RZ, 0xfc, !PT ;  /* 0x0000010010102812 */ /* 0x000fe200078efcff */
[----:B0-----:R-:W-:-:S03]  /*9be70*/  VIADD R9, R9, UR54 ;  /* 0x0000003609097c36 */ /* 0x001fc60008000000 */
[----:B------:R-:W-:Y:S02]  /*9be80*/  LOP3.LUT R16, R16, 0xfffffffe, RZ, 0xc0, !PT ;  /* 0xfffffffe10107812 */ /* 0x000fe400078ec0ff */
[----:B------:R0:W-:Y:S01]  /*9be90*/  STL [R1+0x144], R9 ;  /* 0x0001440901007387 */ /* 0x0001e20000100800 */
[----:B------:R-:W-:Y:S02]  /*9bea0*/  ISETP.LT.AND P1, PT, R5, UR56, !P4 ;  /* 0x0000003805007c0c */ /* 0x000fe4000e721270 */
[----:B------:R-:W-:Y:S02]  /*9beb0*/  ISETP.LT.AND P2, PT, R3, UR57, !P4 ;  /* 0x0000003903007c0c */ /* 0x000fe4000e741270 */
[----:B------:R-:W-:Y:S02]  /*9bec0*/  @P3 LOP3.LUT R16, R16, 0x1, RZ, 0xfc, !PT ;  /* 0x0000000110103812 */ /* 0x000fe400078efcff */
[----:B------:R-:W-:Y:S01]  /*9bed0*/  ISETP.LT.AND P3, PT, R0, UR30, !P4 ;  /* 0x0000001e00007c0c */ /* 0x000fe2000e761270 */
[----:B0-----:R-:W3:Y:S04]  /*9bee0*/  LDL.LU R9, [R1+0x3b84] ;  /* 0x003b840001097983 */ /* 0x001ee80000300800 */
[----:B------:R-:W2:Y:S04]  /*9bef0*/  LDL.LU R6, [R1+0x3b80] ;  /* 0x003b800001067983 */ /* 0x000ea80000300800 */
[----:B------:R-:W2:Y:S04]  /*9bf00*/  LDL.LU R7, [R1+0x3b7c] ;  /* 0x003b7c0001077983 */ /* 0x000ea80000300800 */
[----:B------:R-:W4:Y:S04]  /*9bf10*/  LDL.LU R4, [R1+0x3b78] ;  /* 0x003b780001047983 */ /* 0x000f280000300800 */
[----:B------:R-:W4:Y:S04]  /*9bf20*/  LDL.LU R5, [R1+0x3b74] ;  /* 0x003b740001057983 */ /* 0x000f280000300800 */
[----:B------:R-:W3:Y:S04]  /*9bf30*/  LDL.LU R3, [R1+0x3b70] ;  /* 0x003b700001037983 */ /* 0x000ee80000300800 */
[----:B------:R-:W3:Y:S04]  /*9bf40*/  LDL.LU R0, [R1+0x3b6c] ;  /* 0x003b6c0001007983 */ /* 0x000ee80000300800 */
[----:B--2---:R0:W-:Y:S01]  /*9bf50*/  STL.64 [R1+0x4bd0], R6 ;  /* 0x004bd00601007387 */ /* 0x0041e20000100a00 */
[----:B------:R-:W-:Y:S01]  /*9bf60*/  LOP3.LUT R15, R15, 0xfffff7ff, RZ, 0xc0, !PT ;  /* 0xfffff7ff0f0f7812 */ /* 0x000fe200078ec0ff */
[----:B------:R-:W-:Y:S01]  /*9bf70*/  ULDC.64 UR30, c[0x0][0x228] ;  /* 0x00008a00001e7ab9 */ /* 0x000fe20000000a00 */
        /* <DEDUP_REMOVED lines=9> */
[----:B0-----:R-:W2:Y:S01]  /*9c010*/  LDL.LU R7, [R1+0x8c] ;  /* 0x00008c0001077983 */ /* 0x001ea20000300800 */
[----:B------:R-:W-:Y:S01]  /*9c020*/  ULDC.64 UR10, c[0x0][0x228] ;  /* 0x00008a00000a7ab9 */ /* 0x000fe20000000a00 */
[----:B------:R-:W-:Y:S01]  /*9c030*/  ULDC.64 UR8, c[0x0][0x228] ;  /* 0x00008a0000087ab9 */ /* 0x000fe20000000a00 */
[----:B------:R-:W-:Y:S01]  /*9c040*/  ULDC.64 UR6, c[0x0][0x228] ;  /* 0x00008a0000067ab9 */ /* 0x000fe20000000a00 */
[----:B----4-:R-:W-:Y:S01]  /*9c050*/  STL.64 [R1+0x4bc8], R4 ;  /* 0x004bc80401007387 */ /* 0x010fe20000100a00 */
[----:B------:R-:W-:Y:S01]  /*9c060*/  ULDC.64 UR12, c[0x0][0x228] ;  /* 0x00008a00000c7ab9 */ /* 0x000fe20000000a00 */
[----:B------:R-:W-:Y:S01]  /*9c070*/  ULDC.64 UR32, c[0x0][0x228] ;  /* 0x00008a0000207ab9 */ /* 0x000fe20000000a00 */
[----:B------:R-:W-:Y:S01]  /*9c080*/  ULDC.64 UR44, c[0x0][0x228] ;  /* 0x00008a00002c7ab9 */ /* 0x000fe20000000a00 */
[----:B---3--:R-:W-:Y:S01]  /*9c090*/  STL.64 [R1+0x4bc0], R8 ;  /* 0x004bc00801007387 */ /* 0x008fe20000100a00 */
[----:B------:R-:W-:Y:S01]  /*9c0a0*/  ULDC.64 UR40, c[0x0][0x228] ;  /* 0x00008a0000287ab9 */ /* 0x000fe20000000a00 */
[----:B------:R-:W-:-:S02]  /*9c0b0*/  ULDC.64 UR38, c[0x0][0x228] ;  /* 0x00008a0000267ab9 */ /* 0x000fc40000000a00 */
[----:B------:R-:W-:Y:S04]  /*9c0c0*/  STL.64 [R1+0x4bb8], R10 ;  /* 0x004bb80a01007387 */ /* 0x000fe80000100a00 */
[----:B------:R0:W-:Y:S04]  /*9c0d0*/  STL.64 [R1+0x4bb0], R12 ;  /* 0x004bb00c01007387 */ /* 0x0001e80000100a00 */
[----:B0-----:R-:W3:Y:S04]  /*9c0e0*/  LDL.LU R13, [R1+0xd8] ;  /* 0x0000d800010d7983 */ /* 0x001ee80000300800 */
[----:B------:R0:W-:Y:S04]  /*9c0f0*/  STL [R1+0x4ba8], R2 ;  /* 0x004ba80201007387 */ /* 0x0001e80000100800 */
[----:B0-----:R-:W4:Y:S04]  /*9c100*/  LDL.LU R2, [R1+0x38] ;  /* 0x0000380001027983 */ /* 0x001f280000300800 */
[----:B------:R2:W-:Y:S04]  /*9c110*/  STL [R1+0x3ea0], R17 ;  /* 0x003ea01101007387 */ /* 0x0005e80000100800 */
[----:B------:R-:W3:Y:S04]  /*9c120*/  LDL.LU R8, [R1+0x3ae0] ;  /* 0x003ae00001087983 */ /* 0x000ee80000300800 */
[----:B------:R-:W3:Y:S04]  /*9c130*/  LDL.LU R10, [R1+0x154] ;  /* 0x00015400010a7983 */ /* 0x000ee80000300800 */
[----:B------:R-:W3:Y:S04]  /*9c140*/  LDL.LU R11, [R1+0x150] ;  /* 0x00015000010b7983 */ /* 0x000ee80000300800 */
[----:B------:R-:W3:Y:S04]  /*9c150*/  LDL.LU R4, [R1+0x164] ;  /* 0x0001640001047983 */ /* 0x000ee80000300800 */
[----:B------:R-:W3:Y:S04]  /*9c160*/  LDL.LU R5, [R1+0x160] ;  /* 0x0001600001057983 */ /* 0x000ee80000300800 */
[----:B------:R-:W3:Y:S01]  /*9c170*/  LDL.LU R6, [R1+0x15c] ;  /* 0x00015c0001067983 */ /* 0x000ee20000300800 */
[----:B------:R-:W-:Y:S01]  /*9c180*/  BAR.SYNC.DEFER_BLOCKING 0x0 ;  /* 0x0000000000007b1d */ /* 0x000fe20000010000 */
[----:B--2---:R-:W-:-:S05]  /*9c190*/  IMAD.MOV.U32 R17, RZ, RZ, R7 ;  /* 0x000000ffff117224 */ /* 0x004fca00078e0007 */
[----:B------:R-:W2:Y:S04]  /*9c1a0*/  LDL.LU R7, [R1+0x158] ;  /* 0x0001580001077983 */ /* 0x000ea80000300800 */
[----:B------:R-:W-:Y:S04]  /*9c1b0*/  STL [R1+0x3e70], R18 ;  /* 0x003e701201007387 */ /* 0x000fe80000100800 */
[----:B------:R-:W-:Y:S04]  /*9c1c0*/  STL [R1+0x3e58], R19 ;  /* 0x003e581301007387 */ /* 0x000fe80000100800 */
[----:B------:R-:W-:Y:S04]  /*9c1d0*/  STL [R1+0x3e20], R20 ;  /* 0x003e201401007387 */ /* 0x000fe80000100800 */
[----:B------:R0:W-:Y:S04]  /*9c1e0*/  STL [R1+0x3df8], R21 ;  /* 0x003df81501007387 */ /* 0x0001e80000100800 */
[----:B0-----:R-:W2:Y:S04]  /*9c1f0*/  LDL.LU R21, [R1+0x14c] ;  /* 0x00014c0001157983 */ /* 0x001ea80000300800 */
[----:B------:R0:W-:Y:S04]  /*9c200*/  STL [R1+0x3dd0], R22 ;  /* 0x003dd01601007387 */ /* 0x0001e80000100800 */
[----:B0-----:R-:W2:Y:S04]  /*9c210*/  LDL.LU R22, [R1+0x148] ;  /* 0x0001480001167983 */ /* 0x001ea80000300800 */
[----:B------:R-:W-:Y:S04]  /*9c220*/  STL [R1+0x3da8], R23 ;  /* 0x003da81701007387 */ /* 0x000fe80000100800 */
[----:B------:R-:W-:Y:S04]  /*9c230*/  STL [R1+0x3d80], R24 ;  /* 0x003d801801007387 */ /* 0x000fe80000100800 */
[----:B------:R-:W-:Y:S04]  /*9c240*/  STL [R1+0x3d70], R25 ;  /* 0x003d701901007387 */ /* 0x000fe80000100800 */
[----:B------:R-:W-:Y:S04]  /*9c250*/  STL [R1+0x3d40], R26 ;  /* 0x003d401a01007387 */ /* 0x000fe80000100800 */
[----:B------:R0:W-:Y:S04]  /*9c260*/  STL [R1+0x3d10], R27 ;  /* 0x003d101b01007387 */ /* 0x0001e80000100800 */
[----:B0-----:R-:W2:Y:S01]  /*9c270*/  LDL R27, [R1] ;  /* 0x00000000011b7983 */ /* 0x001ea20000100800 */
[----:B------:R-:W0:Y:S01]  /*9c280*/  S2R R12, SR_TID.X ;  /* 0x00000000000c7919 */ /* 0x000e220000002100 */
[----:B------:R-:W-:-:S02]  /*9c290*/  @P0 LOP3.LUT R15, R15, 0x800, RZ, 0xfc, !PT ;  /* 0x000008000f0f0812 */ /* 0x000fc400078efcff */
[----:B------:R-:W-:Y:S01]  /*9c2a0*/  STL [R1+0x3cf0], R28 ;  /* 0x003cf01c01007387 */ /* 0x000fe20000100800 */
[----:B----4-:R-:W-:-:S03]  /*9c2b0*/  IADD3 R18, P6, R2, R0, RZ ;  /* 0x0000000002127210 */ /* 0x010fc60007fde0ff */
[----:B------:R-:W-:Y:S04]  /*9c2c0*/  STL [R1+0x3ca8], R29 ;  /* 0x003ca81d01007387 */ /* 0x000fe80000100800 */
[----:B------:R3:W-:Y:S01]  /*9c2d0*/  STL [R1+0x3cac], R15 ;  /* 0x003cac0f01007387 */ /* 0x0007e20000100800 */
[----:B------:R-:W-:-:S03]  /*9c2e0*/  LOP3.LUT P0, RZ, R16, 0x4, RZ, 0xc0, !PT ;  /* 0x0000000410ff7812 */ /* 0x000fc6000780c0ff */
[----:B------:R1:W-:Y:S01]  /*9c2f0*/  STL [R1+0x3ee8], R16 ;  /* 0x003ee81001007387 */ /* 0x0003e20000100800 */
[----:B---3--:R-:W-:-:S03]  /*9c300*/  LOP3.LUT R15, R8, 0x100, RZ, 0xc0, !PT ;  /* 0x00000100080f7812 */ /* 0x008fc600078ec0ff */
[----:B------:R-:W3:Y:S01]  /*9c310*/  LDL.LU R8, [R1+0x1f50] ;  /* 0x001f500001087983 */ /* 0x000ee20000300800 */
[C---:B0-----:R-:W-:Y:S02]  /*9c320*/  IMAD.SHL.U32 R9, R12.reuse, 0x20, RZ ;  /* 0x000000200c097824 */ /* 0x041fe400078e00ff */
[----:B------:R-:W-:-:S03]  /*9c330*/  IMAD.SHL.U32 R12, R12, 0x10, RZ ;  /* 0x000000100c0c7824 */ /* 0x000fc600078e00ff */
[----:B------:R-:W-:Y:S02]  /*9c340*/  LOP3.LUT R9, R9, 0x200, RZ, 0xc0, !PT ;  /* 0x0000020009097812 */ /* 0x000fe400078ec0ff */
[----:B------:R-:W-:-:S04]  /*9c350*/  LOP3.LUT R12, R12, 0xf0, RZ, 0xc0, !PT ;  /* 0x000000f00c0c7812 */ /* 0x000fc800078ec0ff */
[----:B------:R-:W-:Y:S02]  /*9c360*/  IADD3 R12, R9, UR4, R12 ;  /* 0x00000004090c7c10 */ /* 0x000fe4000fffe00c */
[----:B------:R-:W-:Y:S01]  /*9c370*/  LOP3.LUT R25, R10, 0xffff, RZ, 0xc0, !PT ;  /* 0x0000ffff0a197812 */ /* 0x000fe200078ec0ff */
[----:B------:R-:W3:Y:S02]  /*9c380*/  LDL.LU R9, [R1+0x1f54] ;  /* 0x001f540001097983 */ /* 0x000ee40000300800 */
[----:B-1----:R-:W-:Y:S01]  /*9c390*/  IMAD.IADD R16, R12, 0x1, R15 ;  /* 0x000000010c107824 */ /* 0x002fe200078e020f */
[----:B------:R-:W-:-:S04]  /*9c3a0*/  LOP3.LUT R23, R11, 0xffff, RZ, 0xc0, !PT ;  /* 0x0000ffff0b177812 */ /* 0x000fc800078ec0ff */
[----:B------:R-:W-:Y:S01]  /*9c3b0*/  STL [R1+0x3e0], R16 ;  /* 0x0003e01001007387 */ /* 0x000fe20000100800 */
[----:B------:R-:W-:Y:S02]  /*9c3c0*/  PRMT R4, R4, 0x4210, R25 ;  /* 0x0000421004047816 */ /* 0x000fe40000000019 */
[----:B------:R-:W-:Y:S02]  /*9c3d0*/  PRMT R5, R5, 0x4210, R23 ;  /* 0x0000421005057816 */ /* 0x000fe40000000017 */
[----:B--2---:R-:W-:-:S04]  /*9c3e0*/  LOP3.LUT R21, R21, 0xffff, RZ, 0xc0, !PT ;  /* 0x0000ffff15157812 */ /* 0x004fc800078ec0ff */
[----:B------:R-:W-:Y:S02]  /*9c3f0*/  PRMT R6, R6, 0x4210, R21 ;  /* 0x0000421006067816 */ /* 0x000fe40000000015 */
[----:B------:R-:W-:-:S04]  /*9c400*/  LOP3.LUT R22, R22, 0xffff, RZ, 0xc0, !PT ;  /* 0x0000ffff16167812 */ /* 0x000fc800078ec0ff */
[----:B------:R-:W-:Y:S01]  /*9c410*/  PRMT R7, R7, 0x4210, R22 ;  /* 0x0000421007077816 */ /* 0x000fe20000000016 */
[----:B------:R-:W-:-:S05]  /*9c420*/  IMAD.X R19, R13, 0x1, R27, P6 ;  /* 0x000000010d137824 */ /* 0x000fca00030e061b */
[----:B------:R0:W-:Y:S04]  /*9c430*/  STL.64 [R1+0x2910], R18 ;  /* 0x0029101201007387 */ /* 0x0001e80000100a00 */
[----:B------:R-:W2:Y:S04]  /*9c440*/  LDL.LU R15, [R1+0x1f58] ;  /* 0x001f5800010f7983 */ /* 0x000ea80000300800 */
[----:B------:R-:W-:Y:S04]  /*9c450*/  STL [R1+0x2934], R25 ;  /* 0x0029341901007387 */ /* 0x000fe80000100800 */
[----:B------:R-:W2:Y:S04]  /*9c460*/  LDL.LU R24, [R1+0x1f5c] ;  /* 0x001f5c0001187983 */ /* 0x000ea80000300800 */
[----:B------:R-:W4:Y:S04]  /*9c470*/  LDL.LU R10, [R1+0x1f40] ;  /* 0x001f4000010a7983 */ /* 0x000f280000300800 */
[----:B------:R-:W-:Y:S04]  /*9c480*/  STL [R1+0x2930], R23 ;  /* 0x0029301701007387 */ /* 0x000fe80000100800 */
[----:B------:R-:W4:Y:S04]  /*9c490*/  LDL.LU R11, [R1+0x1f44] ;  /* 0x001f4400010b7983 */ /* 0x000f280000300800 */
[----:B------:R-:W4:Y:S04]  /*9c4a0*/  LDL.LU R20, [R1+0x1f48] ;  /* 0x001f480001147983 */ /* 0x000f280000300800 */
[----:B0-----:R-:W4:Y:S04]  /*9c4b0*/  LDL.LU R19, [R1+0x1f4c] ;  /* 0x001f4c0001137983 */ /* 0x001f280000300800 */
[----:B------:R-:W4:Y:S04]  /*9c4c0*/  LDL.LU R18, [R1+0x1f30] ;  /* 0x001f300001127983 */ /* 0x000f280000300800 */
[----:B------:R-:W4:Y:S04]  /*9c4d0*/  LDL.LU R12, [R1+0x1f34] ;  /* 0x001f3400010c7983 */ /* 0x000f280000300800 */
[----:B------:R0:W-:Y:S04]  /*9c4e0*/  STL [R1+0x292c], R21 ;  /* 0x00292c1501007387 */ /* 0x0001e80000100800 */
[----:B------:R-:W4:Y:S04]  /*9c4f0*/  LDL.LU R29, [R1+0x34] ;  /* 0x00003400011d7983 */ /* 0x000f280000300800 */
[----:B------:R1:W-:Y:S04]  /*9c500*/  STL [R1+0x2938], R22 ;  /* 0x0029381601007387 */ /* 0x0003e80000100800 */
[----:B0-----:R-:W4:Y:S04]  /*9c510*/  LDL R21, [R1+0x4] ;  /* 0x0000040001157983 */ /* 0x001f280000100800 */
[----:B------:R-:W4:Y:S04]  /*9c520*/  LDL.LU R25, [R1+0x1f3c] ;  /* 0x001f3c0001197983 */ /* 0x000f280000300800 */
[----:B------:R-:W4:Y:S04]  /*9c530*/  LDL.LU R23, [R1+0x1f20] ;  /* 0x001f200001177983 */ /* 0x000f280000300800 */
[----:B-1----:R-:W4:Y:S04]  /*9c540*/  LDL.LU R22, [R1+0x1f24] ;  /* 0x001f240001167983 */ /* 0x002f280000300800 */
[----:B------:R0:W-:Y:S04]  /*9c550*/  STSM.16.M88.4 [R16], R4 ;  /* 0x0000000410007844 */ /* 0x0001e80000000200 */
[----:B0-----:R-:W4:Y:S04]  /*9c560*/  LDL.LU.64 R6, [R1+0x4bd0] ;  /* 0x004bd00001067983 */ /* 0x001f280000300a00 */
[----:B------:R-:W4:Y:S01]  /*9c570*/  LDL.LU.64 R4, [R1+0x4bc8] ;  /* 0x004bc80001047983 */ /* 0x000f220000300a00 */
[----:B---3--:R-:W-:-:S03]  /*9c580*/  F2FP.SATFINITE.E4M3.F32.PACK_AB_MERGE_C R8, R9, R8, RZ ;  /* 0x000000080908723e */ /* 0x008fc600048070ff */
[----:B------:R0:W-:Y:S04]  /*9c590*/  STL [R1+0x42b8], R16 ;  /* 0x0042b81001007387 */ /* 0x0001e80000100800 */
[----:B0-----:R-:W3:Y:S04]  /*9c5a0*/  LDL.LU R16, [R1+0x1f38] ;  /* 0x001f380001107983 */ /* 0x001ee80000300800 */
[----:B------:R-:W3:Y:S04]  /*9c5b0*/  LDL.LU R28, [R1+0x1f10] ;  /* 0x001f1000011c7983 */ /* 0x000ee80000300800 */
[----:B------:R-:W3:Y:S04]  /*9c5c0*/  LDL.LU R26, [R1+0x1f14] ;  /* 0x001f1400011a7983 */ /* 0x000ee80000300800 */
[----:B------:R0:W-:Y:S01]  /*9c5d0*/  STL [R1+0x5d0], R8 ;  /* 0x0005d00801007387 */ /* 0x0001e20000100800 */
[----:B------:R-:W-:Y:S01]  /*9c5e0*/  BAR.SYNC.DEFER_BLOCKING 0x0 ;  /* 0x0000000000007b1d */ /* 0x000fe20000010000 */
[----:B0-----:R-:W-:-:S05]  /*9c5f0*/  IADD3 R8, P6, R2, R3, RZ ;  /* 0x0000000302087210 */ /* 0x001fca0007fde0ff */
[----:B------:R0:W-:Y:S04]  /*9c600*/  STL [R1+0x4b90], R3 ;  /* 0x004b900301007387 */ /* 0x0001e80000100800 */
[----:B0-----:R-:W3:Y:S01]  /*9c610*/  LDL.LU R3, [R1+0x1f2c] ;  /* 0x001f2c0001037983 */ /* 0x001ee20000300800 */
[----:B--2---:R-:W-:Y:S02]  /*9c620*/  F2FP.SATFINITE.E4M3.F32.PACK_AB_MERGE_C R24, R24, R15, RZ ;  /* 0x0000000f1818723e */ /* 0x004fe400048070ff */
[----:B----4-:R-:W-:Y:S02]  /*9c630*/  F2FP.SATFINITE.E4M3.F32.PACK_AB_MERGE_C R15, R11, R10, RZ ;  /* 0x0000000a0b0f723e */ /* 0x010fe400048070ff */
[----:B------:R-:W-:Y:S02]  /*9c640*/  F2FP.SATFINITE.E4M3.F32.PACK_AB_MERGE_C R19, R19, R20, RZ ;  /* 0x000000141313723e */ /* 0x000fe400048070ff */
[----:B------:R-:W-:Y:S01]  /*9c650*/  F2FP.SATFINITE.E4M3.F32.PACK_AB_MERGE_C R12, R12, R18, RZ ;  /* 0x000000120c0c723e */ /* 0x000fe200048070ff */
[----:B------:R-:W-:Y:S01]  /*9c660*/  IMAD.X R9, R13, 0x1, R4, P6 ;  /* 0x000000010d097824 */ /* 0x000fe200030e0604 */
[----:B------:R-:W-:-:S04]  /*9c670*/  IADD3 R10, P6, R2, R5, RZ ;  /* 0x00000005020a7210 */ /* 0x000fc80007fde0ff */
[----:B------:R0:W-:Y:S01]  /*9c680*/  STL.64 [R1+0x2908], R8 ;  /* 0x0029080801007387 */ /* 0x0001e20000100a00 */
[----:B------:R-:W-:-:S03]  /*9c690*/  IMAD.X R11, R13, 0x1, R6, P6 ;  /* 0x000000010d0b7824 */ /* 0x000fc600030e0606 */
[----:B0-----:R-:W2:Y:S04]  /*9c6a0*/  LDL.LU.64 R8, [R1+0x4bc0] ;  /* 0x004bc00001087983 */ /* 0x001ea80000300a00 */
[----:B------:R0:W-:Y:S04]  /*9c6b0*/  STL [R1+0x4b94], R4 ;  /* 0x004b940401007387 */ /* 0x0001e80000100800 */
[----:B0-----:R-:W4:Y:S04]  /*9c6c0*/  LDL.LU R4, [R1+0x1f28] ;  /* 0x001f280001047983 */ /* 0x001f280000300800 */
[----:B------:R-:W-:Y:S04]  /*9c6d0*/  STL [R1+0xa68], R24 ;  /* 0x000a681801007387 */ /* 0x000fe80000100800 */
[----:B------:R-:W-:Y:S04]  /*9c6e0*/  STL [R1+0x398], R15 ;  /* 0x0003980f01007387 */ /* 0x000fe80000100800 */
[----:B------:R0:W-:Y:S04]  /*9c6f0*/  STL.64 [R1+0x1f50], R10 ;  /* 0x001f500a01007387 */ /* 0x0001e80000100a00 */
[----:B0-----:R-:W4:Y:S04]  /*9c700*/  LDL.LU.64 R10, [R1+0x4bb8] ;  /* 0x004bb800010a7983 */ /* 0x001f280000300a00 */
[----:B------:R-:W4:Y:S04]  /*9c710*/  LDL.LU R15, [R1+0x1f1c] ;  /* 0x001f1c00010f7983 */ /* 0x000f280000300800 */
[----:B------:R-:W-:Y:S04]  /*9c720*/  STL [R1+0x3b4], R19 ;  /* 0x0003b41301007387 */ /* 0x000fe80000100800 */
[----:B------:R-:W4:Y:S04]  /*9c730*/  LDL.LU R24, [R1+0x1f00] ;  /* 0x001f000001187983 */ /* 0x000f280000300800 */
[----:B------:R0:W-:Y:S04]  /*9c740*/  STL [R1+0x1f48], R12 ;  /* 0x001f480c01007387 */ /* 0x0001e80000100800 */
[----:B------:R-:W3:Y:S01]  /*9c750*/  LDL.LU R20, [R1+0x1f04] ;  /* 0x001f040001147983 */ /* 0x000ee20000300800 */
[----:B0-----:R-:W-:-:S03]  /*9c760*/  IADD3 R12, P6, R2, R7, RZ ;  /* 0x00000007020c7210 */ /* 0x001fc60007fde0ff */
[----:B---3--:R0:W-:Y:S04]  /*9c770*/  STL.64 [R1+0x4ba0], R20 ;  /* 0x004ba01401007387 */ /* 0x0081e80000100a00 */
[----:B------:R-:W3:Y:S04]  /*9c780*/  LDL.LU R19, [R1+0x1f08] ;  /* 0x001f080001137983 */ /* 0x000ee80000300800 */
[----:B------:R-:W3:Y:S01]  /*9c790*/  LDL.LU R18, [R1+0x1f0c] ;  /* 0x001f0c0001127983 */ /* 0x000ee20000300800 */
[----:B0-----:R-:W-:-:S04]  /*9c7a0*/  IMAD.MOV.U32 R21, RZ, RZ, R13 ;  /* 0x000000ffff157224 */ /* 0x001fc800078e000d */
[----:B--2---:R-:W-:Y:S01]  /*9c7b0*/  IMAD.X R13, R21, 0x1, R8, P6 ;  /* 0x00000001150d7824 */ /* 0x004fe200030e0608 */
[----:B------:R-:W-:Y:S04]  /*9c7c0*/  STL.64 [R1+0x4b88], R6 ;  /* 0x004b880601007387 */ /* 0x000fe80000100a00 */
[----:B------:R0:W-:Y:S04]  /*9c7d0*/  STL.64 [R1+0x1f40], R12 ;  /* 0x001f400c01007387 */ /* 0x0001e80000100a00 */
[----:B0-----:R-:W2:Y:S01]  /*9c7e0*/  LDL.LU.64 R12, [R1+0x4bb0] ;  /* 0x004bb000010c7983 */ /* 0x001ea20000300a00 */
[----:B------:R-:W-:-:S02]  /*9c7f0*/  F2FP.SATFINITE.E4M3.F32.PACK_AB_MERGE_C R7, R25, R16, RZ ;  /* 0x000000101907723e */ /* 0x000fc400048070ff */
[----:B------:R-:W-:-:S03]  /*9c800*/  F2FP.SATFINITE.E4M3.F32.PACK_AB_MERGE_C R6, R22, R23, RZ ;  /* 0x000000171606723e */ /* 0x000fc600048070ff */
[----:B------:R-:W-:Y:S04]  /*9c810*/  STL [R1+0x1f38], R7 ;  /* 0x001f380701007387 */ /* 0x000fe80000100800 */
[----:B------:R-:W3:Y:S04]  /*9c820*/  LDL.LU R16, [R1+0x1ef0] ;  /* 0x001ef00001107983 */ /* 0x000ee80000300800 */
[----:B------:R0:W-:Y:S04]  /*9c830*/  STL [R1+0x1f3c], R6 ;  /* 0x001f3c0601007387 */ /* 0x0001e80000100800 */
[----:B------:R-:W3:Y:S04]  /*9c840*/  LDL.LU R22, [R1+0x1ef4] ;  /* 0x001ef40001167983 */ /* 0x000ee80000300800 */
[----:B------:R-:W3:Y:S01]  /*9c850*/  LDL.LU R25, [R1+0x1ef8] ;  /* 0x001ef80001197983 */ /* 0x000ee20000300800 */
[----:B0-----:R-:W-:-:S03]  /*9c860*/  IADD3 R6, P6, R2, R9, RZ ;  /* 0x0000000902067210 */ /* 0x001fc60007fde0ff */
[----:B------:R-:W3:Y:S04]  /*9c870*/  LDL.LU R23, [R1+0x1efc] ;  /* 0x001efc0001177983 */ /* 0x000ee80000300800 */
[----:B------:R0:W-:Y:S01]  /*9c880*/  STL.64 [R1+0x4b98], R8 ;  /* 0x004b980801007387 */ /* 0x0001e20000100a00 */
[----:B----4-:R-:W-:Y:S01]  /*9c890*/  F2FP.SATFINITE.E4M3.F32.PACK_AB_MERGE_C R4, R3, R4, RZ ;  /* 0x000000040304723e */ /* 0x010fe200048070ff */
[----:B0-----:R-:W-:Y:S02]  /*9c8a0*/  IMAD.MOV.U32 R8, RZ, RZ, R21 ;  /* 0x000000ffff087224 */ /* 0x001fe400078e0015 */
[----:B------:R-:W4:Y:S02]  /*9c8b0*/  LDL.LU R9, [R1+0x1f18] ;  /* 0x001f180001097983 */ /* 0x000f240000300800 */
[----:B------:R-:W-:Y:S01]  /*9c8c0*/  IMAD.X R7, R8, 0x1, R10, P6 ;  /* 0x0000000108077824 */ /* 0x000fe200030e060a */
[----:B------:R-:W-:-:S04]  /*9c8d0*/  F2FP.SATFINITE.E4M3.F32.PACK_AB_MERGE_C R3, R26, R28, RZ ;  /* 0x0000001c1a03723e */ /* 0x000fc800048070ff */
[----:B------:R0:W-:Y:S04]  /*9c8e0*/  STL.64 [R1+0x1f30], R6 ;  /* 0x001f300601007387 */ /* 0x0001e80000100a00 */
[----:B------:R1:W-:Y:S01]  /*9c8f0*/  STL [R1+0x1f2c], R4 ;  /* 0x001f2c0401007387 */ /* 0x0003e20000100800 */
[----:B0-----:R-:W-:-:S03]  /*9c900*/  IADD3 R6, P6, R2, R11, RZ ;  /* 0x0000000b02067210 */ /* 0x001fc60007fde0ff */
[----:B------:R-:W-:Y:S04]  /*9c910*/  STL.64 [R1+0x4b80], R10 ;  /* 0x004b800a01007387 */ /* 0x000fe80000100a00 */
[----:B------:R0:W-:Y:S04]  /*9c920*/  STL [R1+0x1f28], R3 ;  /* 0x001f280301007387 */ /* 0x0001e80000100800 */
[----:B-1----:R-:W3:Y:S04]  /*9c930*/  LDL.LU R4, [R1+0x1ee0] ;  /* 0x001ee00001047983 */ /* 0x002ee80000300800 */
[----:B0-----:R-:W3:Y:S01]  /*9c940*/  LDL.LU R3, [R1+0x1ee4] ;  /* 0x001ee40001037983 */ /* 0x001ee20000300800 */
[----:B--2---:R-:W-:Y:S01]  /*9c950*/  IMAD.X R7, R8, 0x1, R13, P6 ;  /* 0x0000000108077824 */ /* 0x004fe200030e060d */
[----:B------:R-:W-:-:S04]  /*9c960*/  IADD3 R20, P6, R2, R12, RZ ;  /* 0x0000000c02147210 */ /* 0x000fc80007fde0ff */
[----:B------:R0:W-:Y:S01]  /*9c970*/  STL.64 [R1+0x1f20], R6 ;  /* 0x001f200601007387 */ /* 0x0001e20000100a00 */
[----:B------:R-:W-:-:S03]  /*9c980*/  IMAD.X R21, R8, 0x1, R14, P6 ;  /* 0x0000000108157824 */ /* 0x000fc600030e060e */
[----:B0-----:R-:W2:Y:S04]  /*9c990*/  LDL.LU R6, [R1+0x1ee8] ;  /* 0x001ee80001067983 */ /* 0x001ea80000300800 */
[----:B------:R-:W2:Y:S04]  /*9c9a0*/  LDL.LU R7, [R1+0x1eec] ;  /* 0x001eec0001077983 */ /* 0x000ea80000300800 */
[----:B------:R-:W2:Y:S04]  /*9c9b0*/  LDL.LU R10, [R1+0x1ed0] ;  /* 0x001ed000010a7983 */ /* 0x000ea80000300800 */
[----:B------:R-:W2:Y:S04]  /*9c9c0*/  LDL.LU R11, [R1+0x1ed4] ;  /* 0x001ed400010b7983 */ /* 0x000ea80000300800 */
[----:B------:R-:W2:Y:S04]  /*9c9d0*/  LDL.LU R28, [R1+0x1ed8] ;  /* 0x001ed800011c7983 */ /* 0x000ea80000300800 */
[----:B------:R-:W2:Y:S04]  /*9c9e0*/  LDL.LU R26, [R1+0x1edc] ;  /* 0x001edc00011a7983 */ /* 0x000ea80000300800 */
[----:B------:R-:W2:Y:S04]  /*9c9f0*/  LDL.LU R2, [R1+0x4ba8] ;  /* 0x004ba80001027983 */ /* 0x000ea80000300800 */
[----:B------:R0:W-:Y:S04]  /*9ca00*/  STL.64 [R1+0x1f10], R20 ;  /* 0x001f101401007387 */ /* 0x0001e80000100a00 */
[----:B0-----:R-:W2:Y:S01]  /*9ca10*/  LDL.LU.64 R20, [R1+0x4ba0] ;  /* 0x004ba00001147983 */ /* 0x001ea20000300a00 */
[----:B----4-:R-:W-:-:S02]  /*9ca20*/  F2FP.SATFINITE.E4M3.F32.PACK_AB_MERGE_C R15, R15, R9, RZ ;  /* 0x000000090f0f723e */ /* 0x010fc400048070ff */
[----:B---3--:R-:W-:-:S03]  /*9ca30*/  F2FP.SATFINITE.E4M3.F32.PACK_AB_MERGE_C R8, R18, R19, RZ ;  /* 0x000000131208723e */ /* 0x008fc600048070ff */
[----:B------:R0:W-:Y:S02]  /*9ca40*/  STL [R1+0x1f1c], R15 ;  /* 0x001f1c0f01007387 */ /* 0x0001e40000100800 */
[----:B0-----:R-:W-:Y:S02]  /*9ca50*/  SHF.R.S32.HI R15, RZ, 0x1f, R29 ;  /* 0x0000001fff0f7819 */ /* 0x001fe4000001141d */
[----:B------:R-:W-:Y:S02]  /*9ca60*/  F2FP.SATFINITE.E4M3.F32.PACK_AB_MERGE_C R3, R3, R4, RZ ;  /* 0x000000040303723e */ /* 0x000fe400048070ff */
[----:B--2---:R-:W-:Y:S02]  /*9ca70*/  F2FP.SATFINITE.E4M3.F32.PACK_AB_MERGE_C R9, R20, R24, RZ ;  /* 0x000000181409723e */ /* 0x004fe400048070ff */
[----:B------:R-:W2:Y:S04]  /*9ca80*/  LDL.LU R24, [R1+0x1ec0] ;  /* 0x001ec00001187983 */ /* 0x000ea80000300800 */
[----:B------:R-:W-:Y:S04]  /*9ca90*/  STL [R1+0x1f18], R9 ;  /* 0x001f180901007387 */ /* 0x000fe80000100800 */
[----:B------:R-:W2:Y:S04]  /*9caa0*/  LDL.LU R20, [R1+0x1ec4] ;  /* 0x001ec40001147983 */ /* 0x000ea80000300800 */
[----:B------:R0:W-:Y:S04]  /*9cab0*/  STL [R1+0x1f08], R8 ;  /* 0x001f080801007387 */ /* 0x0001e80000100800 */
[----:B------:R-:W3:Y:S04]  /*9cac0*/  LDL.LU R19, [R1+0x1ec8] ;  /* 0x001ec80001137983 */ /* 0x000ee80000300800 */
[----:B------:R-:W3:Y:S01]  /*9cad0*/  LDL.LU R18, [R1+0x1ecc] ;  /* 0x001ecc0001127983 */ /* 0x000ee20000300800 */
[----:B0-----:R-:W-:-:S05]  /*9cae0*/  IADD3 R8, P6, R29, R2, RZ ;  /* 0x000000021d087210 */ /* 0x001fca0007fde0ff */
[----:B------:R-:W-:-:S05]  /*9caf0*/  IMAD.X R9, R15, 0x1, R21, P6 ;  /* 0x000000010f097824 */ /* 0x000fca00030e0615 */
[----:B------:R0:W-:Y:S02]  /*9cb00*/  STL.64 [R1+0x1f00], R8 ;  /* 0x001f000801007387 */ /* 0x0001e40000100a00 */
[----:B0-----:R-:W-:Y:S02]  /*9cb10*/  F2FP.SATFINITE.E4M3.F32.PACK_AB_MERGE_C R9, R22, R16, RZ ;  /* 0x000000101609723e */ /* 0x001fe400048070ff */
[----:B------:R-:W-:Y:S01]  /*9cb20*/  F2FP.SATFINITE.E4M3.F32.PACK_AB_MERGE_C R8, R23, R25, RZ ;  /* 0x000000191708723e */ /* 0x000fe200048070ff */
[----:B------:R-:W4:Y:S04]  /*9cb30*/  LDL.LU R22, [R1+0x30] ;  /* 0x0000300001167983 */ /* 0x000f280000300800 */
[----:B------:R-:W-:Y:S04]  /*9cb40*/  STL [R1+0x354], R9 ;  /* 0x0003540901007387 */ /* 0x000fe80000100800 */
[----:B------:R-:W4:Y:S04]  /*9cb50*/  LDL.LU R16, [R1+0x1eb4] ;  /* 0x001eb40001107983 */ /* 0x000f280000300800 */
[----:B------:R0:W-:Y:S04]  /*9cb60*/  STL [R1+0x1ef8], R8 ;  /* 0x001ef80801007387 */ /* 0x0001e80000100800 */
[----:B------:R-:W4:Y:S04]  /*9cb70*/  LDL.LU R25, [R1+0x1eb8] ;  /* 0x001eb80001197983 */ /* 0x000f280000300800 */
[----:B------:R-:W4:Y:S01]  /*9cb80*/  LDL.LU R23, [R1+0x1ebc] ;  /* 0x001ebc0001177983 */ /* 0x000f220000300800 */
[----:B0-----:R-:W-:-:S03]  /*9cb90*/  IADD3 R8, P6, R29, R0, RZ ;  /* 0x000000001d087210 */ /* 0x001fc60007fde0ff */
[----:B------:R0:W-:Y:S02]  /*9cba0*/  STL [R1+0x4b78], R0 ;  /* 0x004b780001007387 */ /* 0x0001e40000100800 */
[----:B------:R-:W-:Y:S02]  /*9cbb0*/  IMAD.X R9, R15, 0x1, R27, P6 ;  /* 0x000000010f097824 */ /* 0x000fe400030e061b */
[----:B0-----:R-:W4:Y:S04]  /*9cbc0*/  LDL.LU R0, [R1+0x1eb0] ;  /* 0x001eb00001007983 */ /* 0x001f280000300800 */
[----:B------:R0:W-:Y:S04]  /*9cbd0*/  STL.64 [R1+0x1ef0], R8 ;  /* 0x001ef00801007387 */ /* 0x0001e80000100a00 */
[----:B0-----:R-:W4:Y:S04]  /*9cbe0*/  LDL.LU.64 R8, [R1+0x4b98] ;  /* 0x004b980001087983 */ /* 0x001f280000300a00 */
[----:B------:R0:W-:Y:S04]  /*9cbf0*/  STL [R1+0x4b7c], R27 ;  /* 0x004b7c1b01007387 */ /* 0x0001e80000100800 */
[----:B0-----:R-:W4:Y:S04]  /*9cc00*/  LDL.LU R27, [R1+0x138c] ;  /* 0x00138c00011b7983 */ /* 0x001f280000300800 */
[----:B------:R-:W2:Y:S04]  /*9cc10*/  LDL.LU R4, [R1+0x4b94] ;  /* 0x004b940001047983 */ /* 0x000ea80000300800 */
[----:B------:R0:W-:Y:S04]  /*9cc20*/  STL [R1+0x31c], R3 ;  /* 0x00031c0301007387 */ /* 0x0001e80000100800 */
[----:B0-----:R-:W3:Y:S01]  /*9cc30*/  LDL.LU R3, [R1+0x4b90] ;  /* 0x004b900001037983 */ /* 0x001ee20000300800 */
[----:B------:R-:W-:-:S05]  /*9cc40*/  F2FP.SATFINITE.E4M3.F32.PACK_AB_MERGE_C R7, R7, R6, RZ ;  /* 0x000000060707723e */ /* 0x000fca00048070ff */
[----:B------:R2:W-:Y:S01]  /*9cc50*/  STL [R1+0x1ee8], R7 ;  /* 0x001ee80701007387 */ /* 0x0005e20000100800 */
[----:B---3--:R-:W-:-:S05]  /*9cc60*/  IADD3 R6, P6, R29, R3, RZ ;  /* 0x000000031d067210 */ /* 0x008fca0007fde0ff */
[----:B--2---:R-:W-:-:S05]  /*9cc70*/  IMAD.X R7, R15, 0x1, R4, P6 ;  /* 0x000000010f077824 */ /* 0x004fca00030e0604 */
[----:B------:R0:W-:Y:S04]  /*9cc80*/  STL.64 [R1+0x1ee0], R6 ;  /* 0x001ee00601007387 */ /* 0x0001e80000100a00 */
[----:B0-----:R-:W2:Y:S01]  /*9cc90*/  LDL.LU.64 R6, [R1+0x4b88] ;  /* 0x004b880001067983 */ /* 0x001ea20000300a00 */
[----:B------:R-:W-:Y:S02]  /*9cca0*/  F2FP.SATFINITE.E4M3.F32.PACK_AB_MERGE_C R11, R11, R10, RZ ;  /* 0x0000000a0b0b723e */ /* 0x000fe400048070ff */
[----:B------:R-:W-:Y:S02]  /*9ccb0*/  F2FP.SATFINITE.E4M3.F32.PACK_AB_MERGE_C R26, R26, R28, RZ ;  /* 0x0000001c1a1a723e */ /* 0x000fe400048070ff */
[----:B------:R-:W-:Y:S01]  /*9ccc0*/  IADD3 R10, P6, R29, R5, RZ ;  /* 0x000000051d0a7210 */ /* 0x000fe20007fde0ff */
[----:B------:R-:W-:Y:S04]  /*9ccd0*/  STL [R1+0x314], R11 ;  /* 0x0003140b01007387 */ /* 0x000fe80000100800 */
[----:B------:R0:W-:Y:S04]  /*9cce0*/  STL.64 [R1+0x4b70], R4 ;  /* 0x004b700401007387 */ /* 0x0001e80000100a00 */
[----:B------:R1:W-:Y:S04]  /*9ccf0*/  STL [R1+0x1ed8], R26 ;  /* 0x001ed81a01007387 */ /* 0x0003e80000100800 */
[----:B0-----:R-:W3:Y:S04]  /*9cd00*/  LDL.LU R4, [R1+0x1384] ;  /* 0x0013840001047983 */ /* 0x001ee80000300800 */
[----:B------:R-:W3:Y:S04]  /*9cd10*/  LDL.LU R5, [R1+0x1388] ;  /* 0x0013880001057983 */ /* 0x000ee80000300800 */
[----:B------:R-:W3:Y:S04]  /*9cd20*/  LDL.LU R28, [R1+0x1ea0] ;  /* 0x001ea000011c7983 */ /* 0x000ee80000300800 */
[----:B-1----:R-:W3:Y:S01]  /*9cd30*/  LDL.LU R26, [R1+0x1ea4] ;  /* 0x001ea400011a7983 */ /* 0x002ee20000300800 */
[----:B--2---:R-:W-:-:S05]  /*9cd40*/  IMAD.X R11, R15, 0x1, R6, P6 ;  /* 0x000000010f0b7824 */ /* 0x004fca00030e0606 */
[----:B------:R0:W-:Y:S02]  /*9cd50*/  STL.64 [R1+0x1ed0], R10 ;  /* 0x001ed00a01007387 */ /* 0x0001e40000100a00 */
[----:B0-----:R-:W-:Y:S02]  /*9cd60*/  F2FP.SATFINITE.E4M3.F32.PACK_AB_MERGE_C R11, R20, R24, RZ ;  /* 0x00000018140b723e */ /* 0x001fe400048070ff */
[----:B------:R-:W-:Y:S01]  /*9cd70*/  F2FP.SATFINITE.E4M3.F32.PACK_AB_MERGE_C R10, R18, R19, RZ ;  /* 0x00000013120a723e */ /* 0x000fe200048070ff */
[----:B------:R-:W2:Y:S04]  /*9cd80*/  LDL.LU R24, [R1+0x1ea8] ;  /* 0x001ea80001187983 */ /* 0x000ea80000300800 */
[----:B------:R-:W-:Y:S04]  /*9cd90*/  STL [R1+0x308], R11 ;  /* 0x0003080b01007387 */ /* 0x000fe80000100800 */
[----:B------:R-:W2:Y:S04]  /*9cda0*/  LDL.LU R19, [R1+0x1eac] ;  /* 0x001eac0001137983 */ /* 0x000ea80000300800 */
[----:B------:R0:W-:Y:S04]  /*9cdb0*/  STL [R1+0x30c], R10 ;  /* 0x00030c0a01007387 */ /* 0x0001e80000100800 */
[----:B------:R1:W-:Y:S01]  /*9cdc0*/  STL.64 [R1+0x4b68], R6 ;  /* 0x004b680601007387 */ /* 0x0003e20000100a00 */
[----:B0-----:R-:W-:-:S05]  /*9cdd0*/  IADD3 R10, P6, R29, R7, RZ ;  /* 0x000000071d0a7210 */ /* 0x001fca0007fde0ff */
[----:B----4-:R-:W-:Y:S01]  /*9cde0*/  IMAD.X R11, R15, 0x1, R8, P6 ;  /* 0x000000010f0b7824 */ /* 0x010fe200030e0608 */
[----:B-1----:R-:W4:Y:S04]  /*9cdf0*/  LDL.LU R7, [R1+0x1380] ;  /* 0x0013800001077983 */ /* 0x002f280000300800 */
[----:B------:R0:W-:Y:S04]  /*9ce00*/  STL.64 [R1+0x1ec8], R10 ;  /* 0x001ec80a01007387 */ /* 0x0001e80000100a00 */
[----:B0-----:R-:W2:Y:S01]  /*9ce10*/  LDL.LU.64 R10, [R1+0x4b80] ;  /* 0x004b8000010a7983 */ /* 0x001ea20000300a00 */
[----:B---3--:R-:W-:-:S03]  /*9ce20*/  F2FP.SATFINITE.E4M3.F32.PACK_AB_MERGE_C R6, R27, R5, RZ ;  /* 0x000000051b06723e */ /* 0x008fc600048070ff */
[----:B------:R-:W3:Y:S04]  /*9ce30*/  LDL.LU R20, [R1+0x1e90] ;  /* 0x001e900001147983 */ /* 0x000ee80000300800 */
[----:B------:R-:W3:Y:S01]  /*9ce40*/  LDL.LU R18, [R1+0x1e94] ;  /* 0x001e940001127983 */ /* 0x000ee20000300800 */
[----:B----4-:R-:W-:Y:S02]  /*9ce50*/  F2FP.SATFINITE.E4M3.F32.PACK_AB_MERGE_C R7, R4, R7, RZ ;  /* 0x000000070407723e */ /* 0x010fe400048070ff */
[----:B------:R-:W-:-:S03]  /*9ce60*/  IADD3 R4, P6, R29, R9, RZ ;  /* 0x000000091d047210 */ /* 0x000fc60007fde0ff */
[----:B------:R-:W-:Y:S04]  /*9ce70*/  STL [R1+0x2f8], R7 ;  /* 0x0002f80701007387 */ /* 0x000fe80000100800 */
[----:B------:R0:W-:Y:S01]  /*9ce80*/  STL.64 [R1+0x4b60], R8 ;  /* 0x004b600801007387 */ /* 0x0001e20000100a00 */
[----:B--2---:R-:W-:-:S03]  /*9ce90*/  IMAD.X R5, R15, 0x1, R10, P6 ;  /* 0x000000010f057824 */ /* 0x004fc600030e060a */
[----:B------:R-:W-:Y:S04]  /*9cea0*/  STL [R1+0x300], R6 ;  /* 0x0003000601007387 */ /* 0x000fe80000100800 */
[----:B------:R1:W-:Y:S01]  /*9ceb0*/  STL.64 [R1+0x1ec0], R4 ;  /* 0x001ec00401007387 */ /* 0x0003e20000100a00 */
[----:B0-----:R-:W-:Y:S02]  /*9cec0*/  IADD3 R8, P6, R29, R11, RZ ;  /* 0x0000000b1d087210 */ /* 0x001fe40007fde0ff */
[----:B-1----:R-:W-:Y:S02]  /*9ced0*/  F2FP.SATFINITE.E4M3.F32.PACK_AB_MERGE_C R4, R16, R0, RZ ;  /* 0x000000001004723e */ /* 0x002fe400048070ff */
[----:B------:R-:W-:-:S03]  /*9cee0*/  F2FP.SATFINITE.E4M3.F32.PACK_AB_MERGE_C R0, R23, R25, RZ ;  /* 0x000000191700723e */ /* 0x000fc600048070ff */
[----:B------:R-:W-:Y:S04]  /*9cef0*/  STL [R1+0x810], R4 ;  /* 0x0008100401007387 */ /* 0x000fe80000100800 */
[----:B------:R-:W2:Y:S01]  /*9cf00*/  LDL.LU R27, [R1+0x1e98] ;  /* 0x001e9800011b7983 */ /* 0x000ea20000300800 */
[----:B------:R-:W-:-:S03]  /*9cf10*/  IMAD.X R9, R15, 0x1, R13, P6 ;  /* 0x000000010f097824 */ /* 0x000fc600030e060d */
[----:B------:R0:W-:Y:S04]  /*9cf20*/  STL [R1+0x818], R0 ;  /* 0x0008180001007387 */ /* 0x0001e80000100800 */
[----:B0-----:R-:W2:Y:S04]  /*9cf30*/  LDL.LU R0, [R1+0x1e9c] ;  /* 0x001e9c0001007983 */ /* 0x001ea80000300800 */
[----:B------:R-:W4:Y:S04]  /*9cf40*/  LDL.LU R4, [R1+0x1e80] ;  /* 0x001e800001047983 */ /* 0x000f280000300800 */
[----:B------:R-:W4:Y:S04]  /*9cf50*/  LDL.LU R5, [R1+0x1e84] ;  /* 0x001e840001057983 */ /* 0x000f280000300800 */
[----:B------:R-:W4:Y:S04]  /*9cf60*/  LDL.LU R6, [R1+0x1e88] ;  /* 0x001e880001067983 */ /* 0x000f280000300800 */
[----:B------:R-:W4:Y:S04]  /*9cf70*/  LDL.LU R7, [R1+0x1e8c] ;  /* 0x001e8c0001077983 */ /* 0x000f280000300800 */
[----:B------:R-:W4:Y:S04]  /*9cf80*/  LDL.LU R25, [R1+0x1e70] ;  /* 0x001e700001197983 */ /* 0x000f280000300800 */
[----:B------:R-:W4:Y:S04]  /*9cf90*/  LDL.LU R23, [R1+0x1e74] ;  /* 0x001e740001177983 */ /* 0x000f280000300800 */
[----:B------:R0:W-:Y:S02]  /*9cfa0*/  STL.64 [R1+0x1eb8], R8 ;  /* 0x001eb80801007387 */ /* 0x0001e40000100a00 */
[----:B0-----:R-:W-:-:S02]  /*9cfb0*/  IADD3 R8, P6, R29, R12, RZ ;  /* 0x0000000c1d087210 */ /* 0x001fc40007fde0ff */
[----:B------:R0:W-:Y:S03]  /*9cfc0*/  STL.64 [R1+0x4b58], R12 ;  /* 0x004b580c01007387 */ /* 0x0001e60000100a00 */
[----:B------:R-:W-:-:S05]  /*9cfd0*/  IMAD.X R9, R15, 0x1, R14, P6 ;  /* 0x000000010f097824 */ /* 0x000fca00030e060e */
[----:B------:R1:W-:Y:S01]  /*9cfe0*/  STL.64 [R1+0x1eb0], R8 ;  /* 0x001eb00801007387 */ /* 0x0003e20000100a00 */
[----:B------:R-:W-:-:S03]  /*9cff0*/  F2FP.SATFINITE.E4M3.F32.PACK_AB_MERGE_C R15, R19, R24, RZ ;  /* 0x00000018130f723e */ /* 0x000fc600048070ff */
[----:B0-----:R-:W4:Y:S01]  /*9d000*/  LDL.LU R12, [R1+0x1e7c] ;  /* 0x001e7c00010c7983 */ /* 0x001f220000300800 */
[----:B-1----:R-:W-:-:S03]  /*9d010*/  F2FP.SATFINITE.E4M3.F32.PACK_AB_MERGE_C R9, R26, R28, RZ ;  /* 0x0000001c1a09723e */ /* 0x002fc600048070ff */
[----:B------:R-:W4:Y:S04]  /*9d020*/  LDL.LU R8, [R1+0x1e60] ;  /* 0x001e600001087983 */ /* 0x000f280000300800 */
[----:B------:R0:W-:Y:S04]  /*9d030*/  STL [R1+0x734], R9 ;  /* 0x0007340901007387 */ /* 0x0001e80000100800 */
[----:B0-----:R-:W4:Y:S04]  /*9d040*/  LDL.LU R9, [R1+0x1e64] ;  /* 0x001e640001097983 */ /* 0x001f280000300800 */
[----:B------:R-:W4:Y:S04]  /*9d050*/  LDL.LU R13, [R1+0x1e68] ;  /* 0x001e6800010d7983 */ /* 0x000f280000300800 */
[----:B------:R-:W4:Y:S04]  /*9d060*/  LDL.LU R16, [R1+0x1e6c] ;  /* 0x001e6c0001107983 */ /* 0x000f280000300800 */
[----:B------:R0:W-:Y:S04]  /*9d070*/  STL [R1+0x764], R15 ;  /* 0x0007640f01007387 */ /* 0x0001e80000100800 */
[----:B0-----:R-:W4:Y:S04]  /*9d080*/  LDL.LU R15, [R1+0x1e50] ;  /* 0x001e5000010f7983 */ /* 0x001f280000300800 */
[----:B------:R-:W4:Y:S04]  /*9d090*/  LDL.LU R19, [R1+0x1e54] ;  /* 0x001e540001137983 */ /* 0x000f280000300800 */
[----:B------:R-:W4:Y:S01]  /*9d0a0*/  LDL.LU R26, [R1+0x1c] ;  /* 0x00001c00011a7983 */ /* 0x000f220000300800 */
[----:B---3--:R-:W-:-:S02]  /*9d0b0*/  F2FP.SATFINITE.E4M3.F32.PACK_AB_MERGE_C R18, R18, R20, RZ ;  /* 0x000000141212723e */ /* 0x008fc400048070ff */
[----:B------:R-:W-:Y:S02]  /*9d0c0*/  IADD3 R28, P6, R22, R2, RZ ;  /* 0x00000002161c7210 */ /* 0x000fe40007fde0ff */
[----:B--2---:R-:W-:Y:S01]  /*9d0d0*/  F2FP.SATFINITE.E4M3.F32.PACK_AB_MERGE_C R0, R0, R27, RZ ;  /* 0x0000001b0000723e */ /* 0x004fe200048070ff */
[----:B----4-:R0:W-:Y:S04]  /*9d0e0*/  STL [R1+0x4b48], R26 ;  /* 0x004b481a01007387 */ /* 0x0101e80000100800 */
[----:B------:R1:W-:Y:S04]  /*9d0f0*/  STL [R1+0x670], R18 ;  /* 0x0006701201007387 */ /* 0x0003e80000100800 */
[----:B0-----:R-:W2:Y:S01]  /*9d100*/  LDL.LU R26, [R1+0x1e78] ;  /* 0x001e7800011a7983 */ /* 0x001ea20000300800 */
[----:B-1----:R-:W-:-:S05]  /*9d110*/  SHF.R.S32.HI R18, RZ, 0x1f, R22 ;  /* 0x0000001fff127819 */ /* 0x002fca0000011416 */
[----:B------:R-:W-:-:S05]  /*9d120*/  IMAD.X R29, R18, 0x1, R21, P6 ;  /* 0x00000001121d7824 */ /* 0x000fca00030e0615 */
[----:B------:R0:W-:Y:S04]  /*9d130*/  STL.64 [R1+0x1ea0], R28 ;  /* 0x001ea01c01007387 */ /* 0x0001e80000100a00 */
[----:B0-----:R-:W3:Y:S04]  /*9d140*/  LDL.LU R29, [R1+0x1e58] ;  /* 0x001e5800011d7983 */ /* 0x001ee80000300800 */
[----:B------:R-:W3:Y:S04]  /*9d150*/  LDL.LU R28, [R1+0x1e5c] ;  /* 0x001e5c00011c7983 */ /* 0x000ee80000300800 */
[----:B------:R-:W4:Y:S04]  /*9d160*/  LDL.LU R24, [R1+0x1e40] ;  /* 0x001e400001187983 */ /* 0x000f280000300800 */
[----:B------:R-:W4:Y:S04]  /*9d170*/  LDL.LU R20, [R1+0x1e44] ;  /* 0x001e440001147983 */ /* 0x000f280000300800 */
        /* <DEDUP_REMOVED lines=10> */
[----:B------:R-:W-:-:S03]  /*9d220*/  F2FP.SATFINITE.E4M3.F32.PACK_AB_MERGE_C R6, R23, R25, RZ ;  /* 0x000000191706723e */ /* 0x000fc600048070ff */
[----:B------:R-:W-:Y:S04]  /*9d230*/  STL [R1+0x634], R7 ;  /* 0x0006340701007387 */ /* 0x000fe80000100800 */
[----:B------:R-:W3:Y:S04]  /*9d240*/  LDL.LU R25, [R1+0x1e30] ;  /* 0x001e300001197983 */ /* 0x000ee80000300800 */
[----:B------:R0:W-:Y:S04]  /*9d250*/  STL [R1+0x3b0], R6 ;  /* 0x0003b00601007387 */ /* 0x0001e80000100800 */
[----:B------:R-:W3:Y:S01]  /*9d260*/  LDL.LU R23, [R1+0x1e34] ;  /* 0x001e340001177983 */ /* 0x000ee20000300800 */
[----:B0-----:R-:W-:-:S03]  /*9d270*/  IADD3 R6, P6, R22, R3, RZ ;  /* 0x0000000316067210 */ /* 0x001fc60007fde0ff */
[----:B------:R0:W-:Y:S04]  /*9d280*/  STL.64 [R1+0x4b50], R2 ;  /* 0x004b500201007387 */ /* 0x0001e80000100a00 */
[----:B0-----:R-:W3:Y:S04]  /*9d290*/  LDL.LU R2, [R1+0x1e48] ;  /* 0x001e480001027983 */ /* 0x001ee80000300800 */
[----:B------:R-:W3:Y:S01]  /*9d2a0*/  LDL.LU R3, [R1+0x1e4c] ;  /* 0x001e4c0001037983 */ /* 0x000ee20000300800 */
[----:B--2---:R-:W-:-:S05]  /*9d2b0*/  IMAD.X R7, R18, 0x1, R4, P6 ;  /* 0x0000000112077824 */ /* 0x004fca00030e0604 */
[----:B------:R0:W-:Y:S04]  /*9d2c0*/  STL.64 [R1+0x1e80], R6 ;  /* 0x001e800601007387 */ /* 0x0001e80000100a00 */
[----:B0-----:R-:W2:Y:S01]  /*9d2d0*/  LDL.LU.64 R6, [R1+0x4b68] ;  /* 0x004b680001067983 */ /* 0x001ea20000300a00 */
[----:B------:R-:W-:Y:S02]  /*9d2e0*/  F2FP.SATFINITE.E4M3.F32.PACK_AB_MERGE_C R26, R12, R26, RZ ;  /* 0x0000001a0c1a723e */ /* 0x000fe400048070ff */
[----:B------:R-:W-:Y:S02]  /*9d2f0*/  F2FP.SATFINITE.E4M3.F32.PACK_AB_MERGE_C R12, R9, R8, RZ ;  /* 0x00000008090c723e */ /* 0x000fe400048070ff */
[----:B------:R-:W-:Y:S01]  /*9d300*/  IADD3 R8, P6, R22, R5, RZ ;  /* 0x0000000516087210 */ /* 0x000fe20007fde0ff */
[----:B------:R-:W-:Y:S04]  /*9d310*/  STL [R1+0x3c8], R26 ;  /* 0x0003c81a01007387 */ /* 0x000fe80000100800 */
[----:B------:R-:W-:Y:S04]  /*9d320*/  STL.64 [R1+0x4b40], R4 ;  /* 0x004b400401007387 */ /* 0x000fe80000100a00 */
[----:B------:R-:W-:Y:S01]  /*9d330*/  STL [R1+0x360], R12 ;  /* 0x0003600c01007387 */ /* 0x000fe20000100800 */
[----:B--2---:R-:W-:-:S05]  /*9d340*/  IMAD.X R9, R18, 0x1, R6, P6 ;  /* 0x0000000112097824 */ /* 0x004fca00030e0606 */
[----:B------:R0:W-:Y:S04]  /*9d350*/  STL.64 [R1+0x1e70], R8 ;  /* 0x001e700801007387 */ /* 0x0001e80000100a00 */
[----:B0-----:R-:W2:Y:S01]  /*9d360*/  LDL.LU.64 R8, [R1+0x4b60] ;  /* 0x004b600001087983 */ /* 0x001ea20000300a00 */
[----:B------:R-:W-:Y:S02]  /*9d370*/  F2FP.SATFINITE.E4M3.F32.PACK_AB_MERGE_C R4, R16, R13, RZ ;  /* 0x0000000d1004723e */ /* 0x000fe400048070ff */
[----:B------:R-:W-:Y:S02]  /*9d380*/  F2FP.SATFINITE.E4M3.F32.PACK_AB_MERGE_C R5, R19, R15, RZ ;  /* 0x0000000f1305723e */ /* 0x000fe400048070ff */
[----:B------:R-:W-:Y:S01]  /*9d390*/  IADD3 R12, P6, R22, R7, RZ ;  /* 0x00000007160c7210 */ /* 0x000fe20007fde0ff */
[----:B------:R0:W-:Y:S04]  /*9d3a0*/  STL [R1+0x37c], R4 ;  /* 0x00037c0401007387 */ /* 0x0001e80000100800 */
[----:B------:R-:W3:Y:S04]  /*9d3b0*/  LDL.LU R26, [R1+0x1e38] ;  /* 0x001e3800011a7983 */ /* 0x000ee80000300800 */
[----:B0-----:R-:W3:Y:S04]  /*9d3c0*/  LDL.LU R4, [R1+0x1e3c] ;  /* 0x001e3c0001047983 */ /* 0x001ee80000300800 */
[----:B------:R0:W-:Y:S04]  /*9d3d0*/  STL [R1+0x1e68], R5 ;  /* 0x001e680501007387 */ /* 0x0001e80000100800 */
[----:B0-----:R-:W3:Y:S04]  /*9d3e0*/  LDL.LU R5, [R1+0x1e20] ;  /* 0x001e200001057983 */ /* 0x001ee80000300800 */
[----:B------:R-:W3:Y:S04]  /*9d3f0*/  LDL.LU R16, [R1+0x1e24] ;  /* 0x001e240001107983 */ /* 0x000ee80000300800 */
[----:B------:R-:W3:Y:S04]  /*9d400*/  LDL.LU R15, [R1+0x1e28] ;  /* 0x001e2800010f7983 */ /* 0x000ee80000300800 */
[----:B------:R-:W3:Y:S01]  /*9d410*/  LDL.LU R19, [R1+0x1e2c] ;  /* 0x001e2c0001137983 */ /* 0x000ee20000300800 */
[----:B--2---:R-:W-:-:S05]  /*9d420*/  IMAD.X R13, R18, 0x1, R8, P6 ;  /* 0x00000001120d7824 */ /* 0x004fca00030e0608 */
[----:B------:R0:W-:Y:S02]  /*9d430*/  STL.64 [R1+0x1e60], R12 ;  /* 0x001e600c01007387 */ /* 0x0001e40000100a00 */
[----:B0-----:R-:W-:Y:S02]  /*9d440*/  F2FP.SATFINITE.E4M3.F32.PACK_AB_MERGE_C R13, R28, R29, RZ ;  /* 0x0000001d1c0d723e */ /* 0x001fe400048070ff */
[----:B----4-:R-:W-:Y:S01]  /*9d450*/  F2FP.SATFINITE.E4M3.F32.PACK_AB_MERGE_C R12, R20, R24, RZ ;  /* 0x00000018140c723e */ /* 0x010fe200048070ff */
[----:B------:R-:W2:Y:S04]  /*9d460*/  LDL.LU R29, [R1+0x1e10] ;  /* 0x001e1000011d7983 */ /* 0x000ea80000300800 */
[----:B------:R-:W-:Y:S04]  /*9d470*/  STL [R1+0x1e58], R13 ;  /* 0x001e580d01007387 */ /* 0x000fe80000100800 */
[----:B------:R-:W2:Y:S04]  /*9d480*/  LDL.LU R28, [R1+0x1e14] ;  /* 0x001e1400011c7983 */ /* 0x000ea80000300800 */
[----:B------:R0:W-:Y:S04]  /*9d490*/  STL [R1+0x1e5c], R12 ;  /* 0x001e5c0c01007387 */ /* 0x0001e80000100800 */
[----:B------:R-:W4:Y:S04]  /*9d4a0*/  LDL.LU R24, [R1+0x1e18] ;  /* 0x001e180001187983 */ /* 0x000f280000300800 */
[----:B------:R-:W4:Y:S01]  /*9d4b0*/  LDL.LU R20, [R1+0x1e1c] ;  /* 0x001e1c0001147983 */ /* 0x000f220000300800 */
[----:B0-----:R-:W-:-:S05]  /*9d4c0*/  IADD3 R12, P6, R22, R9, RZ ;  /* 0x00000009160c7210 */ /* 0x001fca0007fde0ff */
[----:B------:R-:W-:Y:S01]  /*9d4d0*/  IMAD.X R13, R18, 0x1, R10, P6 ;  /* 0x00000001120d7824 */ /* 0x000fe200030e060a */
[----:B------:R-:W-:Y:S04]  /*9d4e0*/  STL.64 [R1+0x4b38], R8 ;  /* 0x004b380801007387 */ /* 0x000fe80000100a00 */
[----:B------:R0:W-:Y:S04]  /*9d4f0*/  STL.64 [R1+0x1e50], R12 ;  /* 0x001e500c01007387 */ /* 0x0001e80000100a00 */
[----:B0-----:R-:W2:Y:S01]  /*9d500*/  LDL.LU.64 R12, [R1+0x4b58] ;  /* 0x004b5800010c7983 */ /* 0x001ea20000300a00 */
[----:B---3--:R-:W-:-:S02]  /*9d510*/  F2FP.SATFINITE.E4M3.F32.PACK_AB_MERGE_C R3, R3, R2, RZ ;  /* 0x000000020303723e */ /* 0x008fc400048070ff */
[----:B------:R-:W-:Y:S01]  /*9d520*/  IADD3 R2, P6, R22, R11, RZ ;  /* 0x0000000b16027210 */ /* 0x000fe20007fde0ff */
[----:B------:R-:W3:Y:S01]  /*9d530*/  LDL.LU R8, [R1+0x1e08] ;  /* 0x001e080001087983 */ /* 0x000ee20000300800 */
[----:B------:R-:W-:-:S03]  /*9d540*/  F2FP.SATFINITE.E4M3.F32.PACK_AB_MERGE_C R23, R23, R25, RZ ;  /* 0x000000191717723e */ /* 0x000fc600048070ff */
[----:B------:R-:W3:Y:S04]  /*9d550*/  LDL.LU R9, [R1+0x1e0c] ;  /* 0x001e0c0001097983 */ /* 0x000ee80000300800 */
[----:B------:R-:W-:Y:S04]  /*9d560*/  STL [R1+0x1e4c], R3 ;  /* 0x001e4c0301007387 */ /* 0x000fe80000100800 */
[----:B------:R0:W-:Y:S04]  /*9d570*/  STL [R1+0x4b28], R11 ;  /* 0x004b280b01007387 */ /* 0x0001e80000100800 */
[----:B------:R1:W-:Y:S04]  /*9d580*/  STL [R1+0x1e48], R23 ;  /* 0x001e481701007387 */ /* 0x0003e80000100800 */
[----:B0-----:R-:W3:Y:S01]  /*9d590*/  LDL.LU R11, [R1+0x1e04] ;  /* 0x001e0400010b7983 */ /* 0x001ee20000300800 */
[----:B------:R-:W-:Y:S01]  /*9d5a0*/  F2FP.SATFINITE.E4M3.F32.PACK_AB_MERGE_C R4, R4, R26, RZ ;  /* 0x0000001a0404723e */ /* 0x000fe200048070ff */
[----:B--2---:R-:W-:Y:S01]  /*9d5b0*/  IMAD.X R3, R18, 0x1, R13, P6 ;  /* 0x0000000112037824 */ /* 0x004fe200030e060d */
[----:B------:R-:W-:-:S04]  /*9d5c0*/  IADD3 R22, P6, R22, R12, RZ ;  /* 0x0000000c16167210 */ /* 0x000fc80007fde0ff */
[----:B------:R0:W-:Y:S01]  /*9d5d0*/  STL.64 [R1+0x1e40], R2 ;  /* 0x001e400201007387 */ /* 0x0001e20000100a00 */
[----:B-1----:R-:W-:-:S03]  /*9d5e0*/  IMAD.X R23, R18, 0x1, R14, P6 ;  /* 0x0000000112177824 */ /* 0x002fc600030e060e */
[----:B0-----:R-:W2:Y:S04]  /*9d5f0*/  LDL.LU.64 R2, [R1+0x4b50] ;  /* 0x004b500001027983 */ /* 0x001ea80000300a00 */
[----:B------:R0:W-:Y:S04]  /*9d600*/  STL [R1+0x4b2c], R13 ;  /* 0x004b2c0d01007387 */ /* 0x0001e80000100800 */
[----:B0-----:R-:W3:Y:S04]  /*9d610*/  LDL.LU R13, [R1+0x1e00] ;  /* 0x001e0000010d7983 */ /* 0x001ee80000300800 */
[----:B------:R-:W2:Y:S04]  /*9d620*/  LDL.LU R25, [R1+0x1df0] ;  /* 0x001df00001197983 */ /* 0x000ea80000300800 */
[----:B------:R0:W-:Y:S04]  /*9d630*/  STL.64 [R1+0x1e30], R22 ;  /* 0x001e301601007387 */ /* 0x0001e80000100a00 */
[----:B0-----:R-:W2:Y:S04]  /*9d640*/  LDL.LU R23, [R1+0x1df4] ;  /* 0x001df40001177983 */ /* 0x001ea80000300800 */
[----:B------:R-:W2:Y:S04]  /*9d650*/  LDL.LU R22, [R1+0x1df8] ;  /* 0x001df80001167983 */ /* 0x000ea80000300800 */
[----:B------:R-:W2:Y:S04]  /*9d660*/  LDL.LU R18, [R1+0x1dfc] ;  /* 0x001dfc0001127983 */ /* 0x000ea80000300800 */
[----:B------:R-:W2:Y:S01]  /*9d670*/  LDL.LU R26, [R1+0x4b48] ;  /* 0x004b4800011a7983 */ /* 0x000ea20000300800 */
[----:B------:R-:W-:-:S03]  /*9d680*/  F2FP.SATFINITE.E4M3.F32.PACK_AB_MERGE_C R5, R16, R5, RZ ;  /* 0x000000051005723e */ /* 0x000fc600048070ff */
[----:B------:R0:W-:Y:S04]  /*9d690*/  STL [R1+0x1e3c], R4 ;  /* 0x001e3c0401007387 */ /* 0x0001e80000100800 */
[----:B------:R-:W2:Y:S01]  /*9d6a0*/  LDL.LU R16, [R1+0x1de8] ;  /* 0x001de80001107983 */ /* 0x000ea20000300800 */
[----:B0-----:R-:W-:-:S03]  /*9d6b0*/  F2FP.SATFINITE.E4M3.F32.PACK_AB_MERGE_C R4, R19, R15, RZ ;  /* 0x0000000f1304723e */ /* 0x001fc600048070ff */
[----:B------:R-:W-:Y:S04]  /*9d6c0*/  STL [R1+0x1e38], R5 ;  /* 0x001e380501007387 */ /* 0x000fe80000100800 */
[----:B------:R-:W2:Y:S04]  /*9d6d0*/  LDL.LU R15, [R1+0x1dec] ;  /* 0x001dec00010f7983 */ /* 0x000ea80000300800 */
[----:B------:R0:W-:Y:S01]  /*9d6e0*/  STL [R1+0x1e28], R4 ;  /* 0x001e280401007387 */ /* 0x0001e20000100800 */
[----:B----4-:R-:W-:Y:S02]  /*9d6f0*/  F2FP.SATFINITE.E4M3.F32.PACK_AB_MERGE_C R20, R20, R24, RZ ;  /* 0x000000181414723e */ /* 0x010fe400048070ff */
[----:B---3--:R-:W-:-:S02]  /*9d700*/  F2FP.SATFINITE.E4M3.F32.PACK_AB_MERGE_C R11, R11, R13, RZ ;  /* 0x0000000d0b0b723e */ /* 0x008fc400048070ff */
[----:B--2---:R-:W-:Y:S02]  /*9d710*/  SHF.R.S32.HI R19, RZ, 0x1f, R26 ;  /* 0x0000001fff137819 */ /* 0x004fe4000001141a */
[----:B0-----:R-:W-:-:S05]  /*9d720*/  IADD3 R4, P6, R26, R2, RZ ;  /* 0x000000021a047210 */ /* 0x001fca0007fde0ff */
[----:B------:R-:W-:-:S05]  /*9d730*/  IMAD.X R5, R19, 0x1, R21, P6 ;  /* 0x0000000113057824 */ /* 0x000fca00030e0615 */
[----:B------:R0:W-:Y:S02]  /*9d740*/  STL.64 [R1+0x1e20], R4 ;  /* 0x001e200401007387 */ /* 0x0001e40000100a00 */
[----:B0-----:R-:W-:Y:S02]  /*9d750*/  F2FP.SATFINITE.E4M3.F32.PACK_AB_MERGE_C R4, R28, R29, RZ ;  /* 0x0000001d1c04723e */ /* 0x001fe400048070ff */
[----:B------:R-:W2:Y:S04]  /*9d760*/  LDL.LU R29, [R1+0x1370] ;  /* 0x00137000011d7983 */ /* 0x000ea80000300800 */
[----:B------:R-:W2:Y:S04]  /*9d770*/  LDL.LU R28, [R1+0x1374] ;  /* 0x00137400011c7983 */ /* 0x000ea80000300800 */
[----:B------:R0:W-:Y:S02]  /*9d780*/  STL [R1+0x310], R4 ;  /* 0x0003100401007387 */ /* 0x0001e40000100800 */
[----:B0-----:R-:W-:-:S02]  /*9d790*/  IADD3 R4, P6, R26, R0, RZ ;  /* 0x000000001a047210 */ /* 0x001fc40007fde0ff */
[----:B------:R0:W-:Y:S03]  /*9d7a0*/  STL [R1+0x318], R20 ;  /* 0x0003181401007387 */ /* 0x0001e60000100800 */
[----:B------:R-:W-:-:S05]  /*9d7b0*/  IMAD.X R5, R19, 0x1, R27, P6 ;  /* 0x0000000113057824 */ /* 0x000fca00030e061b */
[----:B------:R1:W-:Y:S01]  /*9d7c0*/  STL.64 [R1+0x1e10], R4 ;  /* 0x001e100401007387 */ /* 0x0003e20000100a00 */
[----:B0-----:R-:W-:-:S03]  /*9d7d0*/  IMAD.MOV.U32 R20, RZ, RZ, R17 ;  /* 0x000000ffff147224 */ /* 0x001fc600078e0011 */
[----:B-1----:R-:W3:Y:S04]  /*9d7e0*/  LDL.LU.64 R4, [R1+0x4b40] ;  /* 0x004b400001047983 */ /* 0x002ee80000300a00 */
[----:B------:R-:W4:Y:S04]  /*9d7f0*/  LDL.LU R24, [R1+0x1378] ;  /* 0x0013780001187983 */ /* 0x000f280000300800 */
[----:B------:R-:W4:Y:S04]  /*9d800*/  LDL.LU R17, [R1+0x137c] ;  /* 0x00137c0001117983 */ /* 0x000f280000300800 */
[----:B------:R-:W2:Y:S01]  /*9d810*/  LDL.LU R13, [R1+0x1dd0] ;  /* 0x001dd000010d7983 */ /* 0x000ea20000300800 */
[----:B------:R-:W-:-:S03]  /*9d820*/  F2FP.SATFINITE.E4M3.F32.PACK_AB_MERGE_C R8, R9, R8, RZ ;  /* 0x000000080908723e */ /* 0x000fc600048070ff */
[----:B------:R-:W-:Y:S04]  /*9d830*/  STL [R1+0x2fc], R11 ;  /* 0x0002fc0b01007387 */ /* 0x000fe80000100800 */
[----:B--2---:R0:W-:Y:S04]  /*9d840*/  STL.64 [R1+0x4b30], R12 ;  /* 0x004b300c01007387 */ /* 0x0041e80000100a00 */
[----:B------:R1:W-:Y:S04]  /*9d850*/  STL [R1+0x304], R8 ;  /* 0x0003040801007387 */ /* 0x0003e80000100800 */
[----:B0-----:R-:W2:Y:S01]  /*9d860*/  LDL.LU R12, [R1+0x1de0] ;  /* 0x001de000010c7983 */ /* 0x001ea20000300800 */
[----:B-1----:R-:W-:-:S03]  /*9d870*/  IADD3 R8, P6, R26, R3, RZ ;  /* 0x000000031a087210 */ /* 0x002fc60007fde0ff */
[----:B------:R-:W2:Y:S02]  /*9d880*/  LDL.LU R13, [R1+0x1de4] ;  /* 0x001de400010d7983 */ /* 0x000ea40000300800 */
[----:B---3--:R-:W-:Y:S02]  /*9d890*/  IMAD.X R9, R19, 0x1, R4, P6 ;  /* 0x0000000113097824 */ /* 0x008fe400030e0604 */
[----:B------:R-:W3:Y:S04]  /*9d8a0*/  LDL.LU R11, [R1+0x1dd4] ;  /* 0x001dd400010b7983 */ /* 0x000ee80000300800 */
[----:B------:R0:W-:Y:S04]  /*9d8b0*/  STL.64 [R1+0x4b20], R2 ;  /* 0x004b200201007387 */ /* 0x0001e80000100a00 */
[----:B0-----:R-:W3:Y:S04]  /*9d8c0*/  LDL.LU R2, [R1+0x1dd8] ;  /* 0x001dd80001027983 */ /* 0x001ee80000300800 */
[----:B------:R-:W3:Y:S04]  /*9d8d0*/  LDL.LU R3, [R1+0x1ddc] ;  /* 0x001ddc0001037983 */ /* 0x000ee80000300800 */
[----:B------:R0:W-:Y:S02]  /*9d8e0*/  STL.64 [R1+0x1e00], R8 ;  /* 0x001e000801007387 */ /* 0x0001e40000100a00 */
[----:B0-----:R-:W-:-:S02]  /*9d8f0*/  F2FP.SATFINITE.E4M3.F32.PACK_AB_MERGE_C R9, R23, R25, RZ ;  /* 0x000000191709723e */ /* 0x001fc400048070ff */
[----:B------:R-:W-:Y:S01]  /*9d900*/  F2FP.SATFINITE.E4M3.F32.PACK_AB_MERGE_C R8, R18, R22, RZ ;  /* 0x000000161208723e */ /* 0x000fe200048070ff */
[----:B------:R-:W3:Y:S04]  /*9d910*/  LDL.LU R25, [R1+0x1dcc] ;  /* 0x001dcc0001197983 */ /* 0x000ee80000300800 */
[----:B------:R-:W-:Y:S04]  /*9d920*/  STL [R1+0x2ec], R9 ;  /* 0x0002ec0901007387 */ /* 0x000fe80000100800 */
[----:B------:R-:W3:Y:S04]  /*9d930*/  LDL.LU R23, [R1+0x1db0] ;  /* 0x001db00001177983 */ /* 0x000ee80000300800 */
[----:B------:R0:W-:Y:S04]  /*9d940*/  STL [R1+0x2f4], R8 ;  /* 0x0002f40801007387 */ /* 0x0001e80000100800 */
[----:B------:R-:W3:Y:S04]  /*9d950*/  LDL.LU R22, [R1+0x1db4] ;  /* 0x001db40001167983 */ /* 0x000ee80000300800 */
[----:B------:R-:W3:Y:S01]  /*9d960*/  LDL R18, [R1+0x18] ;  /* 0x0000180001127983 */ /* 0x000ee20000100800 */
[----:B0-----:R-:W-:-:S05]  /*9d970*/  IADD3 R8, P6, R26, R5, RZ ;  /* 0x000000051a087210 */ /* 0x001fca0007fde0ff */
[----:B------:R-:W-:-:S05]  /*9d980*/  IMAD.X R9, R19, 0x1, R6, P6 ;  /* 0x0000000113097824 */ /* 0x000fca00030e0606 */
[----:B------:R0:W-:Y:S04]  /*9d990*/  STL.64 [R1+0x1df0], R8 ;  /* 0x001df00801007387 */ /* 0x0001e80000100a00 */
[----:B0-----:R-:W4:Y:S01]  /*9d9a0*/  LDL.LU.64 R8, [R1+0x4b38] ;  /* 0x004b380001087983 */ /* 0x001f220000300a00 */
[----:B------:R-:W-:Y:S02]  /*9d9b0*/  F2FP.SATFINITE.E4M3.F32.PACK_AB_MERGE_C R15, R15, R16, RZ ;  /* 0x000000100f0f723e */ /* 0x000fe400048070ff */
[----:B--2---:R-:W-:Y:S02]  /*9d9c0*/  F2FP.SATFINITE.E4M3.F32.PACK_AB_MERGE_C R13, R13, R12, RZ ;  /* 0x0000000c0d0d723e */ /* 0x004fe400048070ff */
[----:B------:R-:W-:-:S03]  /*9d9d0*/  IADD3 R12, P6, R26, R7, RZ ;  /* 0x000000071a0c7210 */ /* 0x000fc60007fde0ff */
[----:B------:R-:W-:Y:S04]  /*9d9e0*/  STL [R1+0x2e4], R13 ;  /* 0x0002e40d01007387 */ /* 0x000fe80000100800 */
[----:B------:R0:W-:Y:S04]  /*9d9f0*/  STL [R1+0x4b18], R7 ;  /* 0x004b180701007387 */ /* 0x0001e80000100800 */
[----:B------:R1:W-:Y:S04]  /*9da00*/  STL [R1+0x2e8], R15 ;  /* 0x0002e80f01007387 */ /* 0x0003e80000100800 */
[----:B0-----:R-:W2:Y:S01]  /*9da10*/  LDL.LU R7, [R1+0x1dc8] ;  /* 0x001dc80001077983 */ /* 0x001ea20000300800 */
[----:B----4-:R-:W-:-:S05]  /*9da20*/  IMAD.X R13, R19, 0x1, R8, P6 ;  /* 0x00000001130d7824 */ /* 0x010fca00030e0608 */
[----:B------:R0:W-:Y:S04]  /*9da30*/  STL.64 [R1+0x1de8], R12 ;  /* 0x001de80c01007387 */ /* 0x0001e80000100a00 */
[----:B------:R-:W4:Y:S04]  /*9da40*/  LDL.LU R16, [R1+0x1db8] ;  /* 0x001db80001107983 */ /* 0x000f280000300800 */
[----:B-1----:R-:W4:Y:S01]  /*9da50*/  LDL.LU R15, [R1+0x1dbc] ;  /* 0x001dbc00010f7983 */ /* 0x002f220000300800 */
[----:B0-----:R-:W-:-:S05]  /*9da60*/  F2FP.SATFINITE.E4M3.F32.PACK_AB_MERGE_C R12, R28, R29, RZ ;  /* 0x0000001d1c0c723e */ /* 0x001fca00048070ff */
[----:B------:R0:W-:Y:S04]  /*9da70*/  STL [R1+0x2d0], R12 ;  /* 0x0002d00c01007387 */ /* 0x0001e80000100800 */
[----:B------:R-:W4:Y:S04]  /*9da80*/  LDL.LU R29, [R1+0x1da0] ;  /* 0x001da000011d7983 */ /* 0x000f280000300800 */
[----:B------:R-:W4:Y:S01]  /*9da90*/  LDL.LU R28, [R1+0x1da4] ;  /* 0x001da400011c7983 */ /* 0x000f220000300800 */
[----:B0-----:R-:W-:-:S03]  /*9daa0*/  F2FP.SATFINITE.E4M3.F32.PACK_AB_MERGE_C R12, R17, R24, RZ ;  /* 0x00000018110c723e */ /* 0x001fc600048070ff */
[----:B------:R-:W4:Y:S04]  /*9dab0*/  LDL.LU R24, [R1+0x1da8] ;  /* 0x001da80001187983 */ /* 0x000f280000300800 */
[----:B------:R-:W4:Y:S04]  /*9dac0*/  LDL.LU R17, [R1+0x1dac] ;  /* 0x001dac0001117983 */ /* 0x000f280000300800 */
[----:B------:R0:W-:Y:S02]  /*9dad0*/  STL [R1+0x2d4], R12 ;  /* 0x0002d40c01007387 */ /* 0x0001e40000100800 */
[----:B0-----:R-:W-:-:S05]  /*9dae0*/  IADD3 R12, P6, R26, R9, RZ ;  /* 0x000000091a0c7210 */ /* 0x001fca0007fde0ff */
[----:B------:R-:W-:-:S05]  /*9daf0*/  IMAD.X R13, R19, 0x1, R10, P6 ;  /* 0x00000001130d7824 */ /* 0x000fca00030e060a */
[----:B------:R0:W-:Y:S04]  /*9db00*/  STL.64 [R1+0x1de0], R12 ;  /* 0x001de00c01007387 */ /* 0x0001e80000100a00 */
[----:B0-----:R-:W3:Y:S02]  /*9db10*/  LDL.LU.64 R12, [R1+0x4b30] ;  /* 0x004b3000010c7983 */ /* 0x001ee40000300a00 */
[----:B---3--:R-:W-:Y:S02]  /*9db20*/  F2FP.SATFINITE.E4M3.F32.PACK_AB_MERGE_C R11, R11, R13, RZ ;  /* 0x0000000d0b0b723e */ /* 0x008fe400048070ff */
[----:B------:R-:W3:Y:S04]  /*9db30*/  LDL.LU R13, [R1+0x4b2c] ;  /* 0x004b2c00010d7983 */ /* 0x000ee80000300800 */
[----:B------:R0:W-:Y:S04]  /*9db40*/  STL [R1+0x80c], R11 ;  /* 0x00080c0b01007387 */ /* 0x0001e80000100800 */
[----:B0-----:R-:W2:Y:S01]  /*9db50*/  LDL.LU R11, [R1+0x4b28] ;  /* 0x004b2800010b7983 */ /* 0x001ea20000300800 */
[----:B------:R-:W-:-:S05]  /*9db60*/  F2FP.SATFINITE.E4M3.F32.PACK_AB_MERGE_C R3, R3, R2, RZ ;  /* 0x000000020303723e */ /* 0x000fca00048070ff */
[----:B------:R3:W-:Y:S01]  /*9db70*/  STL [R1+0x814], R3 ;  /* 0x0008140301007387 */ /* 0x0007e20000100800 */
[----:B--2---:R-:W-:-:S05]  /*9db80*/  IADD3 R2, P6, R26, R11, RZ ;  /* 0x0000000b1a027210 */ /* 0x004fca0007fde0ff */
[----:B---3--:R-:W-:-:S05]  /*9db90*/  IMAD.X R3, R19, 0x1, R13, P6 ;  /* 0x0000000113037824 */ /* 0x008fca00030e060d */
[----:B------:R0:W-:Y:S02]  /*9dba0*/  STL.64 [R1+0x1dd8], R2 ;  /* 0x001dd80201007387 */ /* 0x0001e40000100a00 */
[----:B0-----:R-:W-:Y:S01]  /*9dbb0*/  IADD3 R2, P6, R26, R12, RZ ;  /* 0x0000000c1a027210 */ /* 0x001fe20007fde0ff */
[----:B------:R-:W-:Y:S01]  /*9dbc0*/  IMAD.MOV.U32 R3, RZ, RZ, R19 ;  /* 0x000000ffff037224 */ /* 0x000fe200078e0013 */
[----:B------:R-:W2:Y:S04]  /*9dbd0*/  LDL.LU R26, [R1+0x1d90] ;  /* 0x001d9000011a7983 */ /* 0x000ea80000300800 */
[----:B------:R-:W2:Y:S04]  /*9dbe0*/  LDL.LU R19, [R1+0x1d94] ;  /* 0x001d940001137983 */ /* 0x000ea80000300800 */
[----:B------:R0:W-:Y:S01]  /*9dbf0*/  STL.64 [R1+0x4b10], R12 ;  /* 0x004b100c01007387 */ /* 0x0001e20000100a00 */
[----:B------:R-:W-:-:S03]  /*9dc00*/  IMAD.X R3, R3, 0x1, R14, P6 ;  /* 0x0000000103037824 */ /* 0x000fc600030e060e */
[----:B0-----:R-:W3:Y:S04]  /*9dc10*/  LDL.LU R12, [R1+0x1dc0] ;  /* 0x001dc000010c7983 */ /* 0x001ee80000300800 */
[----:B------:R-:W3:Y:S04]  /*9dc20*/  LDL.LU R13, [R1+0x1dc4] ;  /* 0x001dc400010d7983 */ /* 0x000ee80000300800 */
[----:B------:R0:W-:Y:S04]  /*9dc30*/  STL.64 [R1+0x1dd0], R2 ;  /* 0x001dd00201007387 */ /* 0x0001e80000100a00 */
[----:B0-----:R-:W4:Y:S01]  /*9dc40*/  LDL.LU.64 R2, [R1+0x4b20] ;  /* 0x004b200001027983 */ /* 0x001f220000300a00 */
[----:B------:R-:W-:-:S02]  /*9dc50*/  F2FP.SATFINITE.E4M3.F32.PACK_AB_MERGE_C R22, R22, R23, RZ ;  /* 0x000000171616723e */ /* 0x000fc400048070ff */
[----:B---3--:R-:W-:Y:S02]  /*9dc60*/  F2FP.SATFINITE.E4M3.F32.PACK_AB_MERGE_C R13, R13, R12, RZ ;  /* 0x0000000c0d0d723e */ /* 0x008fe400048070ff */
[----:B------:R-:W-:Y:S02]  /*9dc70*/  F2FP.SATFINITE.E4M3.F32.PACK_AB_MERGE_C R12, R25, R7, RZ ;  /* 0x00000007190c723e */ /* 0x000fe400048070ff */
[----:B------:R-:W-:Y:S01]  /*9dc80*/  SHF.R.S32.HI R7, RZ, 0x1f, R18 ;  /* 0x0000001fff077819 */ /* 0x000fe20000011412 */
[----:B------:R-:W-:Y:S04]  /*9dc90*/  STL [R1+0x6e8], R13 ;  /* 0x0006e80d01007387 */ /* 0x000fe80000100800 */
[----:B------:R4:W-:Y:S04]  /*9dca0*/  STL [R1+0x72c], R12 ;  /* 0x00072c0c01007387 */ /* 0x0009e80000100800 */
[----:B------:R0:W-:Y:S04]  /*9dcb0*/  STL [R1+0x638], R22 ;  /* 0x0006381601007387 */ /* 0x0001e80000100800 */
[----:B------:R-:W3:Y:S01]  /*9dcc0*/  LDL.LU R25, [R1+0x1d98] ;  /* 0x001d980001197983 */ /* 0x000ee20000300800 */
[----:B----4-:R-:W-:-:S03]  /*9dcd0*/  IADD3 R12, P6, R18, R2, RZ ;  /* 0x00000002120c7210 */ /* 0x010fc60007fde0ff */
[----:B------:R-:W-:Y:S04]  /*9dce0*/  STL [R1+0x1c], R7 ;  /* 0x00001c0701007387 */ /* 0x000fe80000100800 */
[----:B------:R-:W3:Y:S04]  /*9dcf0*/  LDL.LU R18, [R1+0x1d9c] ;  /* 0x001d9c0001127983 */ /* 0x000ee80000300800 */
[----:B------:R-:W4:Y:S04]  /*9dd00*/  LDL.LU R23, [R1+0x1d80] ;  /* 0x001d800001177983 */ /* 0x000f280000300800 */
[----:B0-----:R-:W4:Y:S04]  /*9dd10*/  LDL.LU R22, [R1+0x1d84] ;  /* 0x001d840001167983 */ /* 0x001f280000300800 */
[----:B------:R0:W-:Y:S04]  /*9dd20*/  STL [R1+0x4b08], R2 ;  /* 0x004b080201007387 */ /* 0x0001e80000100800 */
[----:B0-----:R-:W2:Y:S04]  /*9dd30*/  LDL.LU R2, [R1+0x1c] ;  /* 0x00001c0001027983 */ /* 0x001ea80000300800 */
[----:B------:R0:W-:Y:S01]  /*9dd40*/  STL [R1+0x4b0c], R21 ;  /* 0x004b0c1501007387 */ /* 0x0001e20000100800 */
[----:B--2---:R-:W-:-:S03]  /*9dd50*/  IMAD.X R13, R2, 0x1, R21, P6 ;  /* 0x00000001020d7824 */ /* 0x004fc600030e0615 */
[----:B0-----:R-:W2:Y:S04]  /*9dd60*/  LDL.LU R21, [R1+0x18] ;  /* 0x0000180001157983 */ /* 0x001ea80000300800 */
[----:B------:R0:W-:Y:S01]  /*9dd70*/  STL.64 [R1+0x1dc0], R12 ;  /* 0x001dc00c01007387 */ /* 0x0001e20000100a00 */
[----:B------:R-:W-:Y:S02]  /*9dd80*/  F2FP.SATFINITE.E4M3.F32.PACK_AB_MERGE_C R7, R28, R29, RZ ;  /* 0x0000001d1c07723e */ /* 0x000fe400048070ff */
[----:B0-----:R-:W-:-:S05]  /*9dd90*/  F2FP.SATFINITE.E4M3.F32.PACK_AB_MERGE_C R12, R15, R16, RZ ;  /* 0x000000100f0c723e */ /* 0x001fca00048070ff */
[----:B------:R-:W-:Y:S04]  /*9dda0*/  STL [R1+0x668], R12 ;  /* 0x0006680c01007387 */ /* 0x000fe80000100800 */
[----:B------:R0:W-:Y:S04]  /*9ddb0*/  STL [R1+0x5c4], R7 ;  /* 0x0005c40701007387 */ /* 0x0001e80000100800 */
[----:B------:R-:W-:Y:S01]  /*9ddc0*/  STL [R1+0x4af8], R0 ;  /* 0x004af80001007387 */ /* 0x000fe20000100800 */
[----:B------:R-:W-:-:S03]  /*9ddd0*/  F2FP.SATFINITE.E4M3.F32.PACK_AB_MERGE_C R17, R17, R24, RZ ;  /* 0x000000181111723e */ /* 0x000fc600048070ff */
[----:B0-----:R-:W2:Y:S01]  /*9dde0*/  LDL.LU R7, [R1+0x1d88] ;  /* 0x001d880001077983 */ /* 0x001ea20000300800 */
[----:B------:R-:W-:Y:S02]  /*9ddf0*/  F2FP.SATFINITE.E4M3.F32.PACK_AB_MERGE_C R19, R19, R26, RZ ;  /* 0x0000001a1313723e */ /* 0x000fe400048070ff */
[----:B---3--:R-:W-:Y:S02]  /*9de00*/  F2FP.SATFINITE.E4M3.F32.PACK_AB_MERGE_C R18, R18, R25, RZ ;  /* 0x000000191212723e */ /* 0x008fe400048070ff */
[----:B----4-:R-:W-:Y:S02]  /*9de10*/  F2FP.SATFINITE.E4M3.F32.PACK_AB_MERGE_C R22, R22, R23, RZ ;  /* 0x000000171616723e */ /* 0x010fe400048070ff */
[----:B--2---:R-:W-:-:S05]  /*9de20*/  IADD3 R12, P6, R21, R0, RZ ;  /* 0x00000000150c7210 */ /* 0x004fca0007fde0ff */
[----:B------:R-:W-:Y:S01]  /*9de30*/  IMAD.X R13, R2, 0x1, R27, P6 ;  /* 0x00000001020d7824 */ /* 0x000fe200030e061b */
[----:B------:R-:W-:-:S04]  /*9de40*/  IADD3 R26, P6, R21, R3, RZ ;  /* 0x00000003151a7210 */ /* 0x000fc80007fde0ff */
[----:B------:R0:W-:Y:S01]  /*9de50*/  STL.64 [R1+0x1db0], R12 ;  /* 0x001db00c01007387 */ /* 0x0001e20000100a00 */
[----:B------:R-:W-:-:S03]  /*9de60*/  IMAD.X R27, R2, 0x1, R4, P6 ;  /* 0x00000001021b7824 */ /* 0x000fc600030e0604 */
[----:B0-----:R-:W2:Y:S04]  /*9de70*/  LDL.LU R12, [R1+0x1d70] ;  /* 0x001d7000010c7983 */ /* 0x001ea80000300800 */
[----:B------:R-:W2:Y:S04]  /*9de80*/  LDL.LU R13, [R1+0x1d74] ;  /* 0x001d7400010d7983 */ /* 0x000ea80000300800 */
[----:B------:R-:W3:Y:S04]  /*9de90*/  LDL.LU R0, [R1+0x1d68] ;  /* 0x001d680001007983 */ /* 0x000ee80000300800 */
[----:B------:R-:W3:Y:S04]  /*9dea0*/  LDL.LU R16, [R1+0x1d6c] ;  /* 0x001d6c0001107983 */ /* 0x000ee80000300800 */
[----:B------:R-:W4:Y:S04]  /*9deb0*/  LDL.LU R28, [R1+0x1d50] ;  /* 0x001d5000011c7983 */ /* 0x000f280000300800 */
[----:B------:R-:W4:Y:S04]  /*9dec0*/  LDL.LU R24, [R1+0x1d54] ;  /* 0x001d540001187983 */ /* 0x000f280000300800 */
[----:B------:R-:W-:Y:S04]  /*9ded0*/  STL [R1+0x44a0], R17 ;  /* 0x0044a01101007387 */ /* 0x000fe80000100800 */
[----:B------:R0:W-:Y:S04]  /*9dee0*/  STL [R1+0x4a80], R19 ;  /* 0x004a801301007387 */ /* 0x0001e80000100800 */
[----:B0-----:R-:W3:Y:S04]  /*9def0*/  LDL.LU R19, [R1+0x1d64] ;  /* 0x001d640001137983 */ /* 0x001ee80000300800 */
[----:B------:R0:W-:Y:S04]  /*9df00*/  STL [R1+0x4afc], R3 ;  /* 0x004afc0301007387 */ /* 0x0001e80000100800 */
[----:B0-----:R-:W3:Y:S04]  /*9df10*/  LDL.LU R3, [R1+0x1d60] ;  /* 0x001d600001037983 */ /* 0x001ee80000300800 */
[----:B------:R-:W4:Y:S04]  /*9df20*/  LDL R17, [R1] ;  /* 0x0000000001117983 */ /* 0x000f280000100800 */
[----:B------:R0:W-:Y:S04]  /*9df30*/  STL [R1+0x4478], R18 ;  /* 0x0044781201007387 */ /* 0x0001e80000100800 */
[----:B------:R1:W-:Y:S04]  /*9df40*/  STL.64 [R1+0x1da0], R26 ;  /* 0x001da01a01007387 */ /* 0x0003e80000100a00 */
[----:B0-----:R-:W3:Y:S04]  /*9df50*/  LDL.LU R18, [R1+0x1d7c] ;  /* 0x001d7c0001127983 */ /* 0x001ee80000300800 */
[----:B------:R0:W-:Y:S01]  /*9df60*/  STL [R1+0x4578], R22 ;  /* 0x0045781601007387 */ /* 0x0001e20000100800 */
[----:B-1----:R-:W-:-:S03]  /*9df70*/  IADD3 R26, P6, R21, R5, RZ ;  /* 0x00000005151a7210 */ /* 0x002fc60007fde0ff */
[----:B0-----:R-:W3:Y:S04]  /*9df80*/  LDL.LU R22, [R1+0x1d78] ;  /* 0x001d780001167983 */ /* 0x001ee80000300800 */
[----:B------:R0:W-:Y:S04]  /*9df90*/  STL [R1+0x4ae8], R5 ;  /* 0x004ae80501007387 */ /* 0x0001e80000100800 */
[----:B0-----:R-:W2:Y:S01]  /*9dfa0*/  LDL.LU R5, [R1+0x1d8c] ;  /* 0x001d8c0001057983 */ /* 0x001ea20000300800 */
[----:B------:R-:W-:-:S03]  /*9dfb0*/  IMAD.X R27, R2, 0x1, R6, P6 ;  /* 0x00000001021b7824 */ /* 0x000fc600030e0606 */
[----:B------:R-:W4:Y:S04]  /*9dfc0*/  LDL.LU R15, [R1+0x1d58] ;  /* 0x001d5800010f7983 */ /* 0x000f280000300800 */
[----:B------:R0:W-:Y:S04]  /*9dfd0*/  STL.64 [R1+0x1d90], R26 ;  /* 0x001d901a01007387 */ /* 0x0001e80000100a00 */
[----:B0-----:R-:W4:Y:S04]  /*9dfe0*/  LDL.LU R27, [R1+0x1d5c] ;  /* 0x001d5c00011b7983 */ /* 0x001f280000300800 */
[----:B------:R-:W4:Y:S04]  /*9dff0*/  LDL.LU R29, [R1+0x1d40] ;  /* 0x001d4000011d7983 */ /* 0x000f280000300800 */
[----:B------:R-:W4:Y:S04]  /*9e000*/  LDL.LU R26, [R1+0x1d44] ;  /* 0x001d4400011a7983 */ /* 0x000f280000300800 */
[----:B------:R-:W4:Y:S04]  /*9e010*/  LDL.LU R25, [R1+0x1d48] ;  /* 0x001d480001197983 */ /* 0x000f280000300800 */
[----:B------:R-:W4:Y:S01]  /*9e020*/  LDL.LU R23, [R1+0x1d4c] ;  /* 0x001d4c0001177983 */ /* 0x000f220000300800 */
[----:B--2---:R-:W-:-:S03]  /*9e030*/  F2FP.SATFINITE.E4M3.F32.PACK_AB_MERGE_C R5, R5, R7, RZ ;  /* 0x000000070505723e */ /* 0x004fc600048070ff */
[----:B------:R-:W2:Y:S04]  /*9e040*/  LDL.LU R7, [R1+0x4b18] ;  /* 0x004b180001077983 */ /* 0x000ea80000300800 */
[----:B------:R0:W-:Y:S02]  /*9e050*/  STL [R1+0x358], R5 ;  /* 0x0003580501007387 */ /* 0x0001e40000100800 */
[----:B0-----:R-:W-:Y:S02]  /*9e060*/  F2FP.SATFINITE.E4M3.F32.PACK_AB_MERGE_C R5, R13, R12, RZ ;  /* 0x0000000c0d05723e */ /* 0x001fe400048070ff */
[C---:B--2---:R-:W-:Y:S01]  /*9e070*/  IADD3 R12, P6, R21.reuse, R7, RZ ;  /* 0x00000007150c7210 */ /* 0x044fe20007fde0ff */
[----:B------:R-:W-:Y:S04]  /*9e080*/  STL.64 [R1+0x4af0], R6 ;  /* 0x004af00601007387 */ /* 0x000fe80000100a00 */
[----:B------:R-:W-:Y:S01]  /*9e090*/  IMAD.X R13, R2, 0x1, R8, P6 ;  /* 0x00000001020d7824 */ /* 0x000fe200030e0608 */
[----:B------:R-:W-:Y:S04]  /*9e0a0*/  STL [R1+0x1d88], R5 ;  /* 0x001d880501007387 */ /* 0x000fe80000100800 */
[----:B------:R0:W-:Y:S04]  /*9e0b0*/  STL.64 [R1+0x1d80], R12 ;  /* 0x001d800c01007387 */ /* 0x0001e80000100a00 */
[----:B0-----:R-:W2:Y:S01]  /*9e0c0*/  LDL.LU.64 R12, [R1+0x4b10] ;  /* 0x004b1000010c7983 */ /* 0x001ea20000300a00 */
[----:B------:R-:W-:-:S02]  /*9e0d0*/  IADD3 R6, P6, R21, R9, RZ ;  /* 0x0000000915067210 */ /* 0x000fc40007fde0ff */
[----:B---3--:R-:W-:Y:S02]  /*9e0e0*/  F2FP.SATFINITE.E4M3.F32.PACK_AB_MERGE_C R5, R18, R22, RZ ;  /* 0x000000161205723e */ /* 0x008fe400048070ff */
[----:B------:R-:W-:Y:S01]  /*9e0f0*/  F2FP.SATFINITE.E4M3.F32.PACK_AB_MERGE_C R3, R19, R3, RZ ;  /* 0x000000031303723e */ /* 0x000fe200048070ff */
[----:B------:R-:W-:Y:S01]  /*9e100*/  IMAD.X R7, R2, 0x1, R10, P6 ;  /* 0x0000000102077824 */ /* 0x000fe200030e060a */
[----:B----4-:R-:W-:Y:S01]  /*9e110*/  F2FP.SATFINITE.E4M3.F32.PACK_AB_MERGE_C R28, R24, R28, RZ ;  /* 0x0000001c181c723e */ /* 0x010fe200048070ff */
[----:B------:R-:W-:Y:S04]  /*9e120*/  STL [R1+0x1d78], R5 ;  /* 0x001d780501007387 */ /* 0x000fe80000100800 */
[----:B------:R-:W-:Y:S04]  /*9e130*/  STL.64 [R1+0x4b00], R8 ;  /* 0x004b000801007387 */ /* 0x000fe80000100a00 */
[----:B------:R-:W-:Y:S01]  /*9e140*/  STL [R1+0x1d7c], R3 ;  /* 0x001d7c0301007387 */ /* 0x000fe20000100800 */
[----:B------:R-:W-:-:S03]  /*9e150*/  F2FP.SATFINITE.E4M3.F32.PACK_AB_MERGE_C R0, R16, R0, RZ ;  /* 0x000000001000723e */ /* 0x000fc600048070ff */
[----:B------:R-:W-:Y:S04]  /*9e160*/  STL [R1+0x41a8], R28 ;  /* 0x0041a81c01007387 */ /* 0x000fe80000100800 */
[----:B------:R0:W-:Y:S04]  /*9e170*/  STL.64 [R1+0x1d70], R6 ;  /* 0x001d700601007387 */ /* 0x0001e80000100a00 */
[----:B------:R1:W-:Y:S01]  /*9e180*/  STL [R1+0x1d6c], R0 ;  /* 0x001d6c0001007387 */ /* 0x0003e20000100800 */
[----:B0-----:R-:W-:-:S03]  /*9e190*/  IADD3 R6, P6, R21, R11, RZ ;  /* 0x0000000b15067210 */ /* 0x001fc60007fde0ff */
[----:B------:R-:W-:Y:S04]  /*9e1a0*/  STL.64 [R1+0x4ae0], R10 ;  /* 0x004ae00a01007387 */ /* 0x000fe80000100a00 */
[----:B------:R-:W3:Y:S04]  /*9e1b0*/  LDL.LU R3, [R1+0x1d30] ;  /* 0x001d300001037983 */ /* 0x000ee80000300800 */
[----:B-1----:R-:W3:Y:S01]  /*9e1c0*/  LDL.LU R0, [R1+0x1d34] ;  /* 0x001d340001007983 */ /* 0x002ee20000300800 */
[----:B------:R-:W-:Y:S01]  /*9e1d0*/  F2FP.SATFINITE.E4M3.F32.PACK_AB_MERGE_C R27, R27, R15, RZ ;  /* 0x0000000f1b1b723e */ /* 0x000fe200048070ff */
[----:B--2---:R-:W-:Y:S01]  /*9e1e0*/  IMAD.X R7, R2, 0x1, R13, P6 ;  /* 0x0000000102077824 */ /* 0x004fe200030e060d */
[----:B------:R-:W-:-:S04]  /*9e1f0*/  IADD3 R8, P6, R21, R12, RZ ;  /* 0x0000000c15087210 */ /* 0x000fc80007fde0ff */
[----:B------:R0:W-:Y:S01]  /*9e200*/  STL.64 [R1+0x1d60], R6 ;  /* 0x001d600601007387 */ /* 0x0001e20000100a00 */
[----:B------:R-:W-:-:S03]  /*9e210*/  IMAD.X R9, R2, 0x1, R14, P6 ;  /* 0x0000000102097824 */ /* 0x000fc600030e060e */
[----:B0-----:R-:W2:Y:S04]  /*9e220*/  LDL.LU R6, [R1+0x1d38] ;  /* 0x001d380001067983 */ /* 0x001ea80000300800 */
[----:B------:R-:W2:Y:S04]  /*9e230*/  LDL.LU R7, [R1+0x1d3c] ;  /* 0x001d3c0001077983 */ /* 0x000ea80000300800 */
[----:B------:R-:W4:Y:S04]  /*9e240*/  LDL.LU R22, [R1+0x1d20] ;  /* 0x001d200001167983 */ /* 0x000f280000300800 */
[----:B------:R-:W4:Y:S04]  /*9e250*/  LDL.LU R19, [R1+0x1d24] ;  /* 0x001d240001137983 */ /* 0x000f280000300800 */
[----:B------:R-:W4:Y:S04]  /*9e260*/  LDL.LU R16, [R1+0x1d28] ;  /* 0x001d280001107983 */ /* 0x000f280000300800 */
[----:B------:R-:W4:Y:S04]  /*9e270*/  LDL.LU R24, [R1+0x1d2c] ;  /* 0x001d2c0001187983 */ /* 0x000f280000300800 */
[----:B------:R-:W2:Y:S04]  /*9e280*/  LDL.LU R21, [R1+0x4b0c] ;  /* 0x004b0c0001157983 */ /* 0x000ea80000300800 */
[----:B------:R-:W4:Y:S04]  /*9e290*/  LDL.LU R2, [R1+0x4b08] ;  /* 0x004b080001027983 */ /* 0x000f280000300800 */
[----:B------:R-:W-:Y:S04]  /*9e2a0*/  STL [R1+0x41a4], R27 ;  /* 0x0041a41b01007387 */ /* 0x000fe80000100800 */
[----:B------:R0:W-:Y:S04]  /*9e2b0*/  STL.64 [R1+0x1d50], R8 ;  /* 0x001d500801007387 */ /* 0x0001e80000100a00 */
[----:B------:R-:W2:Y:S01]  /*9e2c0*/  LDL.LU R5, [R1+0x1d10] ;  /* 0x001d100001057983 */ /* 0x000ea20000300800 */
[----:B0-----:R-:W-:-:S02]  /*9e2d0*/  F2FP.SATFINITE.E4M3.F32.PACK_AB_MERGE_C R9, R26, R29, RZ ;  /* 0x0000001d1a09723e */ /* 0x001fc400048070ff */
[----:B------:R-:W-:-:S03]  /*9e2e0*/  F2FP.SATFINITE.E4M3.F32.PACK_AB_MERGE_C R8, R23, R25, RZ ;  /* 0x000000191708723e */ /* 0x000fc600048070ff */
[----:B------:R-:W-:Y:S04]  /*9e2f0*/  STL [R1+0x1d58], R9 ;  /* 0x001d580901007387 */ /* 0x000fe80000100800 */
[----:B------:R-:W2:Y:S04]  /*9e300*/  LDL.LU R10, [R1+0x1d18] ;  /* 0x001d1800010a7983 */ /* 0x000ea80000300800 */
[----:B------:R-:W-:Y:S04]  /*9e310*/  STL [R1+0x1d48], R8 ;  /* 0x001d480801007387 */ /* 0x000fe80000100800 */
[----:B------:R-:W2:Y:S04]  /*9e320*/  LDL.LU R11, [R1+0x1d1c] ;  /* 0x001d1c00010b7983 */ /* 0x000ea80000300800 */
[----:B------:R-:W2:Y:S04]  /*9e330*/  LDL.LU R15, [R1+0x1d00] ;  /* 0x001d0000010f7983 */ /* 0x000ea80000300800 */
[----:B------:R-:W2:Y:S04]  /*9e340*/  LDL.LU R26, [R1+0x1d04] ;  /* 0x001d0400011a7983 */ /* 0x000ea80000300800 */
[----:B------:R-:W2:Y:S04]  /*9e350*/  LDL.LU R25, [R1+0x1d08] ;  /* 0x001d080001197983 */ /* 0x000ea80000300800 */
[----:B------:R-:W2:Y:S04]  /*9e360*/  LDL.LU R23, [R1+0x1d0c] ;  /* 0x001d0c0001177983 */ /* 0x000ea80000300800 */
[----:B------:R-:W3:Y:S04]  /*9e370*/  LDL.LU R29, [R1+0x10] ;  /* 0x00001000011d7983 */ /* 0x000ee80000300800 */
[----:B---3--:R0:W-:Y:S04]  /*9e380*/  STL [R1+0x4ad8], R29 ;  /* 0x004ad81d01007387 */ /* 0x0081e80000100800 */
[----:B0-----:R-:W3:Y:S01]  /*9e390*/  LDL.LU R29, [R1+0x14] ;  /* 0x00001400011d7983 */ /* 0x001ee20000300800 */
[----:B------:R-:W-:-:S02]  /*9e3a0*/  F2FP.SATFINITE.E4M3.F32.PACK_AB_MERGE_C R0, R0, R3, RZ ;  /* 0x000000030000723e */ /* 0x000fc400048070ff */
[----:B---3--:R-:W-:Y:S02]  /*9e3b0*/  SHF.R.S32.HI R18, RZ, 0x1f, R29 ;  /* 0x0000001fff127819 */ /* 0x008fe4000001141d */
[----:B----4-:R-:W-:-:S05]  /*9e3c0*/  IADD3 R8, P6, R29, R2, RZ ;  /* 0x000000021d087210 */ /* 0x010fca0007fde0ff */
[----:B--2---:R-:W-:-:S05]  /*9e3d0*/  IMAD.X R9, R18, 0x1, R21, P6 ;  /* 0x0000000112097824 */ /* 0x004fca00030e0615 */
[----:B------:R0:W-:Y:S04]  /*9e3e0*/  STL.64 [R1+0x1d40], R8 ;  /* 0x001d400801007387 */ /* 0x0001e80000100a00 */
[----:B0-----:R-:W2:Y:S04]  /*9e3f0*/  LDL.LU.64 R8, [R1+0x4b00] ;  /* 0x004b000001087983 */ /* 0x001ea80000300a00 */
[----:B------:R-:W3:Y:S04]  /*9e400*/  LDL.LU R27, [R1+0x1364] ;  /* 0x00136400011b7983 */ /* 0x000ee80000300800 */
[----:B------:R-:W4:Y:S04]  /*9e410*/  LDL.LU R28, [R1+0x1368] ;  /* 0x00136800011c7983 */ /* 0x000f280000300800 */
[----:B------:R-:W4:Y:S04]  /*9e420*/  LDL.LU R18, [R1+0x136c] ;  /* 0x00136c0001127983 */ /* 0x000f280000300800 */
[----:B------:R-:W-:Y:S04]  /*9e430*/  STL [R1+0x4adc], R21 ;  /* 0x004adc1501007387 */ /* 0x000fe80000100800 */
[----:B------:R-:W2:Y:S04]  /*9e440*/  LDL.LU R3, [R1+0x4afc] ;  /* 0x004afc0001037983 */ /* 0x000ea80000300800 */
[----:B------:R0:W-:Y:S04]  /*9e450*/  STL [R1+0x2f0], R0 ;  /* 0x0002f00001007387 */ /* 0x0001e80000100800 */
[----:B0-----:R-:W3:Y:S01]  /*9e460*/  LDL.LU R0, [R1+0x4af8] ;  /* 0x004af80001007983 */ /* 0x001ee20000300800 */
[----:B------:R-:W-:-:S02]  /*9e470*/  F2FP.SATFINITE.E4M3.F32.PACK_AB_MERGE_C R7, R7, R6, RZ ;  /* 0x000000060707723e */ /* 0x000fc400048070ff */
[----:B------:R-:W-:-:S03]  /*9e480*/  SHF.R.S32.HI R21, RZ, 0x1f, R29 ;  /* 0x0000001fff157819 */ /* 0x000fc6000001141d */
[----:B------:R0:W-:Y:S01]  /*9e490*/  STL [R1+0x1d38], R7 ;  /* 0x001d380701007387 */ /* 0x0001e20000100800 */
[----:B---3--:R-:W-:-:S05]  /*9e4a0*/  IADD3 R6, P6, R29, R0, RZ ;  /* 0x000000001d067210 */ /* 0x008fca0007fde0ff */
[----:B0-----:R-:W-:-:S05]  /*9e4b0*/  IMAD.X R7, R21, 0x1, R17, P6 ;  /* 0x0000000115077824 */ /* 0x001fca00030e0611 */
[----:B------:R0:W-:Y:S02]  /*9e4c0*/  STL.64 [R1+0x1d30], R6 ;  /* 0x001d300601007387 */ /* 0x0001e40000100a00 */
[----:B0-----:R-:W-:Y:S02]  /*9e4d0*/  F2FP.SATFINITE.E4M3.F32.PACK_AB_MERGE_C R7, R19, R22, RZ ;  /* 0x000000161307723e */ /* 0x001fe400048070ff */
[----:B------:R-:W-:Y:S01]  /*9e4e0*/  F2FP.SATFINITE.E4M3.F32.PACK_AB_MERGE_C R6, R24, R16, RZ ;  /* 0x000000101806723e */ /* 0x000fe200048070ff */
[----:B------:R-:W3:Y:S04]  /*9e4f0*/  LDL.LU R22, [R1+0x1cf0] ;  /* 0x001cf00001167983 */ /* 0x000ee80000300800 */
[----:B------:R-:W-:Y:S04]  /*9e500*/  STL [R1+0x2dc], R7 ;  /* 0x0002dc0701007387 */ /* 0x000fe80000100800 */
[----:B------:R-:W3:Y:S04]  /*9e510*/  LDL.LU R19, [R1+0x1cf4] ;  /* 0x001cf40001137983 */ /* 0x000ee80000300800 */
[----:B------:R-:W-:Y:S04]  /*9e520*/  STL [R1+0x1d28], R6 ;  /* 0x001d280601007387 */ /* 0x000fe80000100800 */
[----:B------:R-:W3:Y:S04]  /*9e530*/  LDL.LU R16, [R1+0x1cf8] ;  /* 0x001cf80001107983 */ /* 0x000ee80000300800 */
[----:B------:R-:W3:Y:S04]  /*9e540*/  LDL.LU R24, [R1+0x1cfc] ;  /* 0x001cfc0001187983 */ /* 0x000ee80000300800 */
[----:B--2---:R0:W-:Y:S04]  /*9e550*/  STL.64 [R1+0x4ad0], R2 ;  /* 0x004ad00201007387 */ /* 0x0041e80000100a00 */
[----:B0-----:R-:W2:Y:S01]  /*9e560*/  LDL.LU R2, [R1+0x1d14] ;  /* 0x001d140001027983 */ /* 0x001ea20000300800 */
[----:B------:R-:W-:-:S03]  /*9e570*/  IADD3 R6, P6, R29, R3, RZ ;  /* 0x000000031d067210 */ /* 0x000fc60007fde0ff */
[----:B------:R-:W4:Y:S02]  /*9e580*/  LDL.LU R3, [R1+0x1360] ;  /* 0x0013600001037983 */ /* 0x000f240000300800 */
[----:B------:R-:W-:-:S05]  /*9e590*/  IMAD.X R7, R21, 0x1, R4, P6 ;  /* 0x0000000115077824 */ /* 0x000fca00030e0604 */
[----:B------:R0:W-:Y:S04]  /*9e5a0*/  STL.64 [R1+0x1d20], R6 ;  /* 0x001d200601007387 */ /* 0x0001e80000100a00 */
[----:B0-----:R-:W3:Y:S01]  /*9e5b0*/  LDL.LU.64 R6, [R1+0x4af0] ;  /* 0x004af00001067983 */ /* 0x001ee20000300a00 */
[----:B--2---:R-:W-:-:S03]  /*9e5c0*/  F2FP.SATFINITE.E4M3.F32.PACK_AB_MERGE_C R2, R2, R5, RZ ;  /* 0x000000050202723e */ /* 0x004fc600048070ff */
[----:B------:R-:W2:Y:S04]  /*9e5d0*/  LDL.LU R5, [R1+0x4ae8] ;  /* 0x004ae80001057983 */ /* 0x000ea80000300800 */
[----:B------:R0:W-:Y:S02]  /*9e5e0*/  STL [R1+0x2cc], R2 ;  /* 0x0002cc0201007387 */ /* 0x0001e40000100800 */
[----:B0-----:R-:W-:Y:S02]  /*9e5f0*/  F2FP.SATFINITE.E4M3.F32.PACK_AB_MERGE_C R2, R11, R10, RZ ;  /* 0x0000000a0b02723e */ /* 0x001fe400048070ff */
[----:B----4-:R-:W-:Y:S02]  /*9e600*/  F2FP.SATFINITE.E4M3.F32.PACK_AB_MERGE_C R3, R27, R3, RZ ;  /* 0x000000031b03723e */ /* 0x010fe400048070ff */
[----:B--2---:R-:W-:Y:S01]  /*9e610*/  IADD3 R10, P6, R29, R5, RZ ;  /* 0x000000051d0a7210 */ /* 0x004fe20007fde0ff */
[----:B------:R0:W-:Y:S04]  /*9e620*/  STL.64 [R1+0x4ac0], R4 ;  /* 0x004ac00401007387 */ /* 0x0001e80000100a00 */
[----:B---3--:R-:W-:Y:S01]  /*9e630*/  IMAD.X R11, R21, 0x1, R6, P6 ;  /* 0x00000001150b7824 */ /* 0x008fe200030e0606 */
[----:B------:R1:W-:Y:S04]  /*9e640*/  STL [R1+0x1d18], R2 ;  /* 0x001d180201007387 */ /* 0x0003e80000100800 */
[----:B------:R2:W-:Y:S01]  /*9e650*/  STL.64 [R1+0x1d10], R10 ;  /* 0x001d100a01007387 */ /* 0x0005e20000100a00 */
[----:B0-----:R-:W-:-:S02]  /*9e660*/  F2FP.SATFINITE.E4M3.F32.PACK_AB_MERGE_C R4, R26, R15, RZ ;  /* 0x0000000f1a04723e */ /* 0x001fc400048070ff */
[----:B-1----:R-:W-:Y:S01]  /*9e670*/  F2FP.SATFINITE.E4M3.F32.PACK_AB_MERGE_C R2, R23, R25, RZ ;  /* 0x000000191702723e */ /* 0x002fe200048070ff */
[----:B--2---:R-:W2:Y:S04]  /*9e680*/  LDL.LU.64 R10, [R1+0x4ae0] ;  /* 0x004ae000010a7983 */ /* 0x004ea80000300a00 */
[----:B------:R-:W3:Y:S04]  /*9e690*/  LDL.LU R15, [R1+0x1ce0] ;  /* 0x001ce000010f7983 */ /* 0x000ee80000300800 */
[----:B------:R0:W-:Y:S04]  /*9e6a0*/  STL [R1+0x2b8], R4 ;  /* 0x0002b80401007387 */ /* 0x0001e80000100800 */
[----:B------:R-:W3:Y:S01]  /*9e6b0*/  LDL.LU R23, [R1+0x1ce4] ;  /* 0x001ce40001177983 */ /* 0x000ee20000300800 */
[----:B0-----:R-:W-:-:S03]  /*9e6c0*/  IADD3 R4, P6, R29, R7, RZ ;  /* 0x000000071d047210 */ /* 0x001fc60007fde0ff */
[----:B------:R-:W-:Y:S02]  /*9e6d0*/  STL [R1+0x2c4], R2 ;  /* 0x0002c40201007387 */ /* 0x000fe40000100800 */
[----:B------:R-:W-:Y:S02]  /*9e6e0*/  IMAD.X R5, R21, 0x1, R8, P6 ;  /* 0x0000000115057824 */ /* 0x000fe400030e0608 */
[----:B------:R-:W-:Y:S04]  /*9e6f0*/  STL.64 [R1+0x4ab8], R6 ;  /* 0x004ab80601007387 */ /* 0x000fe80000100a00 */
[----:B------:R-:W4:Y:S04]  /*9e700*/  LDL.LU R26, [R1+0x1ce8] ;  /* 0x001ce800011a7983 */ /* 0x000f280000300800 */
[----:B------:R-:W4:Y:S04]  /*9e710*/  LDL.LU R25, [R1+0x1cec] ;  /* 0x001cec0001197983 */ /* 0x000f280000300800 */
[----:B------:R0:W-:Y:S04]  /*9e720*/  STL.64 [R1+0x1d08], R4 ;  /* 0x001d080401007387 */ /* 0x0001e80000100a00 */
[----:B0-----:R-:W3:Y:S04]  /*9e730*/  LDL.LU R4, [R1+0x1cd8] ;  /* 0x001cd80001047983 */ /* 0x001ee80000300800 */
[----:B------:R-:W-:Y:S04]  /*9e740*/  STL [R1+0x2a4], R3 ;  /* 0x0002a40301007387 */ /* 0x000fe80000100800 */
[----:B------:R-:W3:Y:S01]  /*9e750*/  LDL.LU R5, [R1+0x1cdc] ;  /* 0x001cdc0001057983 */ /* 0x000ee20000300800 */
[----:B------:R-:W-:-:S05]  /*9e760*/  F2FP.SATFINITE.E4M3.F32.PACK_AB_MERGE_C R2, R18, R28, RZ ;  /* 0x0000001c1202723e */ /* 0x000fca00048070ff */
[----:B------:R0:W-:Y:S02]  /*9e770*/  STL [R1+0x2ac], R2 ;  /* 0x0002ac0201007387 */ /* 0x0001e40000100800 */
[----:B0-----:R-:W-:-:S05]  /*9e780*/  IADD3 R2, P6, R29, R9, RZ ;  /* 0x000000091d027210 */ /* 0x001fca0007fde0ff */
[----:B--2---:R-:W-:Y:S01]  /*9e790*/  IMAD.X R3, R21, 0x1, R10, P6 ;  /* 0x0000000115037824 */ /* 0x004fe200030e060a */
[----:B---3--:R0:W-:Y:S04]  /*9e7a0*/  STL.64 [R1+0x4ac8], R4 ;  /* 0x004ac80401007387 */ /* 0x0081e80000100a00 */
[----:B0-----:R-:W2:Y:S04]  /*9e7b0*/  LDL.LU R4, [R1+0x1cd0] ;  /* 0x001cd00001047983 */ /* 0x001ea80000300800 */
[----:B------:R-:W2:Y:S04]  /*9e7c0*/  LDL.LU R5, [R1+0x1cd4] ;  /* 0x001cd40001057983 */ /* 0x000ea80000300800 */
[----:B------:R-:W3:Y:S04]  /*9e7d0*/  LDL.LU R27, [R1+0x1cc0] ;  /* 0x001cc000011b7983 */ /* 0x000ee80000300800 */
[----:B------:R-:W3:Y:S04]  /*9e7e0*/  LDL.LU R18, [R1+0x1cc4] ;  /* 0x001cc40001127983 */ /* 0x000ee80000300800 */
[----:B------:R0:W-:Y:S04]  /*9e7f0*/  STL.64 [R1+0x1d00], R2 ;  /* 0x001d000201007387 */ /* 0x0001e80000100a00 */
[----:B------:R-:W3:Y:S01]  /*9e800*/  LDL.LU R6, [R1+0x1cc8] ;  /* 0x001cc80001067983 */ /* 0x000ee20000300800 */
[----:B0-----:R-:W-:-:S02]  /*9e810*/  F2FP.SATFINITE.E4M3.F32.PACK_AB_MERGE_C R3, R19, R22, RZ ;  /* 0x000000161303723e */ /* 0x001fc400048070ff */
[----:B------:R-:W-:-:S03]  /*9e820*/  F2FP.SATFINITE.E4M3.F32.PACK_AB_MERGE_C R2, R24, R16, RZ ;  /* 0x000000101802723e */ /* 0x000fc600048070ff */
[----:B------:R-:W-:Y:S01]  /*9e830*/  STL [R1+0x760], R3 ;  /* 0x0007600301007387 */ /* 0x000fe20000100800 */
[----:B------:R-:W-:-:S03]  /*9e840*/  IMAD.MOV.U32 R24, RZ, RZ, R20 ;  /* 0x000000ffff187224 */ /* 0x000fc600078e0014 */
[----:B------:R-:W3:Y:S04]  /*9e850*/  LDL.LU R16, [R1+0x1ccc] ;  /* 0x001ccc0001107983 */ /* 0x000ee80000300800 */
[----:B------:R0:W-:Y:S04]  /*9e860*/  STL [R1+0x808], R2 ;  /* 0x0008080201007387 */ /* 0x0001e80000100800 */
[----:B------:R-:W3:Y:S04]  /*9e870*/  LDL.LU R7, [R1+0x1cb0] ;  /* 0x001cb00001077983 */ /* 0x000ee80000300800 */
[----:B------:R-:W3:Y:S04]  /*9e880*/  LDL.LU R20, [R1+0x1cb4] ;  /* 0x001cb40001147983 */ /* 0x000ee80000300800 */
[----:B------:R-:W3:Y:S01]  /*9e890*/  LDL.LU R28, [R1+0x1cbc] ;  /* 0x001cbc00011c7983 */ /* 0x000ee20000300800 */
[----:B0-----:R-:W-:-:S03]  /*9e8a0*/  IADD3 R2, P6, R29, R11, RZ ;  /* 0x0000000b1d027210 */ /* 0x001fc60007fde0ff */
[----:B------:R-:W3:Y:S04]  /*9e8b0*/  LDL.LU R22, [R1+0x1ca0] ;  /* 0x001ca00001167983 */ /* 0x000ee80000300800 */
[----:B------:R-:W3:Y:S04]  /*9e8c0*/  LDL.LU R19, [R1+0x1ca4] ;  /* 0x001ca40001137983 */ /* 0x000ee80000300800 */
[----:B------:R0:W-:Y:S02]  /*9e8d0*/  STL.64 [R1+0x4ab0], R10 ;  /* 0x004ab00a01007387 */ /* 0x0001e40000100a00 */
[----:B0-----:R-:W-:-:S02]  /*9e8e0*/  IMAD.MOV.U32 R10, RZ, RZ, R21 ;  /* 0x000000ffff0a7224 */ /* 0x001fc400078e0015 */
[----:B------:R-:W3:Y:S02]  /*9e8f0*/  LDL.LU R21, [R1+0x4adc] ;  /* 0x004adc0001157983 */ /* 0x000ee40000300800 */
[----:B------:R-:W-:Y:S02]  /*9e900*/  IMAD.X R3, R10, 0x1, R13, P6 ;  /* 0x000000010a037824 */ /* 0x000fe400030e060d */
[----:B------:R-:W3:Y:S04]  /*9e910*/  LDL.LU R11, [R1+0x1cb8] ;  /* 0x001cb800010b7983 */ /* 0x000ee80000300800 */
[----:B------:R0:W-:Y:S02]  /*9e920*/  STL.64 [R1+0x1cf8], R2 ;  /* 0x001cf80201007387 */ /* 0x0001e40000100a00 */
[----:B0-----:R-:W-:-:S02]  /*9e930*/  IADD3 R2, P6, R29, R12, RZ ;  /* 0x0000000c1d027210 */ /* 0x001fc40007fde0ff */
[----:B------:R-:W3:Y:S03]  /*9e940*/  LDL.LU R29, [R1+0x4ad8] ;  /* 0x004ad800011d7983 */ /* 0x000ee60000300800 */
[----:B------:R-:W-:-:S05]  /*9e950*/  IMAD.X R3, R10, 0x1, R14, P6 ;  /* 0x000000010a037824 */ /* 0x000fca00030e060e */
[----:B------:R0:W-:Y:S04]  /*9e960*/  STL.64 [R1+0x1cf0], R2 ;  /* 0x001cf00201007387 */ /* 0x0001e80000100a00 */
[----:B0-----:R-:W3:Y:S01]  /*9e970*/  LDL.LU.64 R2, [R1+0x4ad0] ;  /* 0x004ad00001027983 */ /* 0x001ee20000300a00 */
[----:B------:R-:W-:-:S03]  /*9e980*/  F2FP.SATFINITE.E4M3.F32.PACK_AB_MERGE_C R10, R23, R15, RZ ;  /* 0x0000000f170a723e */ /* 0x000fc600048070ff */
[----:B------:R-:W3:Y:S04]  /*9e990*/  LDL.LU R15, [R1+0x1ca8] ;  /* 0x001ca800010f7983 */ /* 0x000ee80000300800 */
[----:B------:R-:W3:Y:S04]  /*9e9a0*/  LDL.LU R23, [R1+0x1cac] ;  /* 0x001cac0001177983 */ /* 0x000ee80000300800 */
[----:B------:R4:W-:Y:S02]  /*9e9b0*/  STL [R1+0x66c], R10 ;  /* 0x00066c0a01007387 */ /* 0x0009e40000100800 */
[----:B----4-:R-:W-:-:S02]  /*9e9c0*/  F2FP.SATFINITE.E4M3.F32.PACK_AB_MERGE_C R10, R25, R26, RZ ;  /* 0x0000001a190a723e */ /* 0x010fc400048070ff */
[----:B------:R-:W4:Y:S04]  /*9e9d0*/  LDL.LU R26, [R1+0x1c90] ;  /* 0x001c9000011a7983 */ /* 0x000f280000300800 */
[----:B------:R-:W4:Y:S04]  /*9e9e0*/  LDL.LU R25, [R1+0x1c94] ;  /* 0x001c940001197983 */ /* 0x000f280000300800 */
[----:B------:R3:W-:Y:S01]  /*9e9f0*/  STL [R1+0x678], R10 ;  /* 0x0006780a01007387 */ /* 0x0007e20000100800 */
[----:B--2---:R-:W-:-:S05]  /*9ea00*/  F2FP.SATFINITE.E4M3.F32.PACK_AB_MERGE_C R5, R5, R4, RZ ;  /* 0x000000040505723e */ /* 0x004fca00048070ff */
[----:B------:R-:W-:Y:S01]  /*9ea10*/  STL [R1+0x5cc], R5 ;  /* 0x0005cc0501007387 */ /* 0x000fe20000100800 */
[----:B---3--:R-:W-:-:S03]  /*9ea20*/  SHF.R.S32.HI R10, RZ, 0x1f, R29 ;  /* 0x0000001fff0a7819 */ /* 0x008fc6000001141d */
[----:B------:R0:W-:Y:S01]  /*9ea30*/  STL [R1+0x4aa8], R2 ;  /* 0x004aa80201007387 */ /* 0x0001e20000100800 */
[----:B------:R-:W-:-:S03]  /*9ea40*/  IADD3 R4, P6, R29, R2, RZ ;  /* 0x000000021d047210 */ /* 0x000fc60007fde0ff */
[----:B------:R-:W-:Y:S04]  /*9ea50*/  STL [R1+0x14], R10 ;  /* 0x0000140a01007387 */ /* 0x000fe80000100800 */
[----:B0-----:R-:W2:Y:S02]  /*9ea60*/  LDL.LU R2, [R1+0x14] ;  /* 0x0000140001027983 */ /* 0x001ea40000300800 */
[----:B--2---:R-:W-:-:S05]  /*9ea70*/  IMAD.X R5, R2, 0x1, R21, P6 ;  /* 0x0000000102057824 */ /* 0x004fca00030e0615 */
[----:B------:R0:W-:Y:S04]  /*9ea80*/  STL.64 [R1+0x1ce0], R4 ;  /* 0x001ce00401007387 */ /* 0x0001e80000100a00 */
[----:B0-----:R-:W2:Y:S01]  /*9ea90*/  LDL.LU.64 R4, [R1+0x4ac8] ;  /* 0x004ac80001047983 */ /* 0x001ea20000300a00 */
[----:B------:R-:W-:Y:S02]  /*9eaa0*/  F2FP.SATFINITE.E4M3.F32.PACK_AB_MERGE_C R10, R18, R27, RZ ;  /* 0x0000001b120a723e */ /* 0x000fe400048070ff */
[----:B--2---:R-:W-:Y:S02]  /*9eab0*/  F2FP.SATFINITE.E4M3.F32.PACK_AB_MERGE_C R5, R5, R4, RZ ;  /* 0x000000040505723e */ /* 0x004fe400048070ff */
[----:B------:R-:W-:-:S03]  /*9eac0*/  IADD3 R4, P6, R29, R0, RZ ;  /* 0x000000001d047210 */ /* 0x000fc60007fde0ff */
[----:B------:R0:W-:Y:S04]  /*9ead0*/  STL [R1+0x5fc], R5 ;  /* 0x0005fc0501007387 */ /* 0x0001e80000100800 */
[----:B------:R-:W-:Y:S01]  /*9eae0*/  STL [R1+0x3a4], R10 ;  /* 0x0003a40a01007387 */ /* 0x000fe20000100800 */
[----:B0-----:R-:W-:-:S05]  /*9eaf0*/  IMAD.X R5, R2, 0x1, R17, P6 ;  /* 0x0000000102057824 */ /* 0x001fca00030e0611 */
[----:B------:R0:W-:Y:S04]  /*9eb00*/  STL.64 [R1+0x1cd0], R4 ;  /* 0x001cd00401007387 */ /* 0x0001e80000100a00 */
[----:B0-----:R-:W2:Y:S01]  /*9eb10*/  LDL.LU.64 R4, [R1+0x4ac0] ;  /* 0x004ac00001047983 */ /* 0x001ea20000300a00 */
[----:B------:R-:W-:-:S03]  /*9eb20*/  F2FP.SATFINITE.E4M3.F32.PACK_AB_MERGE_C R6, R16, R6, RZ ;  /* 0x000000061006723e */ /* 0x000fc600048070ff */
[----:B------:R-:W3:Y:S04]  /*9eb30*/  LDL.LU R27, [R1+0x1c88] ;  /* 0x001c8800011b7983 */ /* 0x000ee80000300800 */
[----:B------:R-:W3:Y:S04]  /*9eb40*/  LDL.LU R18, [R1+0x1c8c] ;  /* 0x001c8c0001127983 */ /* 0x000ee80000300800 */
[----:B------:R-:W3:Y:S04]  /*9eb50*/  LDL.LU R16, [R1+0x1c74] ;  /* 0x001c740001107983 */ /* 0x000ee80000300800 */
[----:B------:R0:W-:Y:S01]  /*9eb60*/  STL [R1+0x3b8], R6 ;  /* 0x0003b80601007387 */ /* 0x0001e20000100800 */
[----:B------:R-:W-:-:S02]  /*9eb70*/  F2FP.SATFINITE.E4M3.F32.PACK_AB_MERGE_C R20, R20, R7, RZ ;  /* 0x000000071414723e */ /* 0x000fc400048070ff */
[----:B0-----:R-:W-:-:S03]  /*9eb80*/  IADD3 R6, P6, R29, R3, RZ ;  /* 0x000000031d067210 */ /* 0x001fc60007fde0ff */
[----:B------:R0:W-:Y:S04]  /*9eb90*/  STL [R1+0x4558], R20 ;  /* 0x0045581401007387 */ /* 0x0001e80000100800 */
[----:B0-----:R-:W3:Y:S01]  /*9eba0*/  LDL.LU R20, [R1+0x1c70] ;  /* 0x001c700001147983 */ /* 0x001ee20000300800 */
[----:B--2---:R-:W-:-:S05]  /*9ebb0*/  IMAD.X R7, R2, 0x1, R4, P6 ;  /* 0x0000000102077824 */ /* 0x004fca00030e0604 */
[----:B------:R0:W-:Y:S04]  /*9ebc0*/  STL.64 [R1+0x1cc0], R6 ;  /* 0x001cc00601007387 */ /* 0x0001e80000100a00 */
[----:B0-----:R-:W2:Y:S01]  /*9ebd0*/  LDL.LU.64 R6, [R1+0x4ab8] ;  /* 0x004ab80001067983 */ /* 0x001ea20000300a00 */
[----:B------:R-:W-:Y:S02]  /*9ebe0*/  F2FP.SATFINITE.E4M3.F32.PACK_AB_MERGE_C R28, R28, R11, RZ ;  /* 0x0000000b1c1c723e */ /* 0x000fe400048070ff */
[----:B------:R-:W-:Y:S02]  /*9ebf0*/  F2FP.SATFINITE.E4M3.F32.PACK_AB_MERGE_C R19, R19, R22, RZ ;  /* 0x000000161313723e */ /* 0x000fe400048070ff */
[----:B------:R-:W-:Y:S01]  /*9ec00*/  IADD3 R10, P6, R29, R5, RZ ;  /* 0x000000051d0a7210 */ /* 0x000fe20007fde0ff */
[----:B------:R-:W-:Y:S01]  /*9ec10*/  STL [R1+0x368], R28 ;  /* 0x0003681c01007387 */ /* 0x000fe20000100800 */
[----:B------:R-:W-:-:S03]  /*9ec20*/  F2FP.SATFINITE.E4M3.F32.PACK_AB_MERGE_C R23, R23, R15, RZ ;  /* 0x0000000f1717723e */ /* 0x000fc600048070ff */
[----:B------:R0:W-:Y:S04]  /*9ec30*/  STL.64 [R1+0x4aa0], R4 ;  /* 0x004aa00401007387 */ /* 0x0001e80000100a00 */
[----:B------:R-:W-:Y:S04]  /*9ec40*/  STL [R1+0x2d8], R19 ;  /* 0x0002d81301007387 */ /* 0x000fe80000100800 */
[----:B0-----:R-:W3:Y:S04]  /*9ec50*/  LDL.LU R4, [R1+0x1c80] ;  /* 0x001c800001047983 */ /* 0x001ee80000300800 */
[----:B------:R-:W3:Y:S04]  /*9ec60*/  LDL.LU R5, [R1+0x1c84] ;  /* 0x001c840001057983 */ /* 0x000ee80000300800 */
[----:B------:R0:W-:Y:S04]  /*9ec70*/  STL [R1+0x4830], R23 ;  /* 0x0048301701007387 */ /* 0x0001e80000100800 */
[----:B0-----:R-:W3:Y:S01]  /*9ec80*/  LDL.LU R23, [R1+0x1c9c] ;  /* 0x001c9c0001177983 */ /* 0x001ee20000300800 */
[----:B--2---:R-:W-:-:S05]  /*9ec90*/  IMAD.X R11, R2, 0x1, R6, P6 ;  /* 0x00000001020b7824 */ /* 0x004fca00030e0606 */
[----:B------:R4:W-:Y:S04]  /*9eca0*/  STL.64 [R1+0x1cb0], R10 ;  /* 0x001cb00a01007387 */ /* 0x0009e80000100a00 */
[----:B------:R-:W2:Y:S04]  /*9ecb0*/  LDL.LU R28, [R1+0x1c78] ;  /* 0x001c7800011c7983 */ /* 0x000ea80000300800 */
[----:B------:R-:W2:Y:S01]  /*9ecc0*/  LDL.LU R22, [R1+0x1c7c] ;  /* 0x001c7c0001167983 */ /* 0x000ea20000300800 */
[----:B----4-:R-:W-:-:S05]  /*9ecd0*/  F2FP.SATFINITE.E4M3.F32.PACK_AB_MERGE_C R10, R25, R26, RZ ;  /* 0x0000001a190a723e */ /* 0x010fca00048070ff */
[----:B------:R0:W-:Y:S04]  /*9ece0*/  STL [R1+0x1ca8], R10 ;  /* 0x001ca80a01007387 */ /* 0x0001e80000100800 */
[----:B------:R-:W4:Y:S04]  /*9ecf0*/  LDL.LU R19, [R1+0x1c60] ;  /* 0x001c600001137983 */ /* 0x000f280000300800 */
[----:B------:R-:W4:Y:S01]  /*9ed00*/  LDL.LU R15, [R1+0x1c64] ;  /* 0x001c6400010f7983 */ /* 0x000f220000300800 */
[----:B0-----:R-:W-:-:S03]  /*9ed10*/  IADD3 R10, P6, R29, R7, RZ ;  /* 0x000000071d0a7210 */ /* 0x001fc60007fde0ff */
[----:B------:R-:W4:Y:S02]  /*9ed20*/  LDL.LU R26, [R1+0x1c68] ;  /* 0x001c6800011a7983 */ /* 0x000f240000300800 */
[----:B------:R-:W-:Y:S02]  /*9ed30*/  IMAD.X R11, R2, 0x1, R8, P6 ;  /* 0x00000001020b7824 */ /* 0x000fe400030e0608 */
[----:B------:R-:W4:Y:S04]  /*9ed40*/  LDL.LU R25, [R1+0x1c6c] ;  /* 0x001c6c0001197983 */ /* 0x000f280000300800 */
[----:B------:R0:W-:Y:S04]  /*9ed50*/  STL.64 [R1+0x4a98], R6 ;  /* 0x004a980601007387 */ /* 0x0001e80000100a00 */
[----:B0-----:R-:W4:Y:S04]  /*9ed60*/  LDL.LU R7, [R1+0x1c98] ;  /* 0x001c980001077983 */ /* 0x001f280000300800 */
[----:B------:R0:W-:Y:S04]  /*9ed70*/  STL.64 [R1+0x1ca0], R10 ;  /* 0x001ca00a01007387 */ /* 0x0001e80000100a00 */
[----:B0-----:R-:W4:Y:S01]  /*9ed80*/  LDL.LU.64 R10, [R1+0x4ab0] ;  /* 0x004ab000010a7983 */ /* 0x001f220000300a00 */
[----:B---3--:R-:W-:-:S02]  /*9ed90*/  F2FP.SATFINITE.E4M3.F32.PACK_AB_MERGE_C R6, R5, R4, RZ ;  /* 0x000000040506723e */ /* 0x008fc400048070ff */
[----:B------:R-:W-:Y:S02]  /*9eda0*/  IADD3 R4, P6, R29, R9, RZ ;  /* 0x000000091d047210 */ /* 0x000fe40007fde0ff */
[----:B--2---:R-:W-:Y:S02]  /*9edb0*/  F2FP.SATFINITE.E4M3.F32.PACK_AB_MERGE_C R28, R22, R28, RZ ;  /* 0x0000001c161c723e */ /* 0x004fe400048070ff */
[----:B----4-:R-:W-:-:S05]  /*9edc0*/  F2FP.SATFINITE.E4M3.F32.PACK_AB_MERGE_C R7, R23, R7, RZ ;  /* 0x000000071707723e */ /* 0x010fca00048070ff */
[----:B------:R-:W-:Y:S04]  /*9edd0*/  STL [R1+0x1c98], R7 ;  /* 0x001c980701007387 */ /* 0x000fe80000100800 */
[----:B------:R-:W-:Y:S04]  /*9ede0*/  STL.64 [R1+0x4a90], R8 ;  /* 0x004a900801007387 */ /* 0x000fe80000100a00 */
[----:B------:R0:W-:Y:S01]  /*9edf0*/  STL [R1+0x1c9c], R6 ;  /* 0x001c9c0601007387 */ /* 0x0001e20000100800 */
[----:B------:R-:W-:-:S05]  /*9ee00*/  IMAD.X R5, R2, 0x1, R10, P6 ;  /* 0x0000000102057824 */ /* 0x000fca00030e060a */
[----:B------:R1:W-:Y:S01]  /*9ee10*/  STL.64 [R1+0x1c90], R4 ;  /* 0x001c900401007387 */ /* 0x0003e20000100a00 */
[----:B0-----:R-:W-:Y:S02]  /*9ee20*/  F2FP.SATFINITE.E4M3.F32.PACK_AB_MERGE_C R6, R18, R27, RZ ;  /* 0x0000001b1206723e */ /* 0x001fe400048070ff */
[----:B------:R-:W-:Y:S01]  /*9ee30*/  F2FP.SATFINITE.E4M3.F32.PACK_AB_MERGE_C R8, R16, R20, RZ ;  /* 0x000000141008723e */ /* 0x000fe200048070ff */
[----:B-1----:R-:W2:Y:S04]  /*9ee40*/  LDL.LU R4, [R1+0x1c50] ;  /* 0x001c500001047983 */ /* 0x002ea80000300800 */
[----:B------:R-:W2:Y:S04]  /*9ee50*/  LDL.LU R5, [R1+0x1c54] ;  /* 0x001c540001057983 */ /* 0x000ea80000300800 */
[----:B------:R0:W-:Y:S04]  /*9ee60*/  STL [R1+0x1c8c], R6 ;  /* 0x001c8c0601007387 */ /* 0x0001e80000100800 */
[----:B------:R-:W3:Y:S04]  /*9ee70*/  LDL.LU R27, [R1+0x1c58] ;  /* 0x001c5800011b7983 */ /* 0x000ee80000300800 */
[----:B------:R-:W3:Y:S01]  /*9ee80*/  LDL.LU R18, [R1+0x1c5c] ;  /* 0x001c5c0001127983 */ /* 0x000ee20000300800 */
[----:B0-----:R-:W-:-:S03]  /*9ee90*/  IADD3 R6, P6, R29, R11, RZ ;  /* 0x0000000b1d067210 */ /* 0x001fc60007fde0ff */
[----:B------:R0:W-:Y:S02]  /*9eea0*/  STL [R1+0x1c88], R8 ;  /* 0x001c880801007387 */ /* 0x0001e40000100800 */
[----:B------:R-:W-:Y:S01]  /*9eeb0*/  IMAD.X R7, R2, 0x1, R13, P6 ;  /* 0x0000000102077824 */ /* 0x000fe200030e060d */
[----:B0-----:R-:W-:-:S04]  /*9eec0*/  IADD3 R8, P6, R29, R12, RZ ;  /* 0x0000000c1d087210 */ /* 0x001fc80007fde0ff */
[----:B------:R0:W-:Y:S01]  /*9eed0*/  STL.64 [R1+0x1c80], R6 ;  /* 0x001c800601007387 */ /* 0x0001e20000100a00 */
[----:B------:R-:W-:-:S03]  /*9eee0*/  IMAD.X R9, R2, 0x1, R14, P6 ;  /* 0x0000000102097824 */ /* 0x000fc600030e060e */
[----:B0-----:R-:W4:Y:S04]  /*9eef0*/  LDL.LU R6, [R1+0x1c40] ;  /* 0x001c400001067983 */ /* 0x001f280000300800 */
[----:B------:R-:W4:Y:S04]  /*9ef00*/  LDL.LU R7, [R1+0x1c44] ;  /* 0x001c440001077983 */ /* 0x000f280000300800 */
[----:B------:R-:W4:Y:S04]  /*9ef10*/  LDL.LU R16, [R1+0x1c48] ;  /* 0x001c480001107983 */ /* 0x000f280000300800 */
[----:B------:R-:W4:Y:S04]  /*9ef20*/  LDL.LU R29, [R1+0x1c4c] ;  /* 0x001c4c00011d7983 */ /* 0x000f280000300800 */
[----:B------:R0:W-:Y:S04]  /*9ef30*/  STL.64 [R1+0x4a88], R12 ;  /* 0x004a880c01007387 */ /* 0x0001e80000100a00 */
[----:B------:R-:W4:Y:S04]  /*9ef40*/  LDL.LU R2, [R1+0x4aa8] ;  /* 0x004aa80001027983 */ /* 0x000f280000300800 */
[----:B------:R1:W-:Y:S01]  /*9ef50*/  STL.64 [R1+0x1c70], R8 ;  /* 0x001c700801007387 */ /* 0x0003e20000100a00 */
[----:B0-----:R-:W-:-:S02]  /*9ef60*/  F2FP.SATFINITE.E4M3.F32.PACK_AB_MERGE_C R13, R15, R19, RZ ;  /* 0x000000130f0d723e */ /* 0x001fc400048070ff */
[----:B------:R-:W-:Y:S01]  /*9ef70*/  F2FP.SATFINITE.E4M3.F32.PACK_AB_MERGE_C R12, R25, R26, RZ ;  /* 0x0000001a190c723e */ /* 0x000fe200048070ff */
[----:B-1----:R-:W4:Y:S04]  /*9ef80*/  LDL.LU R8, [R1+0x1c34] ;  /* 0x001c340001087983 */ /* 0x002f280000300800 */
[----:B------:R-:W4:Y:S04]  /*9ef90*/  LDL.LU R9, [R1+0x1c38] ;  /* 0x001c380001097983 */ /* 0x000f280000300800 */
[----:B------:R-:W4:Y:S04]  /*9efa0*/  LDL.LU R20, [R1+0x1c3c] ;  /* 0x001c3c0001147983 */ /* 0x000f280000300800 */
[----:B------:R0:W-:Y:S04]  /*9efb0*/  STL [R1+0x41ac], R28 ;  /* 0x0041ac1c01007387 */ /* 0x0001e80000100800 */
[----:B0-----:R-:W4:Y:S04]  /*9efc0*/  LDL.LU R28, [R1+0x1c30] ;  /* 0x001c3000011c7983 */ /* 0x001f280000300800 */
[----:B------:R-:W4:Y:S04]  /*9efd0*/  LDL.LU R23, [R1+0x1c20] ;  /* 0x001c200001177983 */ /* 0x000f280000300800 */
[----:B------:R-:W-:Y:S04]  /*9efe0*/  STL [R1+0x1c78], R13 ;  /* 0x001c780d01007387 */ /* 0x000fe80000100800 */
[----:B------:R-:W4:Y:S04]  /*9eff0*/  LDL.LU R22, [R1+0x1c24] ;  /* 0x001c240001167983 */ /* 0x000f280000300800 */
[----:B------:R-:W-:Y:S04]  /*9f000*/  STL [R1+0x1c68], R12 ;  /* 0x001c680c01007387 */ /* 0x000fe80000100800 */
[----:B------:R-:W4:Y:S04]  /*9f010*/  LDL.LU R15, [R1+0x1c28] ;  /* 0x001c2800010f7983 */ /* 0x000f280000300800 */
[----:B------:R-:W4:Y:S04]  /*9f020*/  LDL.LU R26, [R1+0x1c2c] ;  /* 0x001c2c00011a7983 */ /* 0x000f280000300800 */
[----:B------:R-:W2:Y:S04]  /*9f030*/  LDL.LU R25, [R1+0x8] ;  /* 0x0000080001197983 */ /* 0x000ea80000300800 */
[----:B--2---:R0:W-:Y:S04]  /*9f040*/  STL [R1+0x4a84], R25 ;  /* 0x004a841901007387 */ /* 0x0041e80000100800 */
[----:B0-----:R-:W2:Y:S01]  /*9f050*/  LDL.LU R25, [R1+0xc] ;  /* 0x00000c0001197983 */ /* 0x001ea20000300800 */
[----:B------:R-:W-:-:S02]  /*9f060*/  F2FP.SATFINITE.E4M3.F32.PACK_AB_MERGE_C R5, R5, R4, RZ ;  /* 0x000000040505723e */ /* 0x000fc400048070ff */
[----:B---3--:R-:W-:Y:S02]  /*9f070*/  F2FP.SATFINITE.E4M3.F32.PACK_AB_MERGE_C R4, R18, R27, RZ ;  /* 0x0000001b1204723e */ /* 0x008fe400048070ff */
[----:B--2---:R-:W-:Y:S02]  /*9f080*/  SHF.R.S32.HI R19, RZ, 0x1f, R25 ;  /* 0x0000001fff137819 */ /* 0x004fe40000011419 */
[----:B----4-:R-:W-:-:S05]  /*9f090*/  IADD3 R12, P6, R25, R2, RZ ;  /* 0x00000002190c7210 */ /* 0x010fca0007fde0ff */
[----:B------:R-:W-:-:S05]  /*9f0a0*/  IMAD.X R13, R19, 0x1, R21, P6 ;  /* 0x00000001130d7824 */ /* 0x000fca00030e0615 */
[----:B------:R0:W-:Y:S04]  /*9f0b0*/  STL.64 [R1+0x1c60], R12 ;  /* 0x001c600c01007387 */ /* 0x0001e80000100a00 */
[----:B------:R-:W-:Y:S04]  /*9f0c0*/  STL [R1+0x2c0], R5 ;  /* 0x0002c00501007387 */ /* 0x000fe80000100800 */
[----:B0-----:R-:W2:Y:S04]  /*9f0d0*/  LDL.LU R12, [R1+0x1350] ;  /* 0x00135000010c7983 */ /* 0x001ea80000300800 */
[----:B------:R0:W-:Y:S04]  /*9f0e0*/  STL [R1+0x2c8], R4 ;  /* 0x0002c80401007387 */ /* 0x0001e80000100800 */
[----:B------:R-:W2:Y:S04]  /*9f0f0*/  LDL.LU R13, [R1+0x1354] ;  /* 0x00135400010d7983 */ /* 0x000ea80000300800 */
[----:B------:R-:W3:Y:S01]  /*9f100*/  LDL.LU R27, [R1+0x1358] ;  /* 0x00135800011b7983 */ /* 0x000ee20000300800 */
[----:B0-----:R-:W-:-:S03]  /*9f110*/  IADD3 R4, P6, R25, R0, RZ ;  /* 0x0000000019047210 */ /* 0x001fc60007fde0ff */
[----:B------:R-:W3:Y:S02]  /*9f120*/  LDL.LU R18, [R1+0x135c] ;  /* 0x00135c0001127983 */ /* 0x000ee40000300800 */
[----:B------:R-:W-:-:S05]  /*9f130*/  IMAD.X R5, R19, 0x1, R17, P6 ;  /* 0x0000000113057824 */ /* 0x000fca00030e0611 */
[----:B------:R0:W-:Y:S04]  /*9f140*/  STL.64 [R1+0x1c50], R4 ;  /* 0x001c500401007387 */ /* 0x0001e80000100a00 */
[----:B0-----:R-:W4:Y:S01]  /*9f150*/  LDL.LU.64 R4, [R1+0x4aa0] ;  /* 0x004aa00001047983 */ /* 0x001f220000300a00 */
[----:B------:R-:W-:Y:S02]  /*9f160*/  F2FP.SATFINITE.E4M3.F32.PACK_AB_MERGE_C R7, R7, R6, RZ ;  /* 0x000000060707723e */ /* 0x000fe400048070ff */
[----:B------:R-:W-:Y:S02]  /*9f170*/  IADD3 R6, P6, R25, R3, RZ ;  /* 0x0000000319067210 */ /* 0x000fe40007fde0ff */
[----:B------:R-:W-:Y:S01]  /*9f180*/  F2FP.SATFINITE.E4M3.F32.PACK_AB_MERGE_C R16, R29, R16, RZ ;  /* 0x000000101d10723e */ /* 0x000fe200048070ff */
[----:B------:R4:W-:Y:S04]  /*9f190*/  STL [R1+0x2a8], R7 ;  /* 0x0002a80701007387 */ /* 0x0009e80000100800 */
[----:B------:R-:W-:Y:S01]  /*9f1a0*/  STL [R1+0x2b0], R16 ;  /* 0x0002b01001007387 */ /* 0x000fe20000100800 */
[----:B----4-:R-:W-:-:S05]  /*9f1b0*/  IMAD.X R7, R19, 0x1, R4, P6 ;  /* 0x0000000113077824 */ /* 0x010fca00030e0604 */
[----:B------:R0:W-:Y:S04]  /*9f1c0*/  STL.64 [R1+0x1c40], R6 ;  /* 0x001c400601007387 */ /* 0x0001e80000100a00 */
[----:B0-----:R-:W4:Y:S01]  /*9f1d0*/  LDL.LU.64 R6, [R1+0x4a98] ;  /* 0x004a980001067983 */ /* 0x001f220000300a00 */
[----:B------:R-:W-:Y:S02]  /*9f1e0*/  F2FP.SATFINITE.E4M3.F32.PACK_AB_MERGE_C R28, R8, R28, RZ ;  /* 0x0000001c081c723e */ /* 0x000fe400048070ff */
[----:B------:R-:W-:Y:S01]  /*9f1f0*/  IADD3 R8, P6, R25, R5, RZ ;  /* 0x0000000519087210 */ /* 0x000fe20007fde0ff */
[----:B------:R-:W3:Y:S01]  /*9f200*/  LDL.LU R16, [R1+0x1c10] ;  /* 0x001c100001107983 */ /* 0x000ee20000300800 */
[----:B------:R-:W-:-:S03]  /*9f210*/  F2FP.SATFINITE.E4M3.F32.PACK_AB_MERGE_C R20, R20, R9, RZ ;  /* 0x000000091414723e */ /* 0x000fc600048070ff */
[----:B------:R-:W3:Y:S04]  /*9f220*/  LDL.LU R29, [R1+0x1c14] ;  /* 0x001c1400011d7983 */ /* 0x000ee80000300800 */
[----:B------:R-:W-:Y:S04]  /*9f230*/  STL [R1+0x29c], R28 ;  /* 0x00029c1c01007387 */ /* 0x000fe80000100800 */
[----:B------:R-:W-:Y:S04]  /*9f240*/  STL [R1+0x4a68], R5 ;  /* 0x004a680501007387 */ /* 0x000fe80000100800 */
        /* <DEDUP_REMOVED lines=9> */
[----:B------:R-:W3:Y:S04]  /*9f2e0*/  LDL.LU R20, [R1+0x1c0c] ;  /* 0x001c0c0001147983 */ /* 0x000ee80000300800 */
[----:B------:R0:W-:Y:S04]  /*9f2f0*/  STL [R1+0x4a6c], R6 ;  /* 0x004a6c0601007387 */ /* 0x0001e80000100800 */
[----:B0-----:R-:W3:Y:S04]  /*9f300*/  LDL.LU R6, [R1+0x1c00] ;  /* 0x001c000001067983 */ /* 0x001ee80000300800 */
[----:B------:R-:W-:Y:S04]  /*9f310*/  STL [R1+0x290], R23 ;  /* 0x0002901701007387 */ /* 0x000fe80000100800 */
[----:B------:R0:W-:Y:S04]  /*9f320*/  STL [R1+0x294], R15 ;  /* 0x0002940f01007387 */ /* 0x0001e80000100800 */
[----:B0-----:R-:W3:Y:S01]  /*9f330*/  LDL.LU R15, [R1+0x1bf4] ;  /* 0x001bf400010f7983 */ /* 0x001ee20000300800 */
[----:B----4-:R-:W-:-:S05]  /*9f340*/  IMAD.X R23, R19, 0x1, R8, P6 ;  /* 0x0000000113177824 */ /* 0x010fca00030e0608 */
[----:B------:R0:W-:Y:S04]  /*9f350*/  STL.64 [R1+0x1c28], R22 ;  /* 0x001c281601007387 */ /* 0x0001e80000100a00 */
[----:B0-----:R-:W4:Y:S04]  /*9f360*/  LDL.LU R23, [R1+0x1bfc] ;  /* 0x001bfc0001177983 */ /* 0x001f280000300800 */
[----:B------:R-:W4:Y:S01]  /*9f370*/  LDL.LU R22, [R1+0x1be0] ;  /* 0x001be00001167983 */ /* 0x000f220000300800 */
[----:B--2---:R-:W-:Y:S02]  /*9f380*/  F2FP.SATFINITE.E4M3.F32.PACK_AB_MERGE_C R13, R13, R12, RZ ;  /* 0x0000000c0d0d723e */ /* 0x004fe400048070ff */
[----:B---3--:R-:W-:Y:S01]  /*9f390*/  F2FP.SATFINITE.E4M3.F32.PACK_AB_MERGE_C R12, R18, R27, RZ ;  /* 0x0000001b120c723e */ /* 0x008fe200048070ff */
[----:B----4-:R0:W-:Y:S04]  /*9f3a0*/  STL.64 [R1+0x4a78], R22 ;  /* 0x004a781601007387 */ /* 0x0101e80000100a00 */
[----:B0-----:R-:W2:Y:S04]  /*9f3b0*/  LDL.LU R22, [R1+0x1c1c] ;  /* 0x001c1c0001167983 */ /* 0x001ea80000300800 */
[----:B------:R-:W3:Y:S04]  /*9f3c0*/  LDL.LU R23, [R1+0x1bf0] ;  /* 0x001bf00001177983 */ /* 0x000ee80000300800 */
[----:B------:R-:W4:Y:S04]  /*9f3d0*/  LDL.LU R26, [R1+0x1be4] ;  /* 0x001be400011a7983 */ /* 0x000f280000300800 */
[----:B------:R-:W-:Y:S04]  /*9f3e0*/  STL [R1+0x284], R13 ;  /* 0x0002840d01007387 */ /* 0x000fe80000100800 */
[----:B------:R-:W4:Y:S04]  /*9f3f0*/  LDL.LU R27, [R1+0x1be8] ;  /* 0x001be800011b7983 */ /* 0x000f280000300800 */
[----:B------:R0:W-:Y:S04]  /*9f400*/  STL [R1+0x288], R12 ;  /* 0x0002880c01007387 */ /* 0x0001e80000100800 */
[----:B------:R-:W4:Y:S01]  /*9f410*/  LDL.LU R18, [R1+0x1bec] ;  /* 0x001bec0001127983 */ /* 0x000f220000300800 */
[----:B0-----:R-:W-:-:S03]  /*9f420*/  IADD3 R12, P6, R25, R9, RZ ;  /* 0x00000009190c7210 */ /* 0x001fc60007fde0ff */
[----:B------:R0:W-:Y:S02]  /*9f430*/  STL.64 [R1+0x4a60], R8 ;  /* 0x004a600801007387 */ /* 0x0001e40000100a00 */
[----:B------:R-:W-:Y:S02]  /*9f440*/  IMAD.X R13, R19, 0x1, R10, P6 ;  /* 0x00000001130d7824 */ /* 0x000fe400030e060a */
[----:B0-----:R-:W2:Y:S04]  /*9f450*/  LDL.LU R9, [R1+0x1c18] ;  /* 0x001c180001097983 */ /* 0x001ea80000300800 */
[----:B------:R0:W-:Y:S04]  /*9f460*/  STL.64 [R1+0x1c20], R12 ;  /* 0x001c200c01007387 */ /* 0x0001e80000100a00 */
[----:B0-----:R-:W3:Y:S01]  /*9f470*/  LDL.LU.64 R12, [R1+0x4a88] ;  /* 0x004a8800010c7983 */ /* 0x001ee20000300a00 */
[----:B------:R-:W-:-:S03]  /*9f480*/  F2FP.SATFINITE.E4M3.F32.PACK_AB_MERGE_C R8, R29, R16, RZ ;  /* 0x000000101d08723e */ /* 0x000fc600048070ff */
[----:B------:R-:W4:Y:S04]  /*9f490*/  LDL.LU R16, [R1+0x1bd0] ;  /* 0x001bd00001107983 */ /* 0x000f280000300800 */
[----:B------:R-:W4:Y:S04]  /*9f4a0*/  LDL.LU R29, [R1+0x1bd4] ;  /* 0x001bd400011d7983 */ /* 0x000f280000300800 */
[----:B------:R0:W-:Y:S02]  /*9f4b0*/  STL [R1+0x6e4], R8 ;  /* 0x0006e40801007387 */ /* 0x0001e40000100800 */
[----:B0-----:R-:W-:-:S02]  /*9f4c0*/  IADD3 R8, P6, R25, R11, RZ ;  /* 0x0000000b19087210 */ /* 0x001fc40007fde0ff */
[----:B------:R0:W-:Y:S01]  /*9f4d0*/  STL.64 [R1+0x4a70], R10 ;  /* 0x004a700a01007387 */ /* 0x0001e20000100a00 */
[----:B--2---:R-:W-:-:S05]  /*9f4e0*/  F2FP.SATFINITE.E4M3.F32.PACK_AB_MERGE_C R22, R22, R9, RZ ;  /* 0x000000091616723e */ /* 0x004fca00048070ff */
[----:B------:R-:W-:Y:S04]  /*9f4f0*/  STL [R1+0x75c], R22 ;  /* 0x00075c1601007387 */ /* 0x000fe80000100800 */
[----:B0-----:R-:W2:Y:S01]  /*9f500*/  LDL.LU R11, [R1+0x1bf8] ;  /* 0x001bf800010b7983 */ /* 0x001ea20000300800 */
[----:B---3--:R-:W-:-:S05]  /*9f510*/  IMAD.X R9, R19, 0x1, R13, P6 ;  /* 0x0000000113097824 */ /* 0x008fca00030e060d */
[----:B------:R0:W-:Y:S02]  /*9f520*/  STL.64 [R1+0x1c18], R8 ;  /* 0x001c180801007387 */ /* 0x0001e40000100a00 */
[----:B0-----:R-:W-:Y:S02]  /*9f530*/  IADD3 R8, P6, R25, R12, RZ ;  /* 0x0000000c19087210 */ /* 0x001fe40007fde0ff */
[----:B------:R-:W3:Y:S03]  /*9f540*/  LDL.LU R25, [R1+0x4a84] ;  /* 0x004a840001197983 */ /* 0x000ee60000300800 */
[----:B------:R-:W-:Y:S01]  /*9f550*/  IMAD.X R9, R19, 0x1, R14, P6 ;  /* 0x0000000113097824 */ /* 0x000fe200030e060e */
[----:B------:R-:W-:Y:S01]  /*9f560*/  F2FP.SATFINITE.E4M3.F32.PACK_AB_MERGE_C R5, R5, R6, RZ ;  /* 0x000000060505723e */ /* 0x000fe200048070ff */
[----:B------:R-:W2:Y:S01]  /*9f570*/  LDL.LU R19, [R1+0x4a80] ;  /* 0x004a800001137983 */ /* 0x000ea20000300800 */
[----:B------:R-:W-:-:S03]  /*9f580*/  F2FP.SATFINITE.E4M3.F32.PACK_AB_MERGE_C R10, R15, R23, RZ ;  /* 0x000000170f0a723e */ /* 0x000fc600048070ff */
[----:B------:R0:W-:Y:S04]  /*9f590*/  STL.64 [R1+0x1c10], R8 ;  /* 0x001c100801007387 */ /* 0x0001e80000100a00 */
[----:B------:R-:W2:Y:S04]  /*9f5a0*/  LDL.LU R6, [R1+0x1bd8] ;  /* 0x001bd80001067983 */ /* 0x000ea80000300800 */
[----:B------:R1:W-:Y:S01]  /*9f5b0*/  STL [R1+0x63c], R5 ;  /* 0x00063c0501007387 */ /* 0x0003e20000100800 */
[----:B0-----:R-:W-:-:S03]  /*9f5c0*/  F2FP.SATFINITE.E4M3.F32.PACK_AB_MERGE_C R8, R20, R28, RZ ;  /* 0x0000001c1408723e */ /* 0x001fc600048070ff */
[----:B-1----:R-:W2:Y:S04]  /*9f5d0*/  LDL.LU R5, [R1+0x1bdc] ;  /* 0x001bdc0001057983 */ /* 0x002ea80000300800 */
[----:B------:R0:W-:Y:S04]  /*9f5e0*/  STL [R1+0x640], R8 ;  /* 0x0006400801007387 */ /* 0x0001e80000100800 */
[----:B0-----:R-:W2:Y:S04]  /*9f5f0*/  LDL.LU R8, [R1+0x1bc0] ;  /* 0x001bc00001087983 */ /* 0x001ea80000300800 */
[----:B------:R-:W2:Y:S04]  /*9f600*/  LDL.LU R9, [R1+0x1bc4] ;  /* 0x001bc40001097983 */ /* 0x000ea80000300800 */
[----:B------:R-:W2:Y:S04]  /*9f610*/  LDL.LU R28, [R1+0x1bb0] ;  /* 0x001bb000011c7983 */ /* 0x000ea80000300800 */
[----:B------:R-:W2:Y:S04]  /*9f620*/  LDL.LU R20, [R1+0x1bb4] ;  /* 0x001bb40001147983 */ /* 0x000ea80000300800 */
[----:B------:R-:W-:Y:S01]  /*9f630*/  STL [R1+0x5c0], R10 ;  /* 0x0005c00a01007387 */ /* 0x000fe20000100800 */
[----:B---3--:R-:W-:-:S02]  /*9f640*/  SHF.R.S32.HI R15, RZ, 0x1f, R25 ;  /* 0x0000001fff0f7819 */ /* 0x008fc40000011419 */
[----:B------:R-:W-:-:S05]  /*9f650*/  IADD3 R22, P6, R25, R2, RZ ;  /* 0x0000000219167210 */ /* 0x000fca0007fde0ff */
[----:B------:R-:W-:-:S05]  /*9f660*/  IMAD.X R23, R15, 0x1, R21, P6 ;  /* 0x000000010f177824 */ /* 0x000fca00030e0615 */
[----:B------:R0:W-:Y:S04]  /*9f670*/  STL.64 [R1+0x1bf0], R22 ;  /* 0x001bf01601007387 */ /* 0x0001e80000100a00 */
[----:B0-----:R-:W3:Y:S01]  /*9f680*/  LDL.LU.64 R22, [R1+0x4a78] ;  /* 0x004a780001167983 */ /* 0x001ee20000300a00 */
[----:B----4-:R-:W-:Y:S02]  /*9f690*/  F2FP.SATFINITE.E4M3.F32.PACK_AB_MERGE_C R18, R18, R27, RZ ;  /* 0x0000001b1212723e */ /* 0x010fe400048070ff */
[----:B------:R-:W-:Y:S02]  /*9f6a0*/  F2FP.SATFINITE.E4M3.F32.PACK_AB_MERGE_C R29, R29, R16, RZ ;  /* 0x000000101d1d723e */ /* 0x000fe400048070ff */
[----:B--2---:R-:W-:Y:S02]  /*9f6b0*/  F2FP.SATFINITE.E4M3.F32.PACK_AB_MERGE_C R5, R5, R6, RZ ;  /* 0x000000060505723e */ /* 0x004fe400048070ff */
[----:B---3--:R-:W-:-:S02]  /*9f6c0*/  F2FP.SATFINITE.E4M3.F32.PACK_AB_MERGE_C R11, R23, R11, RZ ;  /* 0x0000000b170b723e */ /* 0x008fc400048070ff */
[----:B------:R-:W-:Y:S02]  /*9f6d0*/  F2FP.SATFINITE.E4M3.F32.PACK_AB_MERGE_C R10, R26, R22, RZ ;  /* 0x000000161a0a723e */ /* 0x000fe400048070ff */
[----:B------:R-:W2:Y:S04]  /*9f6e0*/  LDL.LU R22, [R1+0x1ba0] ;  /* 0x001ba00001167983 */ /* 0x000ea80000300800 */
[----:B------:R-:W-:Y:S04]  /*9f6f0*/  STL [R1+0x5c8], R11 ;  /* 0x0005c80b01007387 */ /* 0x000fe80000100800 */
[----:B------:R-:W2:Y:S04]  /*9f700*/  LDL.LU R26, [R1+0x1ba4] ;  /* 0x001ba400011a7983 */ /* 0x000ea80000300800 */
[----:B------:R0:W-:Y:S04]  /*9f710*/  STL [R1+0x38c], R10 ;  /* 0x00038c0a01007387 */ /* 0x0001e80000100800 */
[----:B------:R-:W3:Y:S01]  /*9f720*/  LDL.LU R23, [R1+0x1bac] ;  /* 0x001bac0001177983 */ /* 0x000ee20000300800 */
[----:B0-----:R-:W-:-:S05]  /*9f730*/  IADD3 R10, P6, R25, R0, RZ ;  /* 0x00000000190a7210 */ /* 0x001fca0007fde0ff */
[----:B------:R-:W-:-:S05]  /*9f740*/  IMAD.X R11, R15, 0x1, R17, P6 ;  /* 0x000000010f0b7824 */ /* 0x000fca00030e0611 */
[----:B------:R0:W-:Y:S04]  /*9f750*/  STL.64 [R1+0x1be0], R10 ;  /* 0x001be00a01007387 */ /* 0x0001e80000100a00 */
[----:B------:R1:W-:Y:S01]  /*9f760*/  STL.64 [R1+0x4540], R18 ;  /* 0x0045401201007387 */ /* 0x0003e20000100a00 */
[----:B0-----:R-:W-:-:S03]  /*9f770*/  IADD3 R10, P6, R25, R3, RZ ;  /* 0x00000003190a7210 */ /* 0x001fc60007fde0ff */
[----:B-1----:R-:W4:Y:S02]  /*9f780*/  LDL.LU R18, [R1+0x1bcc] ;  /* 0x001bcc0001127983 */ /* 0x002f240000300800 */
[----:B------:R-:W-:Y:S02]  /*9f790*/  IMAD.X R11, R15, 0x1, R4, P6 ;  /* 0x000000010f0b7824 */ /* 0x000fe400030e0604 */
[----:B------:R-:W2:Y:S04]  /*9f7a0*/  LDL.LU R19, [R1+0x1bbc] ;  /* 0x001bbc0001137983 */ /* 0x000ea80000300800 */
[----:B------:R0:W-:Y:S04]  /*9f7b0*/  STL [R1+0x4548], R29 ;  /* 0x0045481d01007387 */ /* 0x0001e80000100800 */
[----:B0-----:R-:W2:Y:S04]  /*9f7c0*/  LDL.LU R29, [R1+0x1bb8] ;  /* 0x001bb800011d7983 */ /* 0x001ea80000300800 */
[----:B------:R0:W-:Y:S04]  /*9f7d0*/  STL [R1+0x4a48], R3 ;  /* 0x004a480301007387 */ /* 0x0001e80000100800 */
[----:B0-----:R-:W3:Y:S04]  /*9f7e0*/  LDL.LU R3, [R1+0x1ba8] ;  /* 0x001ba80001037983 */ /* 0x001ee80000300800 */
[----:B------:R0:W-:Y:S04]  /*9f7f0*/  STL.64 [R1+0x1bd0], R10 ;  /* 0x001bd00a01007387 */ /* 0x0001e80000100a00 */
[----:B0-----:R-:W3:Y:S04]  /*9f800*/  LDL.LU.64 R10, [R1+0x4a70] ;  /* 0x004a7000010a7983 */ /* 0x001ee80000300a00 */
[----:B------:R-:W3:Y:S04]  /*9f810*/  LDL.LU R27, [R1+0x1b90] ;  /* 0x001b9000011b7983 */ /* 0x000ee80000300800 */
[----:B------:R-:W3:Y:S04]  /*9f820*/  LDL.LU R16, [R1+0x1b94] ;  /* 0x001b940001107983 */ /* 0x000ee80000300800 */
[----:B------:R0:W-:Y:S04]  /*9f830*/  STL [R1+0x4a4c], R4 ;  /* 0x004a4c0401007387 */ /* 0x0001e80000100800 */
[----:B0-----:R-:W4:Y:S04]  /*9f840*/  LDL.LU R4, [R1+0x1bc8] ;  /* 0x001bc80001047983 */ /* 0x001f280000300800 */
[----:B------:R-:W2:Y:S04]  /*9f850*/  LDL.LU R6, [R1+0x4a6c] ;  /* 0x004a6c0001067983 */ /* 0x000ea80000300800 */
[----:B------:R0:W-:Y:S04]  /*9f860*/  STL [R1+0x984], R5 ;  /* 0x0009840501007387 */ /* 0x0001e80000100800 */
[----:B0-----:R-:W3:Y:S01]  /*9f870*/  LDL.LU R5, [R1+0x4a68] ;  /* 0x004a680001057983 */ /* 0x001ee20000300800 */
[----:B------:R-:W-:-:S05]  /*9f880*/  F2FP.SATFINITE.E4M3.F32.PACK_AB_MERGE_C R9, R9, R8, RZ ;  /* 0x000000080909723e */ /* 0x000fca00048070ff */
[----:B------:R2:W-:Y:S01]  /*9f890*/  STL [R1+0x2b4], R9 ;  /* 0x0002b40901007387 */ /* 0x0005e20000100800 */
[----:B----4-:R-:W-:Y:S02]  /*9f8a0*/  F2FP.SATFINITE.E4M3.F32.PACK_AB_MERGE_C R18, R18, R4, RZ ;  /* 0x000000041212723e */ /* 0x010fe400048070ff */
[----:B------:R-:W-:Y:S02]  /*9f8b0*/  F2FP.SATFINITE.E4M3.F32.PACK_AB_MERGE_C R4, R20, R28, RZ ;  /* 0x0000001c1404723e */ /* 0x000fe400048070ff */
[----:B---3--:R-:W-:-:S05]  /*9f8c0*/  IADD3 R8, P6, R25, R5, RZ ;  /* 0x0000000519087210 */ /* 0x008fca0007fde0ff */
[----:B--2---:R-:W-:-:S05]  /*9f8d0*/  IMAD.X R9, R15, 0x1, R6, P6 ;  /* 0x000000010f097824 */ /* 0x004fca00030e0606 */
[----:B------:R0:W-:Y:S04]  /*9f8e0*/  STL.64 [R1+0x1bc0], R8 ;  /* 0x001bc00801007387 */ /* 0x0001e80000100a00 */
[----:B0-----:R-:W2:Y:S04]  /*9f8f0*/  LDL.LU.64 R8, [R1+0x4a60] ;  /* 0x004a600001087983 */ /* 0x001ea80000300a00 */
[----:B------:R0:W-:Y:S04]  /*9f900*/  STL [R1+0x2bc], R18 ;  /* 0x0002bc1201007387 */ /* 0x0001e80000100800 */
[----:B0-----:R-:W3:Y:S04]  /*9f910*/  LDL.LU R18, [R1+0x1b84] ;  /* 0x001b840001127983 */ /* 0x001ee80000300800 */
[----:B------:R-:W4:Y:S04]  /*9f920*/  LDL.LU R28, [R1+0x1b88] ;  /* 0x001b8800011c7983 */ /* 0x000f280000300800 */
[----:B------:R0:W-:Y:S04]  /*9f930*/  STL [R1+0x1bd8], R4 ;  /* 0x001bd80401007387 */ /* 0x0001e80000100800 */
[----:B------:R-:W2:Y:S01]  /*9f940*/  LDL.LU R20, [R1+0x1b8c] ;  /* 0x001b8c0001147983 */ /* 0x000ea20000300800 */
[----:B------:R-:W-:-:S02]  /*9f950*/  F2FP.SATFINITE.E4M3.F32.PACK_AB_MERGE_C R19, R19, R29, RZ ;  /* 0x0000001d1313723e */ /* 0x000fc400048070ff */
[----:B0-----:R-:W-:Y:S02]  /*9f960*/  F2FP.SATFINITE.E4M3.F32.PACK_AB_MERGE_C R4, R26, R22, RZ ;  /* 0x000000161a04723e */ /* 0x001fe400048070ff */
[----:B------:R-:W-:Y:S02]  /*9f970*/  F2FP.SATFINITE.E4M3.F32.PACK_AB_MERGE_C R3, R23, R3, RZ ;  /* 0x000000031703723e */ /* 0x000fe400048070ff */
[----:B------:R-:W-:Y:S01]  /*9f980*/  F2FP.SATFINITE.E4M3.F32.PACK_AB_MERGE_C R27, R16, R27, RZ ;  /* 0x0000001b101b723e */ /* 0x000fe200048070ff */
[----:B--2---:R0:W-:Y:S04]  /*9f990*/  STL.64 [R1+0x4a58], R20 ;  /* 0x004a581401007387 */ /* 0x0041e80000100a00 */
[----:B------:R1:W-:Y:S01]  /*9f9a0*/  STL.64 [R1+0x4a50], R6 ;  /* 0x004a500601007387 */ /* 0x0003e20000100a00 */
[----:B0-----:R-:W-:-:S03]  /*9f9b0*/  IADD3 R20, P6, R25, R7, RZ ;  /* 0x0000000719147210 */ /* 0x001fc60007fde0ff */
[----:B-1----:R-:W2:Y:S02]  /*9f9c0*/  LDL.LU R6, [R1+0x1b9c] ;  /* 0x001b9c0001067983 */ /* 0x002ea40000300800 */
[----:B------:R-:W-:Y:S02]  /*9f9d0*/  IMAD.X R21, R15, 0x1, R8, P6 ;  /* 0x000000010f157824 */ /* 0x000fe400030e0608 */
[----:B------:R-:W3:Y:S04]  /*9f9e0*/  LDL.LU R7, [R1+0x1b80] ;  /* 0x001b800001077983 */ /* 0x000ee80000300800 */
[----:B------:R-:W4:Y:S04]  /*9f9f0*/  LDL.LU R29, [R1+0x1b70] ;  /* 0x001b7000011d7983 */ /* 0x000f280000300800 */
[----:B------:R0:W-:Y:S04]  /*9fa00*/  STL.64 [R1+0x1bc8], R20 ;  /* 0x001bc81401007387 */ /* 0x0001e80000100a00 */
[----:B------:R1:W-:Y:S01]  /*9fa10*/  STL [R1+0x1bb8], R19 ;  /* 0x001bb81301007387 */ /* 0x0003e20000100800 */
[----:B0-----:R-:W-:-:S03]  /*9fa20*/  IADD3 R20, P6, R25, R9, RZ ;  /* 0x0000000919147210 */ /* 0x001fc60007fde0ff */
[----:B-1----:R-:W4:Y:S02]  /*9fa30*/  LDL.LU R19, [R1+0x1b74] ;  /* 0x001b740001137983 */ /* 0x002f240000300800 */
[----:B------:R-:W-:Y:S02]  /*9fa40*/  IMAD.X R21, R15, 0x1, R10, P6 ;  /* 0x000000010f157824 */ /* 0x000fe400030e060a */
[----:B------:R0:W-:Y:S04]  /*9fa50*/  STL [R1+0x1bbc], R4 ;  /* 0x001bbc0401007387 */ /* 0x0001e80000100800 */
[----:B------:R-:W4:Y:S04]  /*9fa60*/  LDL.LU R22, [R1+0x1b78] ;  /* 0x001b780001167983 */ /* 0x000f280000300800 */
[----:B------:R-:W4:Y:S04]  /*9fa70*/  LDL.LU R26, [R1+0x1b7c] ;  /* 0x001b7c00011a7983 */ /* 0x000f280000300800 */
[----:B------:R-:W-:Y:S04]  /*9fa80*/  STL.64 [R1+0x4a40], R8 ;  /* 0x004a400801007387 */ /* 0x000fe80000100a00 */
[----:B0-----:R-:W4:Y:S04]  /*9fa90*/  LDL.LU R4, [R1+0x1b60] ;  /* 0x001b600001047983 */ /* 0x001f280000300800 */
[----:B------:R0:W-:Y:S04]  /*9faa0*/  STL.64 [R1+0x1bb0], R20 ;  /* 0x001bb01401007387 */ /* 0x0001e80000100a00 */
[----:B------:R1:W-:Y:S01]  /*9fab0*/  STL [R1+0x1bac], R3 ;  /* 0x001bac0301007387 */ /* 0x0003e20000100800 */
[----:B0-----:R-:W-:-:S03]  /*9fac0*/  IADD3 R20, P6, R25, R11, RZ ;  /* 0x0000000b19147210 */ /* 0x001fc60007fde0ff */
[----:B-1----:R-:W4:Y:S02]  /*9fad0*/  LDL.LU R3, [R1+0x1b64] ;  /* 0x001b640001037983 */ /* 0x002f240000300800 */
[----:B------:R-:W-:Y:S02]  /*9fae0*/  IMAD.X R21, R15, 0x1, R13, P6 ;  /* 0x000000010f157824 */ /* 0x000fe400030e060d */
[----:B------:R-:W4:Y:S04]  /*9faf0*/  LDL.LU R8, [R1+0x1b68] ;  /* 0x001b680001087983 */ /* 0x000f280000300800 */
[----:B------:R-:W4:Y:S04]  /*9fb00*/  LDL.LU R9, [R1+0x1b6c] ;  /* 0x001b6c0001097983 */ /* 0x000f280000300800 */
[----:B------:R0:W-:Y:S04]  /*9fb10*/  STL [R1+0x41b0], R27 ;  /* 0x0041b01b01007387 */ /* 0x0001e80000100800 */
[----:B0-----:R-:W2:Y:S04]  /*9fb20*/  LDL.LU R27, [R1+0x1b98] ;  /* 0x001b9800011b7983 */ /* 0x001ea80000300800 */
[----:B------:R0:W-:Y:S04]  /*9fb30*/  STL.64 [R1+0x1b90], R20 ;  /* 0x001b901401007387 */ /* 0x0001e80000100a00 */
[----:B------:R-:W4:Y:S04]  /*9fb40*/  LDL.LU R23, [R1+0x1b50] ;  /* 0x001b500001177983 */ /* 0x000f280000300800 */
[----:B------:R-:W4:Y:S01]  /*9fb50*/  LDL.LU R16, [R1+0x1b54] ;  /* 0x001b540001107983 */ /* 0x000f220000300800 */
[----:B0-----:R-:W-:Y:S01]  /*9fb60*/  IADD3 R20, P6, R25, R12, RZ ;  /* 0x0000000c19147210 */ /* 0x001fe20007fde0ff */
[----:B------:R-:W-:-:S02]  /*9fb70*/  IMAD.MOV.U32 R21, RZ, RZ, R15 ;  /* 0x000000ffff157224 */ /* 0x000fc400078e000f */
[----:B------:R-:W4:Y:S02]  /*9fb80*/  LDL.LU R15, [R1+0x1b58] ;  /* 0x001b5800010f7983 */ /* 0x000f240000300800 */
[----:B------:R-:W-:Y:S02]  /*9fb90*/  IMAD.X R21, R21, 0x1, R14, P6 ;  /* 0x0000000115157824 */ /* 0x000fe400030e060e */
[----:B------:R-:W4:Y:S04]  /*9fba0*/  LDL.LU R25, [R1+0x1b5c] ;  /* 0x001b5c0001197983 */ /* 0x000f280000300800 */
[----:B------:R0:W-:Y:S04]  /*9fbb0*/  STL.64 [R1+0x1ba0], R20 ;  /* 0x001ba01401007387 */ /* 0x0001e80000100a00 */
[----:B0-----:R-:W4:Y:S01]  /*9fbc0*/  LDL.LU.64 R20, [R1+0x4a58] ;  /* 0x004a580001147983 */ /* 0x001f220000300a00 */
[----:B---3--:R-:W-:-:S02]  /*9fbd0*/  F2FP.SATFINITE.E4M3.F32.PACK_AB_MERGE_C R7, R18, R7, RZ ;  /* 0x000000071207723e */ /* 0x008fc400048070ff */
[----:B--2---:R-:W-:-:S05]  /*9fbe0*/  F2FP.SATFINITE.E4M3.F32.PACK_AB_MERGE_C R27, R6, R27, RZ ;  /* 0x0000001b061b723e */ /* 0x004fca00048070ff */
[----:B------:R-:W-:Y:S04]  /*9fbf0*/  STL [R1+0x1b9c], R27 ;  /* 0x001b9c1b01007387 */ /* 0x000fe80000100800 */
[----:B------:R-:W2:Y:S04]  /*9fc00*/  LDL.LU R18, [R1+0x1b48] ;  /* 0x001b480001127983 */ /* 0x000ea80000300800 */
[----:B------:R-:W-:Y:S01]  /*9fc10*/  STL [R1+0x1b98], R7 ;  /* 0x001b980701007387 */ /* 0x000fe20000100800 */
[----:B----4-:R-:W-:-:S03]  /*9fc20*/  F2FP.SATFINITE.E4M3.F32.PACK_AB_MERGE_C R6, R20, R28, RZ ;  /* 0x0000001c1406723e */ /* 0x010fc600048070ff */
[----:B------:R-:W2:Y:S04]  /*9fc30*/  LDL.LU R20, [R1+0x1b4c] ;  /* 0x001b4c0001147983 */ /* 0x000ea80000300800 */
[----:B------:R-:W-:Y:S04]  /*9fc40*/  STL [R1+0x1b88], R6 ;  /* 0x001b880601007387 */ /* 0x000fe80000100800 */
[----:B------:R-:W3:Y:S04]  /*9fc50*/  LDL.LU R28, [R1+0x40] ;  /* 0x00004000011c7983 */ /* 0x000ee80000300800 */
[----:B---3--:R0:W-:Y:S04]  /*9fc60*/  STL [R1+0x4a30], R28 ;  /* 0x004a301c01007387 */ /* 0x0081e80000100800 */
[----:B0-----:R-:W3:Y:S01]  /*9fc70*/  LDL.LU R28, [R1+0x3c] ;  /* 0x00003c00011c7983 */ /* 0x001ee20000300800 */
[----:B------:R-:W-:-:S02]  /*9fc80*/  F2FP.SATFINITE.E4M3.F32.PACK_AB_MERGE_C R3, R3, R4, RZ ;  /* 0x000000040303723e */ /* 0x000fc400048070ff */
[----:B---3--:R-:W-:Y:S02]  /*9fc90*/  SHF.R.S32.HI R27, RZ, 0x1f, R28 ;  /* 0x0000001fff1b7819 */ /* 0x008fe4000001141c */
[----:B------:R-:W-:-:S05]  /*9fca0*/  IADD3 R6, P6, R28, R2, RZ ;  /* 0x000000021c067210 */ /* 0x000fca0007fde0ff */
[----:B------:R-:W-:-:S05]  /*9fcb0*/  IMAD.X R7, R27, 0x1, R21, P6 ;  /* 0x000000011b077824 */ /* 0x000fca00030e0615 */
[----:B------:R0:W-:Y:S02]  /*9fcc0*/  STL.64 [R1+0x1b80], R6 ;  /* 0x001b800601007387 */ /* 0x0001e40000100a00 */
[----:B0-----:R-:W-:Y:S02]  /*9fcd0*/  F2FP.SATFINITE.E4M3.F32.PACK_AB_MERGE_C R7, R19, R29, RZ ;  /* 0x0000001d1307723e */ /* 0x001fe400048070ff */
[----:B------:R-:W-:Y:S02]  /*9fce0*/  F2FP.SATFINITE.E4M3.F32.PACK_AB_MERGE_C R6, R26, R22, RZ ;  /* 0x000000161a06723e */ /* 0x000fe400048070ff */
[----:B------:R-:W3:Y:S04]  /*9fcf0*/  LDL.LU R22, [R1+0x1340] ;  /* 0x0013400001167983 */ /* 0x000ee80000300800 */
[----:B------:R-:W-:Y:S04]  /*9fd00*/  STL [R1+0x298], R7 ;  /* 0x0002980701007387 */ /* 0x000fe80000100800 */
[----:B------:R-:W3:Y:S04]  /*9fd10*/  LDL.LU R26, [R1+0x1344] ;  /* 0x00134400011a7983 */ /* 0x000ee80000300800 */
[----:B------:R0:W-:Y:S02]  /*9fd20*/  STL [R1+0x1b7c], R6 ;  /* 0x001b7c0601007387 */ /* 0x0001e40000100800 */
[----:B0-----:R-:W-:-:S05]  /*9fd30*/  IADD3 R6, P6, R28, R0, RZ ;  /* 0x000000001c067210 */ /* 0x001fca0007fde0ff */
[----:B------:R-:W-:-:S05]  /*9fd40*/  IMAD.X R7, R27, 0x1, R17, P6 ;  /* 0x000000011b077824 */ /* 0x000fca00030e0611 */
[----:B------:R0:W-:Y:S04]  /*9fd50*/  STL.64 [R1+0x1b70], R6 ;  /* 0x001b700601007387 */ /* 0x0001e80000100a00 */
[----:B0-----:R-:W4:Y:S04]  /*9fd60*/  LDL.LU.64 R6, [R1+0x4a50] ;  /* 0x004a500001067983 */ /* 0x001f280000300a00 */
[----:B------:R-:W3:Y:S04]  /*9fd70*/  LDL.LU R29, [R1+0x1348] ;  /* 0x00134800011d7983 */ /* 0x000ee80000300800 */
[----:B------:R-:W3:Y:S04]  /*9fd80*/  LDL.LU R19, [R1+0x134c] ;  /* 0x00134c0001137983 */ /* 0x000ee80000300800 */
[----:B------:R-:W2:Y:S04]  /*9fd90*/  LDL.LU R4, [R1+0x4a4c] ;  /* 0x004a4c0001047983 */ /* 0x000ea80000300800 */
[----:B------:R0:W-:Y:S04]  /*9fda0*/  STL [R1+0x28c], R3 ;  /* 0x00028c0301007387 */ /* 0x0001e80000100800 */
[----:B0-----:R-:W4:Y:S01]  /*9fdb0*/  LDL.LU R3, [R1+0x4a48] ;  /* 0x004a480001037983 */ /* 0x001f220000300800 */
[----:B------:R-:W-:-:S05]  /*9fdc0*/  F2FP.SATFINITE.E4M3.F32.PACK_AB_MERGE_C R9, R9, R8, RZ ;  /* 0x000000080909723e */ /* 0x000fca00048070ff */
[----:B------:R2:W-:Y:S01]  /*9fdd0*/  STL [R1+0x1b8c], R9 ;  /* 0x001b8c0901007387 */ /* 0x0005e20000100800 */
[----:B----4-:R-:W-:-:S03]  /*9fde0*/  IADD3 R8, P6, R28, R3, RZ ;  /* 0x000000031c087210 */ /* 0x010fc60007fde0ff */
[----:B------:R0:W-:Y:S02]  /*9fdf0*/  STL [R1+0x4a20], R3 ;  /* 0x004a200301007387 */ /* 0x0001e40000100800 */
[----:B--2---:R-:W-:Y:S02]  /*9fe00*/  IMAD.X R9, R27, 0x1, R4, P6 ;  /* 0x000000011b097824 */ /* 0x004fe400030e0604 */
[----:B0-----:R-:W2:Y:S04]  /*9fe10*/  LDL.LU R3, [R1+0x1b3c] ;  /* 0x001b3c0001037983 */ /* 0x001ea80000300800 */
[----:B------:R0:W-:Y:S04]  /*9fe20*/  STL [R1+0x4a24], R4 ;  /* 0x004a240401007387 */ /* 0x0001e80000100800 */
[----:B0-----:R-:W2:Y:S04]  /*9fe30*/  LDL.LU R4, [R1+0x1b38] ;  /* 0x001b380001047983 */ /* 0x001ea80000300800 */
[----:B------:R0:W-:Y:S02]  /*9fe40*/  STL.64 [R1+0x1b60], R8 ;  /* 0x001b600801007387 */ /* 0x0001e40000100a00 */
[----:B0-----:R-:W-:-:S02]  /*9fe50*/  F2FP.SATFINITE.E4M3.F32.PACK_AB_MERGE_C R9, R16, R23, RZ ;  /* 0x000000171009723e */ /* 0x001fc400048070ff */
[----:B------:R-:W4:Y:S04]  /*9fe60*/  LDL.LU R23, [R1+0x1b20] ;  /* 0x001b200001177983 */ /* 0x000f280000300800 */
[----:B------:R-:W-:Y:S04]  /*9fe70*/  STL [R1+0x280], R9 ;  /* 0x0002800901007387 */ /* 0x000fe80000100800 */
[----:B------:R-:W3:Y:S01]  /*9fe80*/  LDL.LU R16, [R1+0x1b24] ;  /* 0x001b240001107983 */ /* 0x000ee20000300800 */
[----:B------:R-:W-:-:S05]  /*9fe90*/  F2FP.SATFINITE.E4M3.F32.PACK_AB_MERGE_C R8, R25, R15, RZ ;  /* 0x0000000f1908723e */ /* 0x000fca00048070ff */
[----:B------:R0:W-:Y:S02]  /*9fea0*/  STL [R1+0x1bdc], R8 ;  /* 0x001bdc0801007387 */ /* 0x0001e40000100800 */
[----:B0-----:R-:W-:Y:S02]  /*9feb0*/  IADD3 R8, P6, R28, R5, RZ ;  /* 0x000000051c087210 */ /* 0x001fe40007fde0ff */
[----:B---3--:R0:W-:Y:S04]  /*9fec0*/  STL.64 [R1+0x4a38], R16 ;  /* 0x004a381001007387 */ /* 0x0081e80000100a00 */
[----:B0-----:R-:W3:Y:S04]  /*9fed0*/  LDL.LU R16, [R1+0x1b40] ;  /* 0x001b400001107983 */ /* 0x001ee80000300800 */
[----:B------:R-:W3:Y:S01]  /*9fee0*/  LDL.LU R17, [R1+0x1b44] ;  /* 0x001b440001117983 */ /* 0x000ee20000300800 */
[----:B------:R-:W-:-:S03]  /*9fef0*/  IMAD.X R9, R27, 0x1, R6, P6 ;  /* 0x000000011b097824 */ /* 0x000fc600030e0606 */
[----:B------:R-:W4:Y:S04]  /*9ff00*/  LDL.LU R15, [R1+0x1b28] ;  /* 0x001b2800010f7983 */ /* 0x000f280000300800 */
[----:B------:R-:W4:Y:S04]  /*9ff10*/  LDL.LU R25, [R1+0x1b2c] ;  /* 0x001b2c0001197983 */ /* 0x000f280000300800 */
[----:B------:R0:W-:Y:S04]  /*9ff20*/  STL.64 [R1+0x1b50], R8 ;  /* 0x001b500801007387 */ /* 0x0001e80000100a00 */
[----:B0-----:R-:W2:Y:S01]  /*9ff30*/  LDL.LU.64 R8, [R1+0x4a40] ;  /* 0x004a400001087983 */ /* 0x001ea20000300a00 */
[----:B---3--:R-:W-:-:S02]  /*9ff40*/  F2FP.SATFINITE.E4M3.F32.PACK_AB_MERGE_C R17, R17, R16, RZ ;  /* 0x000000101111723e */ /* 0x008fc400048070ff */
[----:B------:R-:W-:Y:S02]  /*9ff50*/  F2FP.SATFINITE.E4M3.F32.PACK_AB_MERGE_C R16, R20, R18, RZ ;  /* 0x000000121410723e */ /* 0x000fe400048070ff */
[----:B------:R-:W3:Y:S04]  /*9ff60*/  LDL.LU R18, [R1+0x1b10] ;  /* 0x001b100001127983 */ /* 0x000ee80000300800 */
[----:B------:R-:W-:Y:S04]  /*9ff70*/  STL [R1+0x274], R17 ;  /* 0x0002741101007387 */ /* 0x000fe80000100800 */
[----:B------:R-:W3:Y:S04]  /*9ff80*/  LDL.LU R20, [R1+0x1b14] ;  /* 0x001b140001147983 */ /* 0x000ee80000300800 */
[----:B------:R0:W-:Y:S04]  /*9ff90*/  STL [R1+0x1b78], R16 ;  /* 0x001b781001007387 */ /* 0x0001e80000100800 */
[----:B------:R1:W-:Y:S01]  /*9ffa0*/  STL.64 [R1+0x4a18], R6 ;  /* 0x004a180601007387 */ /* 0x0003e20000100a00 */
[----:B0-----:R-:W-:-:S03]  /*9ffb0*/  IADD3 R16, P6, R28, R7, RZ ;  /* 0x000000071c107210 */ /* 0x001fc60007fde0ff */
[----:B-1----:R-:W4:Y:S04]  /*9ffc0*/  LDL.LU R6, [R1+0x1b30] ;  /* 0x001b300001067983 */ /* 0x002f280000300800 */
[----:B------:R-:W4:Y:S01]  /*9ffd0*/  LDL.LU R7, [R1+0x1b34] ;  /* 0x001b340001077983 */ /* 0x000f220000300800 */
[----:B--2---:R-:W-:-:S05]  /*9ffe0*/  IMAD.X R17, R27, 0x1, R8, P6 ;  /* 0x000000011b117824 */ /* 0x004fca00030e0608 */
[----:B------:R0:W-:Y:S02]  /*9fff0*/  STL.64 [R1+0x1b48], R16 ;  /* 0x001b481001007387 */ /* 0x0001e40000100a00 */
[----:B0-----:R-:W-:Y:S02]  /*a0000*/  F2FP.SATFINITE.E4M3.F32.PACK_AB_MERGE_C R16, R26, R22, RZ ;  /* 0x000000161a10723e */ /* 0x001fe400048070ff */
[----:B------:R-:W2:Y:S04]  /*a0010*/  LDL.LU R22, [R1+0x1b18] ;  /* 0x001b180001167983 */ /* 0x000ea80000300800 */
[----:B------:R-:W2:Y:S04]  /*a0020*/  LDL.LU R26, [R1+0x1b1c] ;  /* 0x001b1c00011a7983 */ /* 0x000ea80000300800 */
[----:B------:R0:W-:Y:S02]  /*a0030*/  STL [R1+0x270], R16 ;  /* 0x0002701001007387 */ /* 0x0001e40000100800 */
[----:B0-----:R-:W-:-:S02]  /*a0040*/  F2FP.SATFINITE.E4M3.F32.PACK_AB_MERGE_C R16, R19, R29, RZ ;  /* 0x0000001d1310723e */ /* 0x001fc400048070ff */
[----:B------:R-:W2:Y:S04]  /*a0050*/  LDL.LU R29, [R1+0x1b00] ;  /* 0x001b0000011d7983 */ /* 0x000ea80000300800 */
[----:B------:R0:W-:Y:S04]  /*a0060*/  STL [R1+0x1b6c], R16 ;  /* 0x001b6c1001007387 */ /* 0x0001e80000100800 */
[----:B------:R-:W2:Y:S01]  /*a0070*/  LDL.LU R19, [R1+0x1b04] ;  /* 0x001b040001137983 */ /* 0x000ea20000300800 */
[----:B0-----:R-:W-:-:S03]  /*a0080*/  IADD3 R16, P6, R28, R9, RZ ;  /* 0x000000091c107210 */ /* 0x001fc60007fde0ff */
[----:B------:R-:W-:Y:S02]  /*a0090*/  STL.64 [R1+0x4a28], R8 ;  /* 0x004a280801007387 */ /* 0x000fe40000100a00 */
[----:B------:R-:W-:Y:S01]  /*a00a0*/  IMAD.X R17, R27, 0x1, R10, P6 ;  /* 0x000000011b117824 */ /* 0x000fe200030e060a */
[----:B------:R-:W-:-:S04]  /*a00b0*/  F2FP.SATFINITE.E4M3.F32.PACK_AB_MERGE_C R3, R3, R4, RZ ;  /* 0x000000040303723e */ /* 0x000fc800048070ff */
[----:B------:R0:W-:Y:S04]  /*a00c0*/  STL.64 [R1+0x1b40], R16 ;  /* 0x001b401001007387 */ /* 0x0001e80000100a00 */
[----:B0-----:R-:W2:Y:S01]  /*a00d0*/  LDL.LU.64 R16, [R1+0x4a38] ;  /* 0x004a380001107983 */ /* 0x001ea20000300a00 */
[----:B----4-:R-:W-:Y:S02]  /*a00e0*/  F2FP.SATFINITE.E4M3.F32.PACK_AB_MERGE_C R8, R7, R6, RZ ;  /* 0x000000060708723e */ /* 0x010fe400048070ff */
[----:B------:R-:W-:-:S03]  /*a00f0*/  IADD3 R6, P6, R28, R11, RZ ;  /* 0x0000000b1c067210 */ /* 0x000fc60007fde0ff */
[----:B------:R0:W-:Y:S02]  /*a0100*/  STL [R1+0x1b68], R8 ;  /* 0x001b680801007387 */ /* 0x0001e40000100800 */
[----:B------:R-:W-:Y:S02]  /*a0110*/  IMAD.X R7, R27, 0x1, R13, P6 ;  /* 0x000000011b077824 */ /* 0x000fe400030e060d */
[----:B------:R-:W-:Y:S04]  /*a0120*/  STL.64 [R1+0x4a10], R10 ;  /* 0x004a100a01007387 */ /* 0x000fe80000100a00 */
[----:B------:R1:W-:Y:S04]  /*a0130*/  STL [R1+0x1b5c], R3 ;  /* 0x001b5c0301007387 */ /* 0x0003e80000100800 */
[----:B------:R-:W4:Y:S01]  /*a0140*/  LDL.LU R4, [R1+0x1b08] ;  /* 0x001b080001047983 */ /* 0x000f220000300800 */
[----:B0-----:R-:W-:-:S03]  /*a0150*/  IADD3 R8, P6, R28, R12, RZ ;  /* 0x0000000c1c087210 */ /* 0x001fc60007fde0ff */
[----:B-1----:R-:W4:Y:S04]  /*a0160*/  LDL.LU R3, [R1+0x1b0c] ;  /* 0x001b0c0001037983 */ /* 0x002f280000300800 */
[----:B------:R0:W-:Y:S04]  /*a0170*/  STL.64 [R1+0x1b38], R6 ;  /* 0x001b380601007387 */ /* 0x0001e80000100a00 */
[----:B0-----:R-:W4:Y:S04]  /*a0180*/  LDL.LU R6, [R1+0x1af0] ;  /* 0x001af00001067983 */ /* 0x001f280000300800 */
[----:B------:R-:W4:Y:S04]  /*a0190*/  LDL.LU R7, [R1+0x1af4] ;  /* 0x001af40001077983 */ /* 0x000f280000300800 */
[----:B------:R-:W4:Y:S01]  /*a01a0*/  LDL.LU R28, [R1+0x4a30] ;  /* 0x004a3000011c7983 */ /* 0x000f220000300800 */
[----:B------:R-:W-:-:S05]  /*a01b0*/  IMAD.X R9, R27, 0x1, R14, P6 ;  /* 0x000000011b097824 */ /* 0x000fca00030e060e */
[----:B------:R0:W-:Y:S01]  /*a01c0*/  STL.64 [R1+0x1b30], R8 ;  /* 0x001b300801007387 */ /* 0x0001e20000100a00 */
[----:B---3--:R-:W-:-:S03]  /*a01d0*/  F2FP.SATFINITE.E4M3.F32.PACK_AB_MERGE_C R20, R20, R18, RZ ;  /* 0x000000121414723e */ /* 0x008fc600048070ff */
[----:B------:R-:W3:Y:S01]  /*a01e0*/  LDL.LU R10, [R1+0x1ae0] ;  /* 0x001ae000010a7983 */ /* 0x000ee20000300800 */
[----:B0-----:R-:W-:Y:S02]  /*a01f0*/  F2FP.SATFINITE.E4M3.F32.PACK_AB_MERGE_C R8, R25, R15, RZ ;  /* 0x0000000f1908723e */ /* 0x001fe400048070ff */
[----:B--2---:R-:W-:-:S05]  /*a0200*/  F2FP.SATFINITE.E4M3.F32.PACK_AB_MERGE_C R9, R16, R23, RZ ;  /* 0x000000171009723e */ /* 0x004fca00048070ff */
[----:B------:R-:W-:Y:S04]  /*a0210*/  STL [R1+0x1b58], R9 ;  /* 0x001b580901007387 */ /* 0x000fe80000100800 */
[----:B------:R-:W3:Y:S04]  /*a0220*/  LDL.LU R11, [R1+0x1ae4] ;  /* 0x001ae400010b7983 */ /* 0x000ee80000300800 */
[----:B------:R0:W-:Y:S04]  /*a0230*/  STL [R1+0x1b24], R8 ;  /* 0x001b240801007387 */ /* 0x0001e80000100800 */
[----:B------:R-:W2:Y:S04]  /*a0240*/  LDL.LU R23, [R1+0x1ae8] ;  /* 0x001ae80001177983 */ /* 0x000ea80000300800 */
[----:B------:R-:W2:Y:S04]  /*a0250*/  LDL.LU R16, [R1+0x1aec] ;  /* 0x001aec0001107983 */ /* 0x000ea80000300800 */
[----:B------:R-:W2:Y:S04]  /*a0260*/  LDL.LU R15, [R1+0x1ad0] ;  /* 0x001ad000010f7983 */ /* 0x000ea80000300800 */
[----:B------:R-:W2:Y:S04]  /*a0270*/  LDL.LU R25, [R1+0x1ad4] ;  /* 0x001ad40001197983 */ /* 0x000ea80000300800 */
[----:B------:R1:W-:Y:S01]  /*a0280*/  STL [R1+0x1b20], R20 ;  /* 0x001b201401007387 */ /* 0x0003e20000100800 */
[----:B------:R-:W-:-:S02]  /*a0290*/  F2FP.SATFINITE.E4M3.F32.PACK_AB_MERGE_C R19, R19, R29, RZ ;  /* 0x0000001d1313723e */ /* 0x000fc400048070ff */
[----:B----4-:R-:W-:Y:S02]  /*a02a0*/  SHF.R.S32.HI R18, RZ, 0x1f, R28 ;  /* 0x0000001fff127819 */ /* 0x010fe4000001141c */
[----:B0-----:R-:W-:-:S05]  /*a02b0*/  IADD3 R8, P6, R28, R2, RZ ;  /* 0x000000021c087210 */ /* 0x001fca0007fde0ff */
[----:B------:R-:W-:-:S05]  /*a02c0*/  IMAD.X R9, R18, 0x1, R21, P6 ;  /* 0x0000000112097824 */ /* 0x000fca00030e0615 */
[----:B------:R0:W-:Y:S04]  /*a02d0*/  STL.64 [R1+0x1b10], R8 ;  /* 0x001b100801007387 */ /* 0x0001e80000100a00 */
[----:B-1----:R-:W4:Y:S01]  /*a02e0*/  LDL.LU R20, [R1+0x1adc] ;  /* 0x001adc0001147983 */ /* 0x002f220000300800 */
[----:B0-----:R-:W-:-:S03]  /*a02f0*/  F2FP.SATFINITE.E4M3.F32.PACK_AB_MERGE_C R8, R26, R22, RZ ;  /* 0x000000161a08723e */ /* 0x001fc600048070ff */
[----:B------:R-:W4:Y:S04]  /*a0300*/  LDL.LU R22, [R1+0x1ac0] ;  /* 0x001ac00001167983 */ /* 0x000f280000300800 */
[----:B------:R0:W-:Y:S04]  /*a0310*/  STL [R1+0x1b18], R8 ;  /* 0x001b180801007387 */ /* 0x0001e80000100800 */
[----:B------:R-:W4:Y:S01]  /*a0320*/  LDL.LU R26, [R1+0x1ac4] ;  /* 0x001ac400011a7983 */ /* 0x000f220000300800 */
[----:B0-----:R-:W-:-:S03]  /*a0330*/  IADD3 R8, P6, R28, R0, RZ ;  /* 0x000000001c087210 */ /* 0x001fc60007fde0ff */
[----:B------:R-:W-:Y:S02]  /*a0340*/  STL [R1+0x4a00], R0 ;  /* 0x004a000001007387 */ /* 0x000fe40000100800 */
[----:B------:R-:W-:Y:S02]  /*a0350*/  IMAD.X R9, R18, 0x1, R17, P6 ;  /* 0x0000000112097824 */ /* 0x000fe400030e0611 */
[----:B------:R-:W-:Y:S04]  /*a0360*/  STL [R1+0x1368], R19 ;  /* 0x0013681301007387 */ /* 0x000fe80000100800 */
[----:B------:R0:W-:Y:S01]  /*a0370*/  STL.64 [R1+0x1b00], R8 ;  /* 0x001b000801007387 */ /* 0x0001e20000100a00 */
[----:B------:R-:W-:-:S03]  /*a0380*/  F2FP.SATFINITE.E4M3.F32.PACK_AB_MERGE_C R3, R3, R4, RZ ;  /* 0x000000040303723e */ /* 0x000fc600048070ff */
[----:B0-----:R-:W4:Y:S04]  /*a0390*/  LDL.LU.64 R8, [R1+0x4a28] ;  /* 0x004a280001087983 */ /* 0x001f280000300a00 */
[----:B------:R-:W4:Y:S04]  /*a03a0*/  LDL.LU R0, [R1+0x1ac8] ;  /* 0x001ac80001007983 */ /* 0x000f280000300800 */
[----:B------:R-:W4:Y:S04]  /*a03b0*/  LDL.LU R27, [R1+0x1acc] ;  /* 0x001acc00011b7983 */ /* 0x000f280000300800 */
[----:B------:R-:W4:Y:S04]  /*a03c0*/  LDL.LU R29, [R1+0x1ab0] ;  /* 0x001ab000011d7983 */ /* 0x000f280000300800 */
[----:B------:R-:W4:Y:S04]  /*a03d0*/  LDL.LU R19, [R1+0x1ab4] ;  /* 0x001ab40001137983 */ /* 0x000f280000300800 */
[----:B------:R0:W-:Y:S04]  /*a03e0*/  STL [R1+0x4a04], R17 ;  /* 0x004a041101007387 */ /* 0x0001e80000100800 */
[----:B0-----:R-:W4:Y:S04]  /*a03f0*/  LDL.LU R17, [R1+0x1ad8] ;  /* 0x001ad80001117983 */ /* 0x001f280000300800 */
[----:B------:R-:W3:Y:S04]  /*a0400*/  LDL.LU R4, [R1+0x4a24] ;  /* 0x004a240001047983 */ /* 0x000ee80000300800 */
[----:B------:R0:W-:Y:S04]  /*a0410*/  STL [R1+0x1b08], R3 ;  /* 0x001b080301007387 */ /* 0x0001e80000100800 */
[----:B0-----:R-:W2:Y:S01]  /*a0420*/  LDL.LU R3, [R1+0x4a20] ;  /* 0x004a200001037983 */ /* 0x001ea20000300800 */
[----:B------:R-:W-:-:S05]  /*a0430*/  F2FP.SATFINITE.E4M3.F32.PACK_AB_MERGE_C R7, R7, R6, RZ ;  /* 0x000000060707723e */ /* 0x000fca00048070ff */
[----:B------:R3:W-:Y:S01]  /*a0440*/  STL [R1+0x1348], R7 ;  /* 0x0013480701007387 */ /* 0x0007e20000100800 */
[----:B--2---:R-:W-:-:S03]  /*a0450*/  IADD3 R6, P6, R28, R3, RZ ;  /* 0x000000031c067210 */ /* 0x004fc60007fde0ff */
[----:B------:R0:W-:Y:S02]  /*a0460*/  STL [R1+0x49f0], R3 ;  /* 0x0049f00301007387 */ /* 0x0001e40000100800 */
[----:B---3--:R-:W-:Y:S02]  /*a0470*/  IMAD.X R7, R18, 0x1, R4, P6 ;  /* 0x0000000112077824 */ /* 0x008fe400030e0604 */
[----:B0-----:R-:W2:Y:S04]  /*a0480*/  LDL.LU R3, [R1+0x1afc] ;  /* 0x001afc0001037983 */ /* 0x001ea80000300800 */
[----:B------:R0:W-:Y:S04]  /*a0490*/  STL.64 [R1+0x1af0], R6 ;  /* 0x001af00601007387 */ /* 0x0001e80000100a00 */
[----:B0-----:R-:W3:Y:S04]  /*a04a0*/  LDL.LU.64 R6, [R1+0x4a18] ;  /* 0x004a180001067983 */ /* 0x001ee80000300a00 */
[----:B------:R0:W-:Y:S04]  /*a04b0*/  STL [R1+0x49f4], R4 ;  /* 0x0049f40401007387 */ /* 0x0001e80000100800 */
[----:B0-----:R-:W2:Y:S02]  /*a04c0*/  LDL.LU R4, [R1+0x1af8] ;  /* 0x001af80001047983 */ /* 0x001ea40000300800 */
[----:B--2---:R-:W-:-:S02]  /*a04d0*/  F2FP.SATFINITE.E4M3.F32.PACK_AB_MERGE_C R4, R3, R4, RZ ;  /* 0x000000040304723e */ /* 0x004fc400048070ff */
[----:B------:R-:W-:Y:S02]  /*a04e0*/  F2FP.SATFINITE.E4M3.F32.PACK_AB_MERGE_C R3, R11, R10, RZ ;  /* 0x0000000a0b03723e */ /* 0x000fe400048070ff */
[----:B------:R-:W-:Y:S01]  /*a04f0*/  IADD3 R10, P6, R28, R5, RZ ;  /* 0x000000051c0a7210 */ /* 0x000fe20007fde0ff */
[----:B------:R0:W-:Y:S04]  /*a0500*/  STL [R1+0x134c], R4 ;  /* 0x00134c0401007387 */ /* 0x0001e80000100800 */
[----:B---3--:R-:W-:Y:S01]  /*a0510*/  IMAD.X R11, R18, 0x1, R6, P6 ;  /* 0x00000001120b7824 */ /* 0x008fe200030e0606 */
[----:B------:R1:W-:Y:S01]  /*a0520*/  STL [R1+0x11a4], R3 ;  /* 0x0011a40301007387 */ /* 0x0003e20000100800 */
[----:B0-----:R-:W-:-:S03]  /*a0530*/  F2FP.SATFINITE.E4M3.F32.PACK_AB_MERGE_C R4, R16, R23, RZ ;  /* 0x000000171004723e */ /* 0x001fc600048070ff */
[----:B------:R-:W2:Y:S04]  /*a0540*/  LDL.LU R23, [R1+0x1ab8] ;  /* 0x001ab80001177983 */ /* 0x000ea80000300800 */
[----:B------:R0:W-:Y:S01]  /*a0550*/  STL.64 [R1+0x1ae0], R10 ;  /* 0x001ae00a01007387 */ /* 0x0001e20000100a00 */
[----:B-1----:R-:W-:-:S03]  /*a0560*/  F2FP.SATFINITE.E4M3.F32.PACK_AB_MERGE_C R3, R25, R15, RZ ;  /* 0x0000000f1903723e */ /* 0x002fc600048070ff */
[----:B------:R-:W-:Y:S04]  /*a0570*/  STL [R1+0x11a0], R4 ;  /* 0x0011a00401007387 */ /* 0x000fe80000100800 */
[----:B------:R-:W2:Y:S01]  /*a0580*/  LDL.LU R16, [R1+0x1abc] ;  /* 0x001abc0001107983 */ /* 0x000ea20000300800 */
[----:B0-----:R-:W-:-:S03]  /*a0590*/  IADD3 R10, P6, R28, R7, RZ ;  /* 0x000000071c0a7210 */ /* 0x001fc60007fde0ff */
[----:B------:R-:W-:Y:S02]  /*a05a0*/  STL [R1+0x1af8], R3 ;  /* 0x001af80301007387 */ /* 0x000fe40000100800 */
[----:B----4-:R-:W-:Y:S02]  /*a05b0*/  IMAD.X R11, R18, 0x1, R8, P6 ;  /* 0x00000001120b7824 */ /* 0x010fe400030e0608 */
[----:B------:R-:W3:Y:S04]  /*a05c0*/  LDL.LU R15, [R1+0x1aa0] ;  /* 0x001aa000010f7983 */ /* 0x000ee80000300800 */
[----:B------:R-:W3:Y:S04]  /*a05d0*/  LDL.LU R25, [R1+0x1aa4] ;  /* 0x001aa40001197983 */ /* 0x000ee80000300800 */
[----:B------:R-:W-:Y:S04]  /*a05e0*/  STL.64 [R1+0x49f8], R6 ;  /* 0x0049f80601007387 */ /* 0x000fe80000100a00 */
[----:B------:R0:W-:Y:S04]  /*a05f0*/  STL.64 [R1+0x1ae8], R10 ;  /* 0x001ae80a01007387 */ /* 0x0001e80000100a00 */
[----:B0-----:R-:W4:Y:S01]  /*a0600*/  LDL.LU.64 R10, [R1+0x4a10] ;  /* 0x004a1000010a7983 */ /* 0x001f220000300a00 */
[----:B------:R-:W-:-:S02]  /*a0610*/  F2FP.SATFINITE.E4M3.F32.PACK_AB_MERGE_C R4, R20, R17, RZ ;  /* 0x000000111404723e */ /* 0x000fc400048070ff */
[----:B------:R-:W-:-:S03]  /*a0620*/  F2FP.SATFINITE.E4M3.F32.PACK_AB_MERGE_C R3, R26, R22, RZ ;  /* 0x000000161a03723e */ /* 0x000fc600048070ff */
[----:B------:R-:W-:Y:S04]  /*a0630*/  STL [R1+0x1ad8], R4 ;  /* 0x001ad80401007387 */ /* 0x000fe80000100800 */
[----:B------:R-:W3:Y:S04]  /*a0640*/  LDL.LU R20, [R1+0x1aa8] ;  /* 0x001aa80001147983 */ /* 0x000ee80000300800 */
[----:B------:R0:W-:Y:S04]  /*a0650*/  STL [R1+0x1adc], R3 ;  /* 0x001adc0301007387 */ /* 0x0001e80000100800 */
[----:B------:R-:W3:Y:S01]  /*a0660*/  LDL.LU R26, [R1+0x1aac] ;  /* 0x001aac00011a7983 */ /* 0x000ee20000300800 */
[----:B------:R-:W-:-:S02]  /*a0670*/  IADD3 R6, P6, R28, R9, RZ ;  /* 0x000000091c067210 */ /* 0x000fc40007fde0ff */
[----:B------:R-:W-:Y:S01]  /*a0680*/  F2FP.SATFINITE.E4M3.F32.PACK_AB_MERGE_C R0, R27, R0, RZ ;  /* 0x000000001b00723e */ /* 0x000fe200048070ff */
[----:B------:R-:W3:Y:S01]  /*a0690*/  LDL R22, [R1+0x44] ;  /* 0x0000440001167983 */ /* 0x000ee20000100800 */
[----:B0-----:R-:W-:-:S03]  /*a06a0*/  F2FP.SATFINITE.E4M3.F32.PACK_AB_MERGE_C R3, R19, R29, RZ ;  /* 0x0000001d1303723e */ /* 0x001fc600048070ff */
[----:B------:R0:W-:Y:S04]  /*a06b0*/  STL.64 [R1+0x4a08], R8 ;  /* 0x004a080801007387 */ /* 0x0001e80000100a00 */
[----:B------:R-:W3:Y:S01]  /*a06c0*/  LDL.LU R17, [R1+0x1a90] ;  /* 0x001a900001117983 */ /* 0x000ee20000300800 */
[----:B----4-:R-:W-:Y:S01]  /*a06d0*/  IMAD.X R7, R18, 0x1, R10, P6 ;  /* 0x0000000112077824 */ /* 0x010fe200030e060a */
[----:B0-----:R-:W-:-:S04]  /*a06e0*/  IADD3 R8, P6, R28, R11, RZ ;  /* 0x0000000b1c087210 */ /* 0x001fc80007fde0ff */
[----:B------:R-:W-:Y:S04]  /*a06f0*/  STL.64 [R1+0x1ad0], R6 ;  /* 0x001ad00601007387 */ /* 0x000fe80000100a00 */
[----:B------:R0:W-:Y:S01]  /*a0700*/  STL [R1+0x1ac8], R0 ;  /* 0x001ac80001007387 */ /* 0x0001e20000100800 */
[----:B------:R-:W-:-:S03]  /*a0710*/  IMAD.X R9, R18, 0x1, R13, P6 ;  /* 0x0000000112097824 */ /* 0x000fc600030e060d */
[----:B0-----:R-:W4:Y:S04]  /*a0720*/  LDL.LU R0, [R1+0x1a94] ;  /* 0x001a940001007983 */ /* 0x001f280000300800 */
[----:B------:R0:W-:Y:S04]  /*a0730*/  STL [R1+0x1be8], R3 ;  /* 0x001be80301007387 */ /* 0x0001e80000100800 */
[----:B------:R-:W4:Y:S04]  /*a0740*/  LDL.LU R6, [R1+0x1a98] ;  /* 0x001a980001067983 */ /* 0x000f280000300800 */
[----:B------:R-:W4:Y:S04]  /*a0750*/  LDL.LU R7, [R1+0x1a9c] ;  /* 0x001a9c0001077983 */ /* 0x000f280000300800 */
[----:B------:R-:W4:Y:S04]  /*a0760*/  LDL.LU R4, [R1+0x1a80] ;  /* 0x001a800001047983 */ /* 0x000f280000300800 */
[----:B0-----:R-:W4:Y:S04]  /*a0770*/  LDL.LU R3, [R1+0x1a84] ;  /* 0x001a840001037983 */ /* 0x001f280000300800 */
[----:B------:R0:W-:Y:S04]  /*a0780*/  STL.64 [R1+0x49e8], R10 ;  /* 0x0049e80a01007387 */ /* 0x0001e80000100a00 */
[----:B0-----:R-:W4:Y:S04]  /*a0790*/  LDL.LU R10, [R1+0x1a88] ;  /* 0x001a8800010a7983 */ /* 0x001f280000300800 */
[----:B------:R-:W4:Y:S04]  /*a07a0*/  LDL.LU R11, [R1+0x1a8c] ;  /* 0x001a8c00010b7983 */ /* 0x000f280000300800 */
[----:B------:R0:W-:Y:S04]  /*a07b0*/  STL.64 [R1+0x1ac0], R8 ;  /* 0x001ac00801007387 */ /* 0x0001e80000100a00 */
[----:B------:R-:W4:Y:S01]  /*a07c0*/  LDL.LU R27, [R1+0x1a70] ;  /* 0x001a7000011b7983 */ /* 0x000f220000300800 */
[----:B0-----:R-:W-:-:S05]  /*a07d0*/  IADD3 R8, P6, R28, R12, RZ ;  /* 0x0000000c1c087210 */ /* 0x001fca0007fde0ff */
[----:B------:R-:W-:Y:S02]  /*a07e0*/  IMAD.X R9, R18, 0x1, R14, P6 ;  /* 0x0000000112097824 */ /* 0x000fe400030e060e */
[----:B------:R-:W4:Y:S04]  /*a07f0*/  LDL.LU R18, [R1+0x1a74] ;  /* 0x001a740001127983 */ /* 0x000f280000300800 */
[----:B------:R-:W4:Y:S04]  /*a0800*/  LDL.LU R19, [R1+0x1a78] ;  /* 0x001a780001137983 */ /* 0x000f280000300800 */
[----:B------:R2:W-:Y:S04]  /*a0810*/  STL.64 [R1+0x1ab0], R8 ;  /* 0x001ab00801007387 */ /* 0x0005e80000100a00 */
[----:B------:R-:W4:Y:S01]  /*a0820*/  LDL.LU R28, [R1+0x1a7c] ;  /* 0x001a7c00011c7983 */ /* 0x000f220000300800 */
[----:B--2---:R-:W-:-:S02]  /*a0830*/  F2FP.SATFINITE.E4M3.F32.PACK_AB_MERGE_C R9, R16, R23, RZ ;  /* 0x000000171009723e */ /* 0x004fc400048070ff */
[----:B---3--:R-:W-:Y:S01]  /*a0840*/  F2FP.SATFINITE.E4M3.F32.PACK_AB_MERGE_C R8, R25, R15, RZ ;  /* 0x0000000f1908723e */ /* 0x008fe200048070ff */
[----:B------:R-:W2:Y:S04]  /*a0850*/  LDL.LU R23, [R1+0x1a60] ;  /* 0x001a600001177983 */ /* 0x000ea80000300800 */
[----:B------:R-:W-:Y:S04]  /*a0860*/  STL [R1+0x1b28], R9 ;  /* 0x001b280901007387 */ /* 0x000fe80000100800 */
[----:B------:R-:W2:Y:S04]  /*a0870*/  LDL.LU R16, [R1+0x1a64] ;  /* 0x001a640001107983 */ /* 0x000ea80000300800 */
[----:B------:R0:W-:Y:S04]  /*a0880*/  STL [R1+0x1c08], R8 ;  /* 0x001c080801007387 */ /* 0x0001e80000100800 */
[----:B------:R-:W3:Y:S04]  /*a0890*/  LDL.LU R15, [R1+0x1a68] ;  /* 0x001a6800010f7983 */ /* 0x000ee80000300800 */
[----:B------:R-:W3:Y:S01]  /*a08a0*/  LDL.LU R25, [R1+0x1a6c] ;  /* 0x001a6c0001197983 */ /* 0x000ee20000300800 */
[----:B0-----:R-:W-:-:S03]  /*a08b0*/  F2FP.SATFINITE.E4M3.F32.PACK_AB_MERGE_C R8, R26, R20, RZ ;  /* 0x000000141a08723e */ /* 0x001fc600048070ff */
[----:B------:R-:W2:Y:S01]  /*a08c0*/  LDL.LU R26, [R1+0x48] ;  /* 0x00004800011a7983 */ /* 0x000ea20000300800 */
[----:B----4-:R-:W-:-:S03]  /*a08d0*/  F2FP.SATFINITE.E4M3.F32.PACK_AB_MERGE_C R0, R0, R17, RZ ;  /* 0x000000110000723e */ /* 0x010fc600048070ff */
[----:B--2---:R0:W-:Y:S04]  /*a08e0*/  STL [R1+0x49dc], R26 ;  /* 0x0049dc1a01007387 */ /* 0x0041e80000100800 */
[----:B------:R1:W-:Y:S04]  /*a08f0*/  STL [R1+0x1c04], R8 ;  /* 0x001c040801007387 */ /* 0x0003e80000100800 */
[----:B------:R-:W2:Y:S01]  /*a0900*/  LDL.LU R29, [R1+0x1334] ;  /* 0x00133400011d7983 */ /* 0x000ea20000300800 */
[----:B0-----:R-:W-:-:S03]  /*a0910*/  SHF.R.S32.HI R26, RZ, 0x1f, R22 ;  /* 0x0000001fff1a7819 */ /* 0x001fc60000011416 */
[----:B------:R-:W4:Y:S01]  /*a0920*/  LDL.LU R20, [R1+0x1338] ;  /* 0x0013380001147983 */ /* 0x000f220000300800 */
[----:B-1----:R-:W-:-:S03]  /*a0930*/  IADD3 R8, P6, R22, R2, RZ ;  /* 0x0000000216087210 */ /* 0x002fc60007fde0ff */
[----:B------:R-:W4:Y:S02]  /*a0940*/  LDL.LU R22, [R1+0x133c] ;  /* 0x00133c0001167983 */ /* 0x000f240000300800 */
[----:B------:R-:W-:Y:S02]  /*a0950*/  IMAD.X R9, R26, 0x1, R21, P6 ;  /* 0x000000011a097824 */ /* 0x000fe400030e0615 */
[----:B------:R0:W-:Y:S04]  /*a0960*/  STL [R1+0x49e0], R2 ;  /* 0x0049e00201007387 */ /* 0x0001e80000100800 */
[----:B0-----:R-:W3:Y:S04]  /*a0970*/  LDL.LU R2, [R1+0x44] ;  /* 0x0000440001027983 */ /* 0x001ee80000300800 */
[----:B------:R0:W-:Y:S04]  /*a0980*/  STL.64 [R1+0x1aa0], R8 ;  /* 0x001aa00801007387 */ /* 0x0001e80000100a00 */
[----:B0-----:R-:W2:Y:S04]  /*a0990*/  LDL.LU.64 R8, [R1+0x4a08] ;  /* 0x004a080001087983 */ /* 0x001ea80000300a00 */
[----:B------:R-:W4:Y:S04]  /*a09a0*/  LDL.LU R17, [R1+0x4a04] ;  /* 0x004a040001117983 */ /* 0x000f280000300800 */
[----:B------:R0:W-:Y:S04]  /*a09b0*/  STL [R1+0x1c5c], R0 ;  /* 0x001c5c0001007387 */ /* 0x0001e80000100800 */
[----:B0-----:R-:W3:Y:S01]  /*a09c0*/  LDL.LU R0, [R1+0x4a00] ;  /* 0x004a000001007983 */ /* 0x001ee20000300800 */
[----:B------:R-:W-:-:S05]  /*a09d0*/  F2FP.SATFINITE.E4M3.F32.PACK_AB_MERGE_C R7, R7, R6, RZ ;  /* 0x000000060707723e */ /* 0x000fca00048070ff */
[----:B------:R4:W-:Y:S01]  /*a09e0*/  STL [R1+0x1c58], R7 ;  /* 0x001c580701007387 */ /* 0x0009e20000100800 */
[----:B------:R-:W-:Y:S02]  /*a09f0*/  F2FP.SATFINITE.E4M3.F32.PACK_AB_MERGE_C R3, R3, R4, RZ ;  /* 0x000000040303723e */ /* 0x000fe400048070ff */
[----:B---3--:R-:W-:-:S05]  /*a0a00*/  IADD3 R6, P6, R2, R0, RZ ;  /* 0x0000000002067210 */ /* 0x008fca0007fde0ff */
[----:B----4-:R-:W-:-:S05]  /*a0a10*/  IMAD.X R7, R26, 0x1, R17, P6 ;  /* 0x000000011a077824 */ /* 0x010fca00030e0611 */
[----:B------:R0:W-:Y:S04]  /*a0a20*/  STL.64 [R1+0x1a90], R6 ;  /* 0x001a900601007387 */ /* 0x0001e80000100a00 */
[----:B0-----:R-:W3:Y:S04]  /*a0a30*/  LDL.LU.64 R6, [R1+0x49f8] ;  /* 0x0049f80001067983 */ /* 0x001ee80000300a00 */
[----:B------:R-:W4:Y:S04]  /*a0a40*/  LDL.LU R4, [R1+0x49f4] ;  /* 0x0049f40001047983 */ /* 0x000f280000300800 */
[----:B------:R0:W-:Y:S04]  /*a0a50*/  STL [R1+0x1cd8], R3 ;  /* 0x001cd80301007387 */ /* 0x0001e80000100800 */
[----:B0-----:R-:W2:Y:S01]  /*a0a60*/  LDL.LU R3, [R1+0x49f0] ;  /* 0x0049f00001037983 */ /* 0x001ea20000300800 */
[----:B------:R-:W-:-:S05]  /*a0a70*/  F2FP.SATFINITE.E4M3.F32.PACK_AB_MERGE_C R11, R11, R10, RZ ;  /* 0x0000000a0b0b723e */ /* 0x000fca00048070ff */
[----:B------:R-:W-:Y:S01]  /*a0a80*/  STL [R1+0x1ccc], R11 ;  /* 0x001ccc0b01007387 */ /* 0x000fe20000100800 */
[----:B--2---:R-:W-:-:S03]  /*a0a90*/  IADD3 R10, P6, R2, R3, RZ ;  /* 0x00000003020a7210 */ /* 0x004fc60007fde0ff */
[----:B------:R0:W-:Y:S04]  /*a0aa0*/  STL [R1+0x49c8], R3 ;  /* 0x0049c80301007387 */ /* 0x0001e80000100800 */
[----:B0-----:R-:W2:Y:S01]  /*a0ab0*/  LDL.LU R3, [R1+0x1330] ;  /* 0x0013300001037983 */ /* 0x001ea20000300800 */
[----:B----4-:R-:W-:-:S03]  /*a0ac0*/  IMAD.X R11, R26, 0x1, R4, P6 ;  /* 0x000000011a0b7824 */ /* 0x010fc600030e0604 */
[----:B------:R-:W-:Y:S04]  /*a0ad0*/  STL [R1+0x49cc], R4 ;  /* 0x0049cc0401007387 */ /* 0x000fe80000100800 */
[----:B------:R0:W-:Y:S02]  /*a0ae0*/  STL.64 [R1+0x1a80], R10 ;  /* 0x001a800a01007387 */ /* 0x0001e40000100a00 */
[----:B0-----:R-:W-:Y:S02]  /*a0af0*/  F2FP.SATFINITE.E4M3.F32.PACK_AB_MERGE_C R10, R18, R27, RZ ;  /* 0x0000001b120a723e */ /* 0x001fe400048070ff */
[----:B------:R-:W4:Y:S04]  /*a0b00*/  LDL.LU R18, [R1+0x1a58] ;  /* 0x001a580001127983 */ /* 0x000f280000300800 */
[----:B------:R0:W-:Y:S01]  /*a0b10*/  STL [R1+0x1d98], R10 ;  /* 0x001d980a01007387 */ /* 0x0001e20000100800 */
[----:B------:R-:W-:-:S03]  /*a0b20*/  F2FP.SATFINITE.E4M3.F32.PACK_AB_MERGE_C R4, R28, R19, RZ ;  /* 0x000000131c04723e */ /* 0x000fc600048070ff */
[----:B------:R-:W4:Y:S01]  /*a0b30*/  LDL.LU R19, [R1+0x1a5c] ;  /* 0x001a5c0001137983 */ /* 0x000f220000300800 */
[----:B0-----:R-:W-:-:S03]  /*a0b40*/  IADD3 R10, P6, R2, R5, RZ ;  /* 0x00000005020a7210 */ /* 0x001fc60007fde0ff */
[----:B------:R0:W-:Y:S02]  /*a0b50*/  STL [R1+0x1d8c], R4 ;  /* 0x001d8c0401007387 */ /* 0x0001e40000100800 */
[----:B---3--:R-:W-:-:S05]  /*a0b60*/  IMAD.X R11, R26, 0x1, R6, P6 ;  /* 0x000000011a0b7824 */ /* 0x008fca00030e0606 */
[----:B------:R1:W-:Y:S01]  /*a0b70*/  STL.64 [R1+0x1a70], R10 ;  /* 0x001a700a01007387 */ /* 0x0003e20000100a00 */
[----:B0-----:R-:W-:Y:S02]  /*a0b80*/  F2FP.SATFINITE.E4M3.F32.PACK_AB_MERGE_C R4, R25, R15, RZ ;  /* 0x0000000f1904723e */ /* 0x001fe400048070ff */
[----:B-1----:R-:W-:-:S05]  /*a0b90*/  F2FP.SATFINITE.E4M3.F32.PACK_AB_MERGE_C R10, R16, R23, RZ ;  /* 0x00000017100a723e */ /* 0x002fca00048070ff */
[----:B------:R0:W-:Y:S04]  /*a0ba0*/  STL [R1+0x1dc8], R10 ;  /* 0x001dc80a01007387 */ /* 0x0001e80000100800 */
[----:B------:R-:W3:Y:S01]  /*a0bb0*/  LDL.LU R27, [R1+0x1a40] ;  /* 0x001a4000011b7983 */ /* 0x000ee20000300800 */
[----:B0-----:R-:W-:-:S03]  /*a0bc0*/  IADD3 R10, P6, R2, R7, RZ ;  /* 0x00000007020a7210 */ /* 0x001fc60007fde0ff */
[----:B------:R-:W-:Y:S04]  /*a0bd0*/  STL [R1+0x1dbc], R4 ;  /* 0x001dbc0401007387 */ /* 0x000fe80000100800 */
[----:B------:R-:W3:Y:S01]  /*a0be0*/  LDL.LU R28, [R1+0x1a44] ;  /* 0x001a4400011c7983 */ /* 0x000ee20000300800 */
[----:B------:R-:W-:-:S03]  /*a0bf0*/  IMAD.X R11, R26, 0x1, R8, P6 ;  /* 0x000000011a0b7824 */ /* 0x000fc600030e0608 */
[----:B------:R-:W3:Y:S04]  /*a0c00*/  LDL.LU R23, [R1+0x1a48] ;  /* 0x001a480001177983 */ /* 0x000ee80000300800 */
[----:B------:R-:W3:Y:S04]  /*a0c10*/  LDL.LU R16, [R1+0x1a4c] ;  /* 0x001a4c0001107983 */ /* 0x000ee80000300800 */
[----:B------:R-:W3:Y:S04]  /*a0c20*/  LDL.LU R15, [R1+0x1a30] ;  /* 0x001a3000010f7983 */ /* 0x000ee80000300800 */
[----:B------:R-:W3:Y:S04]  /*a0c30*/  LDL.LU R25, [R1+0x1a34] ;  /* 0x001a340001197983 */ /* 0x000ee80000300800 */
[----:B------:R-:W-:Y:S04]  /*a0c40*/  STL.64 [R1+0x49c0], R6 ;  /* 0x0049c00601007387 */ /* 0x000fe80000100a00 */
[----:B------:R0:W-:Y:S04]  /*a0c50*/  STL.64 [R1+0x1a68], R10 ;  /* 0x001a680a01007387 */ /* 0x0001e80000100a00 */
[----:B0-----:R-:W4:Y:S01]  /*a0c60*/  LDL.LU.64 R10, [R1+0x49e8] ;  /* 0x0049e800010a7983 */ /* 0x001f220000300a00 */
[----:B------:R-:W-:-:S02]  /*a0c70*/  IADD3 R6, P6, R2, R9, RZ ;  /* 0x0000000902067210 */ /* 0x000fc40007fde0ff */
[----:B--2---:R-:W-:Y:S02]  /*a0c80*/  F2FP.SATFINITE.E4M3.F32.PACK_AB_MERGE_C R4, R29, R3, RZ ;  /* 0x000000031d04723e */ /* 0x004fe400048070ff */
[----:B------:R-:W-:Y:S01]  /*a0c90*/  F2FP.SATFINITE.E4M3.F32.PACK_AB_MERGE_C R3, R22, R20, RZ ;  /* 0x000000141603723e */ /* 0x000fe200048070ff */
[----:B------:R-:W2:Y:S04]  /*a0ca0*/  LDL.LU R29, [R1+0x1a3c] ;  /* 0x001a3c00011d7983 */ /* 0x000ea80000300800 */
[----:B------:R-:W-:Y:S04]  /*a0cb0*/  STL [R1+0x1e08], R4 ;  /* 0x001e080401007387 */ /* 0x000fe80000100800 */
[----:B------:R-:W2:Y:S04]  /*a0cc0*/  LDL.LU R20, [R1+0x1a20] ;  /* 0x001a200001147983 */ /* 0x000ea80000300800 */
[----:B------:R-:W-:Y:S04]  /*a0cd0*/  STL [R1+0x1dfc], R3 ;  /* 0x001dfc0301007387 */ /* 0x000fe80000100800 */
[----:B------:R-:W2:Y:S04]  /*a0ce0*/  LDL.LU R22, [R1+0x1a24] ;  /* 0x001a240001167983 */ /* 0x000ea80000300800 */
[----:B------:R0:W-:Y:S04]  /*a0cf0*/  STL.64 [R1+0x49b8], R8 ;  /* 0x0049b80801007387 */ /* 0x0001e80000100a00 */
[----:B0-----:R-:W3:Y:S04]  /*a0d00*/  LDL.LU R8, [R1+0x1a50] ;  /* 0x001a500001087983 */ /* 0x001ee80000300800 */
[----:B------:R-:W3:Y:S04]  /*a0d10*/  LDL.LU R9, [R1+0x1a54] ;  /* 0x001a540001097983 */ /* 0x000ee80000300800 */
[----:B------:R-:W4:Y:S04]  /*a0d20*/  LDL.LU R4, [R1+0x1a28] ;  /* 0x001a280001047983 */ /* 0x000f280000300800 */
[----:B----4-:R0:W-:Y:S04]  /*a0d30*/  STL.64 [R1+0x49d0], R4 ;  /* 0x0049d00401007387 */ /* 0x0101e80000100a00 */
[----:B0-----:R-:W4:Y:S01]  /*a0d40*/  LDL.LU R5, [R1+0x1a38] ;  /* 0x001a380001057983 */ /* 0x001f220000300800 */
[----:B------:R-:W-:Y:S01]  /*a0d50*/  IMAD.X R7, R26, 0x1, R10, P6 ;  /* 0x000000011a077824 */ /* 0x000fe200030e060a */
[----:B---3--:R-:W-:-:S02]  /*a0d60*/  F2FP.SATFINITE.E4M3.F32.PACK_AB_MERGE_C R9, R9, R8, RZ ;  /* 0x000000080909723e */ /* 0x008fc400048070ff */
[----:B------:R-:W-:Y:S02]  /*a0d70*/  IADD3 R4, P6, R2, R11, RZ ;  /* 0x0000000b02047210 */ /* 0x000fe40007fde0ff */
[----:B------:R0:W-:Y:S01]  /*a0d80*/  STL.64 [R1+0x1a60], R6 ;  /* 0x001a600601007387 */ /* 0x0001e20000100a00 */
[----:B------:R-:W-:-:S03]  /*a0d90*/  F2FP.SATFINITE.E4M3.F32.PACK_AB_MERGE_C R8, R19, R18, RZ ;  /* 0x000000121308723e */ /* 0x000fc600048070ff */
[----:B----4-:R1:W-:Y:S04]  /*a0da0*/  STL [R1+0x49d8], R5 ;  /* 0x0049d80501007387 */ /* 0x0103e80000100800 */
[----:B------:R-:W3:Y:S04]  /*a0db0*/  LDL.LU R3, [R1+0x1a2c] ;  /* 0x001a2c0001037983 */ /* 0x000ee80000300800 */
[----:B0-----:R-:W4:Y:S01]  /*a0dc0*/  LDL.LU R6, [R1+0x1a10] ;  /* 0x001a100001067983 */ /* 0x001f220000300800 */
[----:B-1----:R-:W-:-:S03]  /*a0dd0*/  IMAD.X R5, R26, 0x1, R13, P6 ;  /* 0x000000011a057824 */ /* 0x002fc600030e060d */
[----:B------:R-:W4:Y:S04]  /*a0de0*/  LDL.LU R7, [R1+0x1a14] ;  /* 0x001a140001077983 */ /* 0x000f280000300800 */
[----:B------:R-:W-:Y:S04]  /*a0df0*/  STL [R1+0x1a78], R9 ;  /* 0x001a780901007387 */ /* 0x000fe80000100800 */
[----:B------:R0:W-:Y:S04]  /*a0e00*/  STL [R1+0x1a7c], R8 ;  /* 0x001a7c0801007387 */ /* 0x0001e80000100800 */
[----:B0-----:R-:W4:Y:S04]  /*a0e10*/  LDL.LU R8, [R1+0x1a18] ;  /* 0x001a180001087983 */ /* 0x001f280000300800 */
[----:B------:R-:W4:Y:S04]  /*a0e20*/  LDL.LU R9, [R1+0x1a1c] ;  /* 0x001a1c0001097983 */ /* 0x000f280000300800 */
[----:B------:R-:W4:Y:S04]  /*a0e30*/  LDL.LU R18, [R1+0x1a00] ;  /* 0x001a000001127983 */ /* 0x000f280000300800 */
[----:B------:R0:W-:Y:S04]  /*a0e40*/  STL.64 [R1+0x1a58], R4 ;  /* 0x001a580401007387 */ /* 0x0001e80000100a00 */
[----:B------:R-:W4:Y:S01]  /*a0e50*/  LDL.LU R19, [R1+0x1a04] ;  /* 0x001a040001137983 */ /* 0x000f220000300800 */
[----:B0-----:R-:W-:-:S03]  /*a0e60*/  IADD3 R4, P6, R2, R12, RZ ;  /* 0x0000000c02047210 */ /* 0x001fc60007fde0ff */
[----:B------:R-:W2:Y:S02]  /*a0e70*/  LDL.LU R2, [R1+0x49e0] ;  /* 0x0049e00001027983 */ /* 0x000ea40000300800 */
[----:B------:R-:W-:Y:S02]  /*a0e80*/  IMAD.X R5, R26, 0x1, R14, P6 ;  /* 0x000000011a057824 */ /* 0x000fe400030e060e */
[----:B------:R-:W3:Y:S01]  /*a0e90*/  LDL.LU R26, [R1+0x49dc] ;  /* 0x0049dc00011a7983 */ /* 0x000ee20000300800 */
[----:B------:R-:W-:-:S03]  /*a0ea0*/  F2FP.SATFINITE.E4M3.F32.PACK_AB_MERGE_C R27, R28, R27, RZ ;  /* 0x0000001b1c1b723e */ /* 0x000fc600048070ff */
[----:B------:R0:W-:Y:S04]  /*a0eb0*/  STL.64 [R1+0x1a50], R4 ;  /* 0x001a500401007387 */ /* 0x0001e80000100a00 */
[----:B------:R3:W-:Y:S04]  /*a0ec0*/  STL [R1+0x136c], R27 ;  /* 0x00136c1b01007387 */ /* 0x0007e80000100800 */
[----:B------:R-:W4:Y:S01]  /*a0ed0*/  LDL.LU R28, [R1+0x19f4] ;  /* 0x0019f400011c7983 */ /* 0x000f220000300800 */
[----:B0-----:R-:W-:Y:S02]  /*a0ee0*/  F2FP.SATFINITE.E4M3.F32.PACK_AB_MERGE_C R5, R16, R23, RZ ;  /* 0x000000171005723e */ /* 0x001fe400048070ff */
[----:B------:R-:W-:-:S03]  /*a0ef0*/  F2FP.SATFINITE.E4M3.F32.PACK_AB_MERGE_C R4, R25, R15, RZ ;  /* 0x0000000f1904723e */ /* 0x000fc600048070ff */
[----:B------:R-:W-:Y:S04]  /*a0f00*/  STL [R1+0x1a40], R5 ;  /* 0x001a400501007387 */ /* 0x000fe80000100800 */
[----:B------:R-:W4:Y:S04]  /*a0f10*/  LDL.LU R23, [R1+0x19f8] ;  /* 0x0019f80001177983 */ /* 0x000f280000300800 */
[----:B------:R2:W-:Y:S04]  /*a0f20*/  STL [R1+0x1334], R4 ;  /* 0x0013340401007387 */ /* 0x0005e80000100800 */
[----:B------:R-:W4:Y:S01]  /*a0f30*/  LDL.LU R16, [R1+0x19fc] ;  /* 0x0019fc0001107983 */ /* 0x000f220000300800 */
[----:B---3--:R-:W-:-:S02]  /*a0f40*/  SHF.R.S32.HI R27, RZ, 0x1f, R26 ;  /* 0x0000001fff1b7819 */ /* 0x008fc4000001141a */
[----:B--2---:R-:W-:-:S05]  /*a0f50*/  IADD3 R4, P6, R26, R2, RZ ;  /* 0x000000021a047210 */ /* 0x004fca0007fde0ff */
[----:B------:R-:W-:-:S05]  /*a0f60*/  IMAD.X R5, R27, 0x1, R21, P6 ;  /* 0x000000011b057824 */ /* 0x000fca00030e0615 */
[----:B------:R0:W-:Y:S04]  /*a0f70*/  STL.64 [R1+0x1a30], R4 ;  /* 0x001a300401007387 */ /* 0x0001e80000100a00 */
[----:B0-----:R-:W2:Y:S01]  /*a0f80*/  LDL.LU R5, [R1+0x49d8] ;  /* 0x0049d80001057983 */ /* 0x001ea20000300800 */
[----:B------:R-:W-:Y:S02]  /*a0f90*/  IADD3 R4, P6, R26, R0, RZ ;  /* 0x000000001a047210 */ /* 0x000fe40007fde0ff */
[----:B------:R-:W-:Y:S01]  /*a0fa0*/  F2FP.SATFINITE.E4M3.F32.PACK_AB_MERGE_C R20, R22, R20, RZ ;  /* 0x000000141614723e */ /* 0x000fe200048070ff */
[----:B------:R-:W3:Y:S04]  /*a0fb0*/  LDL.LU R15, [R1+0x19e0] ;  /* 0x0019e000010f7983 */ /* 0x000ee80000300800 */
[----:B------:R-:W3:Y:S01]  /*a0fc0*/  LDL.LU R25, [R1+0x19e4] ;  /* 0x0019e40001197983 */ /* 0x000ee20000300800 */
[----:B--2---:R-:W-:Y:S01]  /*a0fd0*/  F2FP.SATFINITE.E4M3.F32.PACK_AB_MERGE_C R29, R29, R5, RZ ;  /* 0x000000051d1d723e */ /* 0x004fe200048070ff */
[----:B------:R-:W-:-:S04]  /*a0fe0*/  IMAD.X R5, R27, 0x1, R17, P6 ;  /* 0x000000011b057824 */ /* 0x000fc800030e0611 */
[----:B------:R-:W-:Y:S04]  /*a0ff0*/  STL [R1+0x1a38], R29 ;  /* 0x001a381d01007387 */ /* 0x000fe80000100800 */
[----:B------:R-:W-:Y:S04]  /*a1000*/  STL [R1+0x1330], R20 ;  /* 0x0013301401007387 */ /* 0x000fe80000100800 */
[----:B------:R0:W-:Y:S04]  /*a1010*/  STL.64 [R1+0x1a20], R4 ;  /* 0x001a200401007387 */ /* 0x0001e80000100a00 */
[----:B0-----:R-:W2:Y:S04]  /*a1020*/  LDL.LU.64 R4, [R1+0x49d0] ;  /* 0x0049d00001047983 */ /* 0x001ea80000300a00 */
[----:B------:R-:W3:Y:S04]  /*a1030*/  LDL.LU R29, [R1+0x19ec] ;  /* 0x0019ec00011d7983 */ /* 0x000ee80000300800 */
[----:B------:R-:W3:Y:S04]  /*a1040*/  LDL.LU R20, [R1+0x19d0] ;  /* 0x0019d00001147983 */ /* 0x000ee80000300800 */
[----:B------:R-:W3:Y:S01]  /*a1050*/  LDL.LU R22, [R1+0x19d4] ;  /* 0x0019d40001167983 */ /* 0x000ee20000300800 */
[----:B--2---:R-:W-:-:S03]  /*a1060*/  F2FP.SATFINITE.E4M3.F32.PACK_AB_MERGE_C R3, R3, R4, RZ ;  /* 0x000000040303723e */ /* 0x004fc600048070ff */
[----:B------:R-:W2:Y:S04]  /*a1070*/  LDL.LU R4, [R1+0x49cc] ;  /* 0x0049cc0001047983 */ /* 0x000ea80000300800 */
[----:B------:R0:W-:Y:S04]  /*a1080*/  STL [R1+0x1a3c], R3 ;  /* 0x001a3c0301007387 */ /* 0x0001e80000100800 */
[----:B0-----:R-:W3:Y:S01]  /*a1090*/  LDL.LU R3, [R1+0x49c8] ;  /* 0x0049c80001037983 */ /* 0x001ee20000300800 */
[----:B----4-:R-:W-:-:S05]  /*a10a0*/  F2FP.SATFINITE.E4M3.F32.PACK_AB_MERGE_C R7, R7, R6, RZ ;  /* 0x000000060707723e */ /* 0x010fca00048070ff */
[----:B------:R2:W-:Y:S01]  /*a10b0*/  STL [R1+0x119c], R7 ;  /* 0x00119c0701007387 */ /* 0x0005e20000100800 */
[----:B---3--:R-:W-:-:S03]  /*a10c0*/  IADD3 R6, P6, R26, R3, RZ ;  /* 0x000000031a067210 */ /* 0x008fc60007fde0ff */
[----:B------:R0:W-:Y:S02]  /*a10d0*/  STL [R1+0x49a8], R3 ;  /* 0x0049a80301007387 */ /* 0x0001e40000100800 */
[----:B--2---:R-:W-:Y:S02]  /*a10e0*/  IMAD.X R7, R27, 0x1, R4, P6 ;  /* 0x000000011b077824 */ /* 0x004fe400030e0604 */
[----:B0-----:R-:W2:Y:S04]  /*a10f0*/  LDL.LU R3, [R1+0x19e8] ;  /* 0x0019e80001037983 */ /* 0x001ea80000300800 */
[----:B------:R0:W-:Y:S04]  /*a1100*/  STL.64 [R1+0x1a28], R6 ;  /* 0x001a280601007387 */ /* 0x0001e80000100a00 */
[----:B0-----:R-:W3:Y:S01]  /*a1110*/  LDL.LU.64 R6, [R1+0x49c0] ;  /* 0x0049c00001067983 */ /* 0x001ee20000300a00 */
[----:B------:R-:W-:-:S02]  /*a1120*/  F2FP.SATFINITE.E4M3.F32.PACK_AB_MERGE_C R9, R9, R8, RZ ;  /* 0x000000080909723e */ /* 0x000fc400048070ff */
[----:B------:R-:W-:Y:S01]  /*a1130*/  F2FP.SATFINITE.E4M3.F32.PACK_AB_MERGE_C R8, R19, R18, RZ ;  /* 0x000000121308723e */ /* 0x000fe200048070ff */
[----:B------:R0:W-:Y:S04]  /*a1140*/  STL [R1+0x49ac], R4 ;  /* 0x0049ac0401007387 */ /* 0x0001e80000100800 */
[----:B0-----:R-:W4:Y:S04]  /*a1150*/  LDL.LU R4, [R1+0x19f0] ;  /* 0x0019f00001047983 */ /* 0x001f280000300800 */
[----:B------:R-:W-:Y:S04]  /*a1160*/  STL [R1+0x1a18], R9 ;  /* 0x001a180901007387 */ /* 0x000fe80000100800 */
[----:B------:R-:W2:Y:S04]  /*a1170*/  LDL.LU R18, [R1+0x19d8] ;  /* 0x0019d80001127983 */ /* 0x000ea80000300800 */
[----:B------:R0:W-:Y:S04]  /*a1180*/  STL [R1+0x1198], R8 ;  /* 0x0011980801007387 */ /* 0x0001e80000100800 */
[----:B------:R-:W2:Y:S01]  /*a1190*/  LDL.LU R19, [R1+0x19dc] ;  /* 0x0019dc0001137983 */ /* 0x000ea20000300800 */
[----:B0-----:R-:W-:-:S03]  /*a11a0*/  IADD3 R8, P6, R26, R5, RZ ;  /* 0x000000051a087210 */ /* 0x001fc60007fde0ff */
[----:B------:R0:W-:Y:S04]  /*a11b0*/  STL [R1+0x4998], R5 ;  /* 0x0049980501007387 */ /* 0x0001e80000100800 */
[----:B0-----:R-:W4:Y:S01]  /*a11c0*/  LDL.LU R5, [R1+0x1a0c] ;  /* 0x001a0c0001057983 */ /* 0x001f220000300800 */
[----:B---3--:R-:W-:-:S05]  /*a11d0*/  IMAD.X R9, R27, 0x1, R6, P6 ;  /* 0x000000011b097824 */ /* 0x008fca00030e0606 */
[----:B------:R0:W-:Y:S04]  /*a11e0*/  STL.64 [R1+0x1a10], R8 ;  /* 0x001a100801007387 */ /* 0x0001e80000100a00 */
[----:B0-----:R-:W3:Y:S04]  /*a11f0*/  LDL.LU.64 R8, [R1+0x49b8] ;  /* 0x0049b80001087983 */ /* 0x001ee80000300a00 */
[----:B------:R0:W-:Y:S04]  /*a1200*/  STL [R1+0x499c], R6 ;  /* 0x00499c0601007387 */ /* 0x0001e80000100800 */
[----:B0-----:R-:W4:Y:S02]  /*a1210*/  LDL.LU R6, [R1+0x1a08] ;  /* 0x001a080001067983 */ /* 0x001f240000300800 */
[----:B----4-:R-:W-:-:S02]  /*a1220*/  F2FP.SATFINITE.E4M3.F32.PACK_AB_MERGE_C R5, R5, R6, RZ ;  /* 0x000000060505723e */ /* 0x010fc400048070ff */
[----:B------:R-:W-:Y:S02]  /*a1230*/  F2FP.SATFINITE.E4M3.F32.PACK_AB_MERGE_C R6, R28, R4, RZ ;  /* 0x000000041c06723e */ /* 0x000fe400048070ff */
[----:B------:R-:W-:Y:S01]  /*a1240*/  IADD3 R4, P6, R26, R7, RZ ;  /* 0x000000071a047210 */ /* 0x000fe20007fde0ff */
[----:B------:R3:W-:Y:S04]  /*a1250*/  STL [R1+0x1a08], R5 ;  /* 0x001a080501007387 */ /* 0x0007e80000100800 */
[----:B------:R-:W-:Y:S01]  /*a1260*/  STL [R1+0x1a0c], R6 ;  /* 0x001a0c0601007387 */ /* 0x000fe20000100800 */
[----:B---3--:R-:W-:-:S05]  /*a1270*/  IMAD.X R5, R27, 0x1, R8, P6 ;  /* 0x000000011b057824 */ /* 0x008fca00030e0608 */
[----:B------:R0:W-:Y:S04]  /*a1280*/  STL.64 [R1+0x1a00], R4 ;  /* 0x001a000401007387 */ /* 0x0001e80000100a00 */
[----:B------:R-:W3:Y:S01]  /*a1290*/  LDL.LU R28, [R1+0x19c0] ;  /* 0x0019c000011c7983 */ /* 0x000ee20000300800 */
[----:B0-----:R-:W-:-:S03]  /*a12a0*/  F2FP.SATFINITE.E4M3.F32.PACK_AB_MERGE_C R4, R16, R23, RZ ;  /* 0x000000171004723e */ /* 0x001fc600048070ff */
[----:B------:R-:W3:Y:S04]  /*a12b0*/  LDL.LU R23, [R1+0x19c4] ;  /* 0x0019c40001177983 */ /* 0x000ee80000300800 */
[----:B------:R0:W-:Y:S04]  /*a12c0*/  STL [R1+0x19f8], R4 ;  /* 0x0019f80401007387 */ /* 0x0001e80000100800 */
[----:B------:R-:W4:Y:S01]  /*a12d0*/  LDL.LU R16, [R1+0x19c8] ;  /* 0x0019c80001107983 */ /* 0x000f220000300800 */
[----:B0-----:R-:W-:-:S03]  /*a12e0*/  F2FP.SATFINITE.E4M3.F32.PACK_AB_MERGE_C R4, R25, R15, RZ ;  /* 0x0000000f1904723e */ /* 0x001fc600048070ff */
[----:B------:R-:W4:Y:S04]  /*a12f0*/  LDL.LU R15, [R1+0x19cc] ;  /* 0x0019cc00010f7983 */ /* 0x000f280000300800 */
[----:B------:R0:W-:Y:S04]  /*a1300*/  STL [R1+0x1a9c], R4 ;  /* 0x001a9c0401007387 */ /* 0x0001e80000100800 */
[----:B------:R-:W3:Y:S01]  /*a1310*/  LDL R25, [R1+0x4c] ;  /* 0x00004c0001197983 */ /* 0x000ee20000100800 */
[----:B0-----:R-:W-:-:S03]  /*a1320*/  IADD3 R4, P6, R26, R9, RZ ;  /* 0x000000091a047210 */ /* 0x001fc60007fde0ff */
[----:B------:R-:W-:Y:S02]  /*a1330*/  STL.64 [R1+0x4990], R8 ;  /* 0x0049900801007387 */ /* 0x000fe40000100a00 */
[----:B------:R-:W-:Y:S01]  /*a1340*/  IMAD.X R5, R27, 0x1, R10, P6 ;  /* 0x000000011b057824 */ /* 0x000fe200030e060a */
[----:B--2---:R-:W-:-:S04]  /*a1350*/  F2FP.SATFINITE.E4M3.F32.PACK_AB_MERGE_C R6, R29, R3, RZ ;  /* 0x000000031d06723e */ /* 0x004fc800048070ff */
[----:B------:R0:W-:Y:S01]  /*a1360*/  STL.64 [R1+0x19f0], R4 ;  /* 0x0019f00401007387 */ /* 0x0001e20000100a00 */
[----:B------:R-:W-:-:S03]  /*a1370*/  F2FP.SATFINITE.E4M3.F32.PACK_AB_MERGE_C R3, R22, R20, RZ ;  /* 0x000000141603723e */ /* 0x000fc600048070ff */
[----:B------:R-:W-:Y:S01]  /*a1380*/  STL [R1+0x1a98], R6 ;  /* 0x001a980601007387 */ /* 0x000fe20000100800 */
[----:B0-----:R-:W-:-:S03]  /*a1390*/  IADD3 R4, P6, R26, R11, RZ ;  /* 0x0000000b1a047210 */ /* 0x001fc60007fde0ff */
[----:B------:R-:W-:Y:S02]  /*a13a0*/  STL.64 [R1+0x49a0], R10 ;  /* 0x0049a00a01007387 */ /* 0x000fe40000100a00 */
[----:B------:R-:W-:Y:S02]  /*a13b0*/  IMAD.X R5, R27, 0x1, R13, P6 ;  /* 0x000000011b057824 */ /* 0x000fe400030e060d */
[----:B------:R-:W-:Y:S04]  /*a13c0*/  STL [R1+0x1ab8], R3 ;  /* 0x001ab80301007387 */ /* 0x000fe80000100800 */
[----:B------:R0:W-:Y:S04]  /*a13d0*/  STL.64 [R1+0x19e0], R4 ;  /* 0x0019e00401007387 */ /* 0x0001e80000100a00 */
[----:B------:R-:W2:Y:S04]  /*a13e0*/  LDL.LU R29, [R1+0x19b0] ;  /* 0x0019b000011d7983 */ /* 0x000ea80000300800 */
[----:B------:R-:W2:Y:S01]  /*a13f0*/  LDL.LU R20, [R1+0x19b4] ;  /* 0x0019b40001147983 */ /* 0x000ea20000300800 */
[----:B0-----:R-:W-:-:S03]  /*a1400*/  IADD3 R4, P6, R26, R12, RZ ;  /* 0x0000000c1a047210 */ /* 0x001fc60007fde0ff */
[----:B------:R-:W2:Y:S02]  /*a1410*/  LDL.LU R22, [R1+0x19b8] ;  /* 0x0019b80001167983 */ /* 0x000ea40000300800 */
[----:B------:R-:W-:Y:S02]  /*a1420*/  IMAD.X R5, R27, 0x1, R14, P6 ;  /* 0x000000011b057824 */ /* 0x000fe400030e060e */
[----:B------:R-:W2:Y:S04]  /*a1430*/  LDL.LU R26, [R1+0x19bc] ;  /* 0x0019bc00011a7983 */ /* 0x000ea80000300800 */
[----:B------:R-:W-:Y:S04]  /*a1440*/  STL.64 [R1+0x4988], R12 ;  /* 0x0049880c01007387 */ /* 0x000fe80000100a00 */
[----:B------:R0:W-:Y:S02]  /*a1450*/  STL.64 [R1+0x19d0], R4 ;  /* 0x0019d00401007387 */ /* 0x0001e40000100a00 */
[----:B0-----:R-:W-:-:S02]  /*a1460*/  F2FP.SATFINITE.E4M3.F32.PACK_AB_MERGE_C R5, R19, R18, RZ ;  /* 0x000000121305723e */ /* 0x001fc400048070ff */
[----:B------:R-:W2:Y:S04]  /*a1470*/  LDL.LU R4, [R1+0x19a0] ;  /* 0x0019a00001047983 */ /* 0x000ea80000300800 */
[----:B------:R-:W2:Y:S04]  /*a1480*/  LDL.LU R3, [R1+0x19a4] ;  /* 0x0019a40001037983 */ /* 0x000ea80000300800 */
[----:B------:R0:W-:Y:S04]  /*a1490*/  STL [R1+0x1aac], R5 ;  /* 0x001aac0501007387 */ /* 0x0001e80000100800 */
[----:B------:R-:W2:Y:S04]  /*a14a0*/  LDL.LU R10, [R1+0x19a8] ;  /* 0x0019a800010a7983 */ /* 0x000ea80000300800 */
[----:B------:R-:W2:Y:S01]  /*a14b0*/  LDL.LU R11, [R1+0x19ac] ;  /* 0x0019ac00010b7983 */ /* 0x000ea20000300800 */
[----:B----4-:R-:W-:-:S02]  /*a14c0*/  F2FP.SATFINITE.E4M3.F32.PACK_AB_MERGE_C R15, R15, R16, RZ ;  /* 0x000000100f0f723e */ /* 0x010fc400048070ff */
[----:B---3--:R-:W-:Y:S01]  /*a14d0*/  SHF.R.S32.HI R27, RZ, 0x1f, R25 ;  /* 0x0000001fff1b7819 */ /* 0x008fe20000011419 */
[----:B--2---:R1:W-:Y:S04]  /*a14e0*/  STL.64 [R1+0x49b0], R10 ;  /* 0x0049b00a01007387 */ /* 0x0043e80000100a00 */
[----:B------:R-:W2:Y:S04]  /*a14f0*/  LDL.LU R6, [R1+0x1990] ;  /* 0x0019900001067983 */ /* 0x000ea80000300800 */
[----:B0-----:R-:W2:Y:S01]  /*a1500*/  LDL.LU R5, [R1+0x1994] ;  /* 0x0019940001057983 */ /* 0x001ea20000300800 */
[----:B-1----:R-:W-:-:S03]  /*a1510*/  F2FP.SATFINITE.E4M3.F32.PACK_AB_MERGE_C R10, R23, R28, RZ ;  /* 0x0000001c170a723e */ /* 0x002fc600048070ff */
[----:B------:R-:W3:Y:S04]  /*a1520*/  LDL.LU R8, [R1+0x1998] ;  /* 0x0019980001087983 */ /* 0x000ee80000300800 */
[----:B------:R-:W3:Y:S04]  /*a1530*/  LDL.LU R9, [R1+0x199c] ;  /* 0x00199c0001097983 */ /* 0x000ee80000300800 */
[----:B------:R-:W4:Y:S04]  /*a1540*/  LDL.LU R12, [R1+0x1980] ;  /* 0x00198000010c7983 */ /* 0x000f280000300800 */
[----:B------:R-:W4:Y:S04]  /*a1550*/  LDL.LU R13, [R1+0x1984] ;  /* 0x00198400010d7983 */ /* 0x000f280000300800 */
[----:B------:R0:W-:Y:S04]  /*a1560*/  STL [R1+0x1afc], R10 ;  /* 0x001afc0a01007387 */ /* 0x0001e80000100800 */
[----:B------:R-:W4:Y:S04]  /*a1570*/  LDL.LU R18, [R1+0x1988] ;  /* 0x0019880001127983 */ /* 0x000f280000300800 */
[----:B------:R-:W4:Y:S04]  /*a1580*/  LDL.LU R23, [R1+0x198c] ;  /* 0x00198c0001177983 */ /* 0x000f280000300800 */
[----:B------:R1:W-:Y:S01]  /*a1590*/  STL [R1+0x1acc], R15 ;  /* 0x001acc0f01007387 */ /* 0x0003e20000100800 */
[----:B0-----:R-:W-:-:S03]  /*a15a0*/  IADD3 R10, P6, R25, R2, RZ ;  /* 0x00000002190a7210 */ /* 0x001fc60007fde0ff */
[----:B------:R-:W4:Y:S04]  /*a15b0*/  LDL.LU R19, [R1+0x1320] ;  /* 0x0013200001137983 */ /* 0x000f280000300800 */
[----:B------:R-:W4:Y:S04]  /*a15c0*/  LDL.LU R28, [R1+0x1324] ;  /* 0x00132400011c7983 */ /* 0x000f280000300800 */
[----:B-1----:R-:W4:Y:S04]  /*a15d0*/  LDL.LU R15, [R1+0x1328] ;  /* 0x00132800010f7983 */ /* 0x002f280000300800 */
[----:B------:R-:W4:Y:S04]  /*a15e0*/  LDL.LU R25, [R1+0x132c] ;  /* 0x00132c0001197983 */ /* 0x000f280000300800 */
[----:B------:R0:W-:Y:S04]  /*a15f0*/  STL [R1+0x4980], R2 ;  /* 0x0049800201007387 */ /* 0x0001e80000100800 */
[----:B0-----:R-:W2:Y:S01]  /*a1600*/  LDL.LU R2, [R1+0x4c] ;  /* 0x00004c0001027983 */ /* 0x001ea20000300800 */
[----:B------:R-:W-:-:S03]  /*a1610*/  IMAD.X R11, R27, 0x1, R21, P6 ;  /* 0x000000011b0b7824 */ /* 0x000fc600030e0615 */
[----:B------:R-:W4:Y:S04]  /*a1620*/  LDL.LU R16, [R1+0x50] ;  /* 0x0000500001107983 */ /* 0x000f280000300800 */
[----:B------:R0:W-:Y:S02]  /*a1630*/  STL.64 [R1+0x19c0], R10 ;  /* 0x0019c00a01007387 */ /* 0x0001e40000100a00 */
[----:B0-----:R-:W-:Y:S02]  /*a1640*/  F2FP.SATFINITE.E4M3.F32.PACK_AB_MERGE_C R11, R20, R29, RZ ;  /* 0x0000001d140b723e */ /* 0x001fe400048070ff */
[----:B------:R-:W-:-:S03]  /*a1650*/  F2FP.SATFINITE.E4M3.F32.PACK_AB_MERGE_C R10, R26, R22, RZ ;  /* 0x000000161a0a723e */ /* 0x000fc600048070ff */
[----:B------:R-:W-:Y:S04]  /*a1660*/  STL [R1+0x1bf8], R11 ;  /* 0x001bf80b01007387 */ /* 0x000fe80000100800 */
[----:B------:R-:W4:Y:S04]  /*a1670*/  LDL.LU R22, [R1+0x1970] ;  /* 0x0019700001167983 */ /* 0x000f280000300800 */
[----:B------:R2:W-:Y:S01]  /*a1680*/  STL [R1+0x1bec], R10 ;  /* 0x001bec0a01007387 */ /* 0x0005e20000100800 */
[----:B------:R-:W-:-:S03]  /*a1690*/  F2FP.SATFINITE.E4M3.F32.PACK_AB_MERGE_C R3, R3, R4, RZ ;  /* 0x000000040303723e */ /* 0x000fc600048070ff */
[----:B------:R-:W4:Y:S04]  /*a16a0*/  LDL.LU R26, [R1+0x1974] ;  /* 0x00197400011a7983 */ /* 0x000f280000300800 */
[----:B------:R-:W4:Y:S04]  /*a16b0*/  LDL.LU R29, [R1+0x1978] ;  /* 0x00197800011d7983 */ /* 0x000f280000300800 */
[----:B------:R-:W4:Y:S01]  /*a16c0*/  LDL.LU R20, [R1+0x197c] ;  /* 0x00197c0001147983 */ /* 0x000f220000300800 */
[----:B--2---:R-:W-:-:S05]  /*a16d0*/  IADD3 R10, P6, R2, R0, RZ ;  /* 0x00000000020a7210 */ /* 0x004fca0007fde0ff */
[----:B------:R-:W-:-:S05]  /*a16e0*/  IMAD.X R11, R27, 0x1, R17, P6 ;  /* 0x000000011b0b7824 */ /* 0x000fca00030e0611 */
[----:B------:R0:W-:Y:S04]  /*a16f0*/  STL.64 [R1+0x19b0], R10 ;  /* 0x0019b00a01007387 */ /* 0x0001e80000100a00 */
[----:B0-----:R-:W2:Y:S04]  /*a1700*/  LDL.LU.64 R10, [R1+0x49b0] ;  /* 0x0049b000010a7983 */ /* 0x001ea80000300a00 */
[----:B------:R-:W3:Y:S04]  /*a1710*/  LDL.LU R4, [R1+0x49ac] ;  /* 0x0049ac0001047983 */ /* 0x000ee80000300800 */
[----:B------:R0:W-:Y:S04]  /*a1720*/  STL [R1+0x1c3c], R3 ;  /* 0x001c3c0301007387 */ /* 0x0001e80000100800 */
[----:B0-----:R-:W4:Y:S01]  /*a1730*/  LDL.LU R3, [R1+0x49a8] ;  /* 0x0049a80001037983 */ /* 0x001f220000300800 */
[----:B------:R-:W-:-:S02]  /*a1740*/  F2FP.SATFINITE.E4M3.F32.PACK_AB_MERGE_C R5, R5, R6, RZ ;  /* 0x000000060505723e */ /* 0x000fc400048070ff */
[----:B--2---:R-:W-:-:S05]  /*a1750*/  F2FP.SATFINITE.E4M3.F32.PACK_AB_MERGE_C R11, R11, R10, RZ ;  /* 0x0000000a0b0b723e */ /* 0x004fca00048070ff */
[----:B------:R3:W-:Y:S01]  /*a1760*/  STL [R1+0x1c38], R11 ;  /* 0x001c380b01007387 */ /* 0x0007e20000100800 */
[----:B----4-:R-:W-:-:S05]  /*a1770*/  IADD3 R10, P6, R2, R3, RZ ;  /* 0x00000003020a7210 */ /* 0x010fca0007fde0ff */
[----:B---3--:R-:W-:-:S05]  /*a1780*/  IMAD.X R11, R27, 0x1, R4, P6 ;  /* 0x000000011b0b7824 */ /* 0x008fca00030e0604 */
[----:B------:R0:W-:Y:S04]  /*a1790*/  STL.64 [R1+0x19a0], R10 ;  /* 0x0019a00a01007387 */ /* 0x0001e80000100a00 */
[----:B0-----:R-:W2:Y:S04]  /*a17a0*/  LDL.LU.64 R10, [R1+0x49a0] ;  /* 0x0049a000010a7983 */ /* 0x001ea80000300a00 */
[----:B------:R-:W3:Y:S04]  /*a17b0*/  LDL.LU R6, [R1+0x499c] ;  /* 0x00499c0001067983 */ /* 0x000ee80000300800 */
[----:B------:R0:W-:Y:S04]  /*a17c0*/  STL [R1+0x1cb8], R5 ;  /* 0x001cb80501007387 */ /* 0x0001e80000100800 */
[----:B0-----:R-:W4:Y:S01]  /*a17d0*/  LDL.LU R5, [R1+0x4998] ;  /* 0x0049980001057983 */ /* 0x001f220000300800 */
[----:B------:R-:W-:-:S05]  /*a17e0*/  F2FP.SATFINITE.E4M3.F32.PACK_AB_MERGE_C R9, R9, R8, RZ ;  /* 0x000000080909723e */ /* 0x000fca00048070ff */
[----:B------:R3:W-:Y:S01]  /*a17f0*/  STL [R1+0x1cac], R9 ;  /* 0x001cac0901007387 */ /* 0x0007e20000100800 */
[----:B----4-:R-:W-:-:S03]  /*a1800*/  IADD3 R8, P6, R2, R5, RZ ;  /* 0x0000000502087210 */ /* 0x010fc60007fde0ff */
[----:B------:R-:W-:Y:S02]  /*a1810*/  STL [R1+0x4960], R5 ;  /* 0x0049600501007387 */ /* 0x000fe40000100800 */
[----:B---3--:R-:W-:-:S05]  /*a1820*/  IMAD.X R9, R27, 0x1, R6, P6 ;  /* 0x000000011b097824 */ /* 0x008fca00030e0606 */
[----:B------:R0:W-:Y:S04]  /*a1830*/  STL.64 [R1+0x1990], R8 ;  /* 0x0019900801007387 */ /* 0x0001e80000100a00 */
[----:B0-----:R-:W3:Y:S01]  /*a1840*/  LDL.LU.64 R8, [R1+0x4990] ;  /* 0x0049900001087983 */ /* 0x001ee20000300a00 */
[----:B------:R-:W-:Y:S02]  /*a1850*/  F2FP.SATFINITE.E4M3.F32.PACK_AB_MERGE_C R12, R13, R12, RZ ;  /* 0x0000000c0d0c723e */ /* 0x000fe400048070ff */
[----:B------:R-:W-:Y:S02]  /*a1860*/  F2FP.SATFINITE.E4M3.F32.PACK_AB_MERGE_C R5, R23, R18, RZ ;  /* 0x000000121705723e */ /* 0x000fe400048070ff */
[----:B------:R-:W4:Y:S04]  /*a1870*/  LDL.LU R18, [R1+0x1960] ;  /* 0x0019600001127983 */ /* 0x000f280000300800 */
[----:B------:R0:W-:Y:S04]  /*a1880*/  STL [R1+0x1cec], R12 ;  /* 0x001cec0c01007387 */ /* 0x0001e80000100800 */
[----:B------:R-:W4:Y:S01]  /*a1890*/  LDL.LU R23, [R1+0x1964] ;  /* 0x0019640001177983 */ /* 0x000f220000300800 */
[----:B0-----:R-:W-:-:S03]  /*a18a0*/  IADD3 R12, P6, R2, R7, RZ ;  /* 0x00000007020c7210 */ /* 0x001fc60007fde0ff */
[----:B------:R0:W-:Y:S04]  /*a18b0*/  STL [R1+0x1ce8], R5 ;  /* 0x001ce80501007387 */ /* 0x0001e80000100800 */
[----:B------:R1:W-:Y:S01]  /*a18c0*/  STL.64 [R1+0x4968], R6 ;  /* 0x0049680601007387 */ /* 0x0003e20000100a00 */
[----:B0-----:R-:W-:Y:S02]  /*a18d0*/  F2FP.SATFINITE.E4M3.F32.PACK_AB_MERGE_C R5, R25, R15, RZ ;  /* 0x0000000f1905723e */ /* 0x001fe400048070ff */
[----:B-1----:R-:W-:Y:S01]  /*a18e0*/  F2FP.SATFINITE.E4M3.F32.PACK_AB_MERGE_C R6, R28, R19, RZ ;  /* 0x000000131c06723e */ /* 0x002fe200048070ff */
[----:B---3--:R-:W-:-:S05]  /*a18f0*/  IMAD.X R13, R27, 0x1, R8, P6 ;  /* 0x000000011b0d7824 */ /* 0x008fca00030e0608 */
[----:B------:R0:W-:Y:S04]  /*a1900*/  STL.64 [R1+0x1988], R12 ;  /* 0x0019880c01007387 */ /* 0x0001e80000100a00 */
[----:B0-----:R-:W3:Y:S04]  /*a1910*/  LDL.LU.64 R12, [R1+0x4988] ;  /* 0x00498800010c7983 */ /* 0x001ee80000300a00 */
[----:B------:R-:W4:Y:S04]  /*a1920*/  LDL.LU R15, [R1+0x1968] ;  /* 0x00196800010f7983 */ /* 0x000f280000300800 */
[----:B------:R0:W-:Y:S04]  /*a1930*/  STL [R1+0x1dac], R6 ;  /* 0x001dac0601007387 */ /* 0x0001e80000100800 */
[----:B------:R-:W4:Y:S01]  /*a1940*/  LDL.LU R25, [R1+0x196c] ;  /* 0x00196c0001197983 */ /* 0x000f220000300800 */
[----:B0-----:R-:W-:-:S03]  /*a1950*/  IADD3 R6, P6, R2, R9, RZ ;  /* 0x0000000902067210 */ /* 0x001fc60007fde0ff */
[----:B------:R0:W-:Y:S02]  /*a1960*/  STL [R1+0x1da8], R5 ;  /* 0x001da80501007387 */ /* 0x0001e40000100800 */
[----:B--2---:R-:W-:Y:S02]  /*a1970*/  IMAD.X R7, R27, 0x1, R10, P6 ;  /* 0x000000011b077824 */ /* 0x004fe400030e060a */
[----:B------:R-:W-:Y:S04]  /*a1980*/  STL.64 [R1+0x4958], R8 ;  /* 0x0049580801007387 */ /* 0x000fe80000100a00 */
[----:B------:R-:W2:Y:S01]  /*a1990*/  LDL.LU R19, [R1+0x1950] ;  /* 0x0019500001137983 */ /* 0x000ea20000300800 */
[----:B0-----:R-:W-:-:S03]  /*a19a0*/  F2FP.SATFINITE.E4M3.F32.PACK_AB_MERGE_C R5, R26, R22, RZ ;  /* 0x000000161a05723e */ /* 0x001fc600048070ff */
[----:B------:R-:W2:Y:S04]  /*a19b0*/  LDL.LU R28, [R1+0x1954] ;  /* 0x00195400011c7983 */ /* 0x000ea80000300800 */
[----:B------:R0:W-:Y:S04]  /*a19c0*/  STL.64 [R1+0x1980], R6 ;  /* 0x0019800601007387 */ /* 0x0001e80000100a00 */
[----:B------:R-:W2:Y:S04]  /*a19d0*/  LDL.LU R22, [R1+0x1940] ;  /* 0x0019400001167983 */ /* 0x000ea80000300800 */
[----:B------:R-:W2:Y:S04]  /*a19e0*/  LDL.LU R26, [R1+0x1944] ;  /* 0x00194400011a7983 */ /* 0x000ea80000300800 */
[----:B------:R1:W-:Y:S04]  /*a19f0*/  STL [R1+0x6d8], R5 ;  /* 0x0006d80501007387 */ /* 0x0003e80000100800 */
[----:B0-----:R-:W3:Y:S04]  /*a1a00*/  LDL.LU R6, [R1+0x1948] ;  /* 0x0019480001067983 */ /* 0x001ee80000300800 */
[----:B------:R-:W3:Y:S01]  /*a1a10*/  LDL.LU R7, [R1+0x194c] ;  /* 0x00194c0001077983 */ /* 0x000ee20000300800 */
[----:B-1----:R-:W-:-:S05]  /*a1a20*/  F2FP.SATFINITE.E4M3.F32.PACK_AB_MERGE_C R5, R20, R29, RZ ;  /* 0x0000001d1405723e */ /* 0x002fca00048070ff */
[----:B------:R-:W-:Y:S04]  /*a1a30*/  STL [R1+0x6dc], R5 ;  /* 0x0006dc0501007387 */ /* 0x000fe80000100800 */
[----:B---3--:R0:W-:Y:S04]  /*a1a40*/  STL.64 [R1+0x4970], R6 ;  /* 0x0049700601007387 */ /* 0x0081e80000100a00 */
[----:B0-----:R-:W3:Y:S04]  /*a1a50*/  LDL.LU R6, [R1+0x1958] ;  /* 0x0019580001067983 */ /* 0x001ee80000300800 */
[----:B------:R-:W3:Y:S01]  /*a1a60*/  LDL.LU R7, [R1+0x195c] ;  /* 0x00195c0001077983 */ /* 0x000ee20000300800 */
[----:B------:R-:W-:-:S05]  /*a1a70*/  IADD3 R8, P6, R2, R11, RZ ;  /* 0x0000000b02087210 */ /* 0x000fca0007fde0ff */
[----:B------:R-:W-:Y:S01]  /*a1a80*/  IMAD.X R9, R27, 0x1, R13, P6 ;  /* 0x000000011b097824 */ /* 0x000fe200030e060d */
[----:B---3--:R0:W-:Y:S04]  /*a1a90*/  STL.64 [R1+0x4978], R6 ;  /* 0x0049780601007387 */ /* 0x0081e80000100a00 */
[----:B------:R-:W3:Y:S04]  /*a1aa0*/  LDL.LU R29, [R1+0x1930] ;  /* 0x00193000011d7983 */ /* 0x000ee80000300800 */
[----:B------:R-:W3:Y:S04]  /*a1ab0*/  LDL.LU R20, [R1+0x1934] ;  /* 0x0019340001147983 */ /* 0x000ee80000300800 */
[----:B------:R-:W-:Y:S01]  /*a1ac0*/  STL.64 [R1+0x4950], R10 ;  /* 0x0049500a01007387 */ /* 0x000fe20000100a00 */
[----:B0-----:R-:W-:-:S03]  /*a1ad0*/  IADD3 R6, P6, R2, R12, RZ ;  /* 0x0000000c02067210 */ /* 0x001fc60007fde0ff */
[----:B------:R-:W3:Y:S02]  /*a1ae0*/  LDL.LU R2, [R1+0x4980] ;  /* 0x0049800001027983 */ /* 0x000ee40000300800 */
[----:B------:R-:W-:Y:S02]  /*a1af0*/  IMAD.X R7, R27, 0x1, R14, P6 ;  /* 0x000000011b077824 */ /* 0x000fe400030e060e */
[----:B------:R0:W-:Y:S04]  /*a1b00*/  STL.64 [R1+0x1978], R8 ;  /* 0x0019780801007387 */ /* 0x0001e80000100a00 */
[----:B------:R4:W-:Y:S04]  /*a1b10*/  STL.64 [R1+0x1970], R6 ;  /* 0x0019700601007387 */ /* 0x0009e80000100a00 */
[----:B------:R-:W3:Y:S04]  /*a1b20*/  LDL.LU R5, [R1+0x1938] ;  /* 0x0019380001057983 */ /* 0x000ee80000300800 */
[----:B0-----:R-:W3:Y:S01]  /*a1b30*/  LDL.LU R8, [R1+0x1920] ;  /* 0x0019200001087983 */ /* 0x001ee20000300800 */
[----:B----4-:R-:W-:-:S05]  /*a1b40*/  F2FP.SATFINITE.E4M3.F32.PACK_AB_MERGE_C R6, R23, R18, RZ ;  /* 0x000000121706723e */ /* 0x010fca00048070ff */
[----:B------:R0:W-:Y:S04]  /*a1b50*/  STL [R1+0x3dc], R6 ;  /* 0x0003dc0601007387 */ /* 0x0001e80000100800 */
[----:B------:R-:W4:Y:S04]  /*a1b60*/  LDL.LU R9, [R1+0x1924] ;  /* 0x0019240001097983 */ /* 0x000f280000300800 */
[----:B------:R-:W4:Y:S01]  /*a1b70*/  LDL.LU R10, [R1+0x192c] ;  /* 0x00192c00010a7983 */ /* 0x000f220000300800 */
[----:B0-----:R-:W-:-:S03]  /*a1b80*/  F2FP.SATFINITE.E4M3.F32.PACK_AB_MERGE_C R6, R25, R15, RZ ;  /* 0x0000000f1906723e */ /* 0x001fc600048070ff */
[----:B------:R-:W4:Y:S04]  /*a1b90*/  LDL.LU R11, [R1+0x1910] ;  /* 0x00191000010b7983 */ /* 0x000f280000300800 */
[----:B------:R-:W4:Y:S04]  /*a1ba0*/  LDL.LU R27, [R1+0x1914] ;  /* 0x00191400011b7983 */ /* 0x000f280000300800 */
[----:B------:R-:W4:Y:S04]  /*a1bb0*/  LDL.LU R18, [R1+0x1918] ;  /* 0x0019180001127983 */ /* 0x000f280000300800 */
[----:B------:R-:W4:Y:S04]  /*a1bc0*/  LDL.LU R23, [R1+0x191c] ;  /* 0x00191c0001177983 */ /* 0x000f280000300800 */
[----:B------:R2:W-:Y:S04]  /*a1bd0*/  STL [R1+0x3e8], R6 ;  /* 0x0003e80601007387 */ /* 0x0005e80000100800 */
[----:B------:R-:W4:Y:S04]  /*a1be0*/  LDL.LU R15, [R1+0x1900] ;  /* 0x00190000010f7983 */ /* 0x000f280000300800 */
[----:B------:R-:W4:Y:S01]  /*a1bf0*/  LDL.LU R25, [R1+0x1904] ;  /* 0x0019040001197983 */ /* 0x000f220000300800 */
[----:B--2---:R-:W-:-:S03]  /*a1c00*/  F2FP.SATFINITE.E4M3.F32.PACK_AB_MERGE_C R6, R28, R19, RZ ;  /* 0x000000131c06723e */ /* 0x004fc600048070ff */
[----:B------:R-:W2:Y:S01]  /*a1c10*/  LDL.LU R28, [R1+0x54] ;  /* 0x00005400011c7983 */ /* 0x000ea20000300800 */
[----:B------:R-:W-:-:S03]  /*a1c20*/  SHF.R.S32.HI R19, RZ, 0x1f, R16 ;  /* 0x0000001fff137819 */ /* 0x000fc60000011410 */
[----:B------:R3:W-:Y:S02]  /*a1c30*/  STL [R1+0x370], R6 ;  /* 0x0003700601007387 */ /* 0x0007e40000100800 */
[----:B---3--:R-:W-:-:S05]  /*a1c40*/  IADD3 R6, P6, R16, R2, RZ ;  /* 0x0000000210067210 */ /* 0x008fca0007fde0ff */
[----:B------:R-:W-:-:S05]  /*a1c50*/  IMAD.X R7, R19, 0x1, R21, P6 ;  /* 0x0000000113077824 */ /* 0x000fca00030e0615 */
[----:B------:R0:W-:Y:S04]  /*a1c60*/  STL.64 [R1+0x1950], R6 ;  /* 0x0019500601007387 */ /* 0x0001e80000100a00 */
[----:B0-----:R-:W3:Y:S02]  /*a1c70*/  LDL.LU.64 R6, [R1+0x4978] ;  /* 0x0049780001067983 */ /* 0x001ee40000300a00 */
[----:B---3--:R-:W-:Y:S02]  /*a1c80*/  F2FP.SATFINITE.E4M3.F32.PACK_AB_MERGE_C R7, R7, R6, RZ ;  /* 0x000000060707723e */ /* 0x008fe400048070ff */
        /* <DEDUP_REMOVED lines=8> */
[----:B0-----:R-:W4:Y:S02]  /*a1d10*/  LDL.LU.64 R6, [R1+0x4970] ;  /* 0x0049700001067983 */ /* 0x001f240000300a00 */
[----:B----4-:R-:W-:Y:S02]  /*a1d20*/  F2FP.SATFINITE.E4M3.F32.PACK_AB_MERGE_C R7, R7, R6, RZ ;  /* 0x000000060707723e */ /* 0x010fe400048070ff */
[----:B------:R-:W-:Y:S02]  /*a1d30*/  F2FP.SATFINITE.E4M3.F32.PACK_AB_MERGE_C R6, R20, R29, RZ ;  /* 0x0000001d1406723e */ /* 0x000fe400048070ff */
[----:B------:R-:W4:Y:S04]  /*a1d40*/  LDL.LU R29, [R1+0x18f0] ;  /* 0x0018f000011d7983 */ /* 0x000f280000300800 */
[----:B------:R-:W-:Y:S04]  /*a1d50*/  STL [R1+0x278], R7 ;  /* 0x0002780701007387 */ /* 0x000fe80000100800 */
[----:B------:R-:W4:Y:S04]  /*a1d60*/  LDL.LU R20, [R1+0x18f4] ;  /* 0x0018f40001147983 */ /* 0x000f280000300800 */
[----:B------:R0:W-:Y:S02]  /*a1d70*/  STL [R1+0x268], R6 ;  /* 0x0002680601007387 */ /* 0x0001e40000100800 */
[----:B0-----:R-:W-:-:S02]  /*a1d80*/  IADD3 R6, P6, R16, R3, RZ ;  /* 0x0000000310067210 */ /* 0x001fc40007fde0ff */
[----:B------:R0:W-:Y:S03]  /*a1d90*/  STL [R1+0x4930], R3 ;  /* 0x0049300301007387 */ /* 0x0001e60000100800 */
[----:B------:R-:W-:Y:S01]  /*a1da0*/  IMAD.X R7, R19, 0x1, R4, P6 ;  /* 0x0000000113077824 */ /* 0x000fe200030e0604 */
[----:B0-----:R-:W2:Y:S04]  /*a1db0*/  LDL.LU R3, [R1+0x1928] ;  /* 0x0019280001037983 */ /* 0x001ea80000300800 */
[----:B------:R0:W-:Y:S04]  /*a1dc0*/  STL.64 [R1+0x1948], R6 ;  /* 0x0019480601007387 */ /* 0x0001e80000100a00 */
[----:B0-----:R-:W3:Y:S04]  /*a1dd0*/  LDL.LU.64 R6, [R1+0x4968] ;  /* 0x0049680001067983 */ /* 0x001ee80000300a00 */
[----:B------:R0:W-:Y:S04]  /*a1de0*/  STL [R1+0x4934], R4 ;  /* 0x0049340401007387 */ /* 0x0001e80000100800 */
[----:B0-----:R-:W4:Y:S02]  /*a1df0*/  LDL.LU R4, [R1+0x193c] ;  /* 0x00193c0001047983 */ /* 0x001f240000300800 */
[----:B----4-:R-:W-:-:S02]  /*a1e00*/  F2FP.SATFINITE.E4M3.F32.PACK_AB_MERGE_C R4, R4, R5, RZ ;  /* 0x000000050404723e */ /* 0x010fc400048070ff */
[----:B------:R-:W4:Y:S04]  /*a1e10*/  LDL.LU R5, [R1+0x4960] ;  /* 0x0049600001057983 */ /* 0x000f280000300800 */
[----:B------:R0:W-:Y:S02]  /*a1e20*/  STL [R1+0x26c], R4 ;  /* 0x00026c0401007387 */ /* 0x0001e40000100800 */
[----:B0-----:R-:W-:-:S05]  /*a1e30*/  F2FP.SATFINITE.E4M3.F32.PACK_AB_MERGE_C R4, R9, R8, RZ ;  /* 0x000000080904723e */ /* 0x001fca00048070ff */
[----:B------:R-:W-:Y:S01]  /*a1e40*/  STL [R1+0x25c], R4 ;  /* 0x00025c0401007387 */ /* 0x000fe20000100800 */
[----:B----4-:R-:W-:-:S05]  /*a1e50*/  IADD3 R8, P6, R16, R5, RZ ;  /* 0x0000000510087210 */ /* 0x010fca0007fde0ff */
[----:B---3--:R-:W-:-:S05]  /*a1e60*/  IMAD.X R9, R19, 0x1, R6, P6 ;  /* 0x0000000113097824 */ /* 0x008fca00030e0606 */
[----:B------:R0:W-:Y:S04]  /*a1e70*/  STL.64 [R1+0x1930], R8 ;  /* 0x0019300801007387 */ /* 0x0001e80000100a00 */
[----:B0-----:R-:W3:Y:S01]  /*a1e80*/  LDL.LU.64 R8, [R1+0x4958] ;  /* 0x0049580001087983 */ /* 0x001ee20000300a00 */
[----:B--2---:R-:W-:Y:S02]  /*a1e90*/  F2FP.SATFINITE.E4M3.F32.PACK_AB_MERGE_C R4, R10, R3, RZ ;  /* 0x000000030a04723e */ /* 0x004fe400048070ff */
[----:B------:R-:W-:Y:S02]  /*a1ea0*/  IADD3 R10, P6, R16, R7, RZ ;  /* 0x00000007100a7210 */ /* 0x000fe40007fde0ff */
[----:B------:R-:W-:Y:S01]  /*a1eb0*/  F2FP.SATFINITE.E4M3.F32.PACK_AB_MERGE_C R3, R27, R11, RZ ;  /* 0x0000000b1b03723e */ /* 0x000fe200048070ff */
[----:B------:R0:W-:Y:S04]  /*a1ec0*/  STL [R1+0x258], R4 ;  /* 0x0002580401007387 */ /* 0x0001e80000100800 */
[----:B------:R-:W-:Y:S04]  /*a1ed0*/  STL.64 [R1+0x4928], R6 ;  /* 0x0049280601007387 */ /* 0x000fe80000100a00 */
[----:B------:R1:W-:Y:S01]  /*a1ee0*/  STL [R1+0x24c], R3 ;  /* 0x00024c0301007387 */ /* 0x0003e20000100800 */
[----:B0-----:R-:W-:-:S02]  /*a1ef0*/  F2FP.SATFINITE.E4M3.F32.PACK_AB_MERGE_C R4, R23, R18, RZ ;  /* 0x000000121704723e */ /* 0x001fc400048070ff */
[----:B-1----:R-:W-:Y:S01]  /*a1f00*/  F2FP.SATFINITE.E4M3.F32.PACK_AB_MERGE_C R3, R25, R15, RZ ;  /* 0x0000000f1903723e */ /* 0x002fe200048070ff */
[----:B---3--:R-:W-:-:S05]  /*a1f10*/  IMAD.X R11, R19, 0x1, R8, P6 ;  /* 0x00000001130b7824 */ /* 0x008fca00030e0608 */
[----:B------:R0:W-:Y:S04]  /*a1f20*/  STL.64 [R1+0x1920], R10 ;  /* 0x0019200a01007387 */ /* 0x0001e80000100a00 */
[----:B0-----:R-:W2:Y:S04]  /*a1f30*/  LDL.LU.64 R10, [R1+0x4950] ;  /* 0x00495000010a7983 */ /* 0x001ea80000300a00 */
[----:B------:R-:W3:Y:S04]  /*a1f40*/  LDL.LU R18, [R1+0x18e0] ;  /* 0x0018e00001127983 */ /* 0x000ee80000300800 */
[----:B------:R-:W-:Y:S04]  /*a1f50*/  STL [R1+0x248], R4 ;  /* 0x0002480401007387 */ /* 0x000fe80000100800 */
[----:B------:R-:W3:Y:S04]  /*a1f60*/  LDL.LU R23, [R1+0x18e4] ;  /* 0x0018e40001177983 */ /* 0x000ee80000300800 */
[----:B------:R0:W-:Y:S04]  /*a1f70*/  STL [R1+0x1918], R3 ;  /* 0x0019180301007387 */ /* 0x0001e80000100800 */
[----:B------:R-:W4:Y:S04]  /*a1f80*/  LDL.LU R15, [R1+0x18e8] ;  /* 0x0018e800010f7983 */ /* 0x000f280000300800 */
[----:B------:R-:W3:Y:S01]  /*a1f90*/  LDL.LU R25, [R1+0x18ec] ;  /* 0x0018ec0001197983 */ /* 0x000ee20000300800 */
[----:B------:R-:W-:-:S02]  /*a1fa0*/  IADD3 R6, P6, R16, R9, RZ ;  /* 0x0000000910067210 */ /* 0x000fc40007fde0ff */
[----:B0-----:R-:W-:-:S03]  /*a1fb0*/  F2FP.SATFINITE.E4M3.F32.PACK_AB_MERGE_C R3, R26, R22, RZ ;  /* 0x000000161a03723e */ /* 0x001fc600048070ff */
[----:B--2---:R-:W-:Y:S01]  /*a1fc0*/  IMAD.X R7, R19, 0x1, R10, P6 ;  /* 0x0000000113077824 */ /* 0x004fe200030e060a */
[----:B---3--:R-:W-:Y:S04]  /*a1fd0*/  STL.64 [R1+0x4948], R24 ;  /* 0x0049481801007387 */ /* 0x008fe80000100a00 */
[----:B------:R-:W-:Y:S04]  /*a1fe0*/  STL.64 [R1+0x4920], R8 ;  /* 0x0049200801007387 */ /* 0x000fe80000100a00 */
[----:B------:R-:W2:Y:S04]  /*a1ff0*/  LDL.LU R27, [R1+0x18d4] ;  /* 0x0018d400011b7983 */ /* 0x000ea80000300800 */
[----:B------:R-:W3:Y:S04]  /*a2000*/  LDL.LU R22, [R1+0x18d8] ;  /* 0x0018d80001167983 */ /* 0x000ee80000300800 */
[----:B------:R-:W-:Y:S04]  /*a2010*/  STL.64 [R1+0x1910], R6 ;  /* 0x0019100601007387 */ /* 0x000fe80000100a00 */
[----:B------:R-:W-:Y:S04]  /*a2020*/  STL [R1+0x1908], R3 ;  /* 0x0019080301007387 */ /* 0x000fe80000100800 */
[----:B------:R-:W2:Y:S04]  /*a2030*/  LDL.LU R26, [R1+0x18dc] ;  /* 0x0018dc00011a7983 */ /* 0x000ea80000300800 */
[----:B--2---:R0:W-:Y:S04]  /*a2040*/  STL.64 [R1+0x4940], R26 ;  /* 0x0049401a01007387 */ /* 0x0041e80000100a00 */
[----:B0-----:R-:W2:Y:S04]  /*a2050*/  LDL.LU R26, [R1+0x18f8] ;  /* 0x0018f800011a7983 */ /* 0x001ea80000300800 */
[----:B------:R-:W2:Y:S04]  /*a2060*/  LDL.LU R27, [R1+0x18fc] ;  /* 0x0018fc00011b7983 */ /* 0x000ea80000300800 */
[----:B------:R-:W4:Y:S01]  /*a2070*/  LDL.LU R4, [R1+0x18c0] ;  /* 0x0018c00001047983 */ /* 0x000f220000300800 */
[----:B------:R-:W-:-:S02]  /*a2080*/  F2FP.SATFINITE.E4M3.F32.PACK_AB_MERGE_C R3, R20, R29, RZ ;  /* 0x0000001d1403723e */ /* 0x000fc400048070ff */
[----:B------:R-:W-:Y:S01]  /*a2090*/  IADD3 R24, P6, R16, R11, RZ ;  /* 0x0000000b10187210 */ /* 0x000fe20007fde0ff */
[----:B----4-:R0:W-:Y:S04]  /*a20a0*/  STL.64 [R1+0x4938], R4 ;  /* 0x0049380401007387 */ /* 0x0101e80000100a00 */
[----:B------:R1:W-:Y:S01]  /*a20b0*/  STL [R1+0x193c], R3 ;  /* 0x00193c0301007387 */ /* 0x0003e20000100800 */
[----:B0-----:R-:W-:-:S03]  /*a20c0*/  IMAD.MOV.U32 R4, RZ, RZ, R19 ;  /* 0x000000ffff047224 */ /* 0x001fc600078e0013 */
[----:B------:R-:W4:Y:S04]  /*a20d0*/  LDL.LU R5, [R1+0x18d0] ;  /* 0x0018d00001057983 */ /* 0x000f280000300800 */
[----:B-1----:R-:W3:Y:S01]  /*a20e0*/  LDL.LU R3, [R1+0x18c4] ;  /* 0x0018c40001037983 */ /* 0x002ee20000300800 */
[----:B------:R-:W-:-:S03]  /*a20f0*/  IMAD.X R25, R4, 0x1, R13, P6 ;  /* 0x0000000104197824 */ /* 0x000fc600030e060d */
[----:B------:R-:W3:Y:S04]  /*a2100*/  LDL.LU R6, [R1+0x18c8] ;  /* 0x0018c80001067983 */ /* 0x000ee80000300800 */
[----:B------:R-:W3:Y:S04]  /*a2110*/  LDL.LU R7, [R1+0x18cc] ;  /* 0x0018cc0001077983 */ /* 0x000ee80000300800 */
[----:B------:R-:W3:Y:S04]  /*a2120*/  LDL.LU R8, [R1+0x18b0] ;  /* 0x0018b00001087983 */ /* 0x000ee80000300800 */
[----:B------:R-:W3:Y:S04]  /*a2130*/  LDL.LU R9, [R1+0x18b4] ;  /* 0x0018b40001097983 */ /* 0x000ee80000300800 */
[----:B------:R-:W3:Y:S04]  /*a2140*/  LDL.LU R29, [R1+0x18b8] ;  /* 0x0018b800011d7983 */ /* 0x000ee80000300800 */
[----:B------:R-:W3:Y:S04]  /*a2150*/  LDL.LU R19, [R1+0x18bc] ;  /* 0x0018bc0001137983 */ /* 0x000ee80000300800 */
[----:B------:R-:W-:Y:S04]  /*a2160*/  STL.64 [R1+0x4918], R10 ;  /* 0x0049180a01007387 */ /* 0x000fe80000100a00 */
[----:B------:R0:W-:Y:S04]  /*a2170*/  STL.64 [R1+0x1900], R24 ;  /* 0x0019001801007387 */ /* 0x0001e80000100a00 */
[----:B0-----:R-:W4:Y:S01]  /*a2180*/  LDL.LU.64 R24, [R1+0x4948] ;  /* 0x0049480001187983 */ /* 0x001f220000300a00 */
[----:B------:R-:W-:-:S03]  /*a2190*/  IADD3 R10, P6, R16, R12, RZ ;  /* 0x0000000c100a7210 */ /* 0x000fc60007fde0ff */
[----:B------:R-:W3:Y:S02]  /*a21a0*/  LDL.LU R20, [R1+0x18a0] ;  /* 0x0018a00001147983 */ /* 0x000ee40000300800 */
[----:B------:R-:W-:Y:S02]  /*a21b0*/  IMAD.X R11, R4, 0x1, R14, P6 ;  /* 0x00000001040b7824 */ /* 0x000fe400030e060e */
[----:B------:R-:W3:Y:S01]  /*a21c0*/  LDL.LU R16, [R1+0x18a4] ;  /* 0x0018a40001107983 */ /* 0x000ee20000300800 */
[----:B------:R-:W-:-:S03]  /*a21d0*/  F2FP.SATFINITE.E4M3.F32.PACK_AB_MERGE_C R4, R23, R18, RZ ;  /* 0x000000121704723e */ /* 0x000fc600048070ff */
[----:B------:R2:W-:Y:S01]  /*a21e0*/  STL.64 [R1+0x18f0], R10 ;  /* 0x0018f00a01007387 */ /* 0x0005e20000100a00 */
[----:B------:R-:W-:Y:S02]  /*a21f0*/  SHF.R.S32.HI R23, RZ, 0x1f, R28 ;  /* 0x0000001fff177819 */ /* 0x000fe4000001141c */
[----:B--2---:R-:W-:Y:S01]  /*a2200*/  F2FP.SATFINITE.E4M3.F32.PACK_AB_MERGE_C R11, R27, R26, RZ ;  /* 0x0000001a1b0b723e */ /* 0x004fe200048070ff */
[----:B------:R-:W2:Y:S01]  /*a2210*/  LDL.LU R10, [R1+0x18a8] ;  /* 0x0018a800010a7983 */ /* 0x000ea20000300800 */
[----:B------:R-:W-:-:S03]  /*a2220*/  IADD3 R26, P6, R28, R2, RZ ;  /* 0x000000021c1a7210 */ /* 0x000fc60007fde0ff */
[----:B------:R0:W-:Y:S02]  /*a2230*/  STL [R1+0x1958], R11 ;  /* 0x0019580b01007387 */ /* 0x0001e40000100800 */
[----:B------:R-:W-:Y:S02]  /*a2240*/  IMAD.X R27, R23, 0x1, R21, P6 ;  /* 0x00000001171b7824 */ /* 0x000fe400030e0615 */
[----:B0-----:R-:W2:Y:S04]  /*a2250*/  LDL.LU R11, [R1+0x18ac] ;  /* 0x0018ac00010b7983 */ /* 0x001ea80000300800 */
[----:B------:R4:W-:Y:S04]  /*a2260*/  STL [R1+0x18f8], R4 ;  /* 0x0018f80401007387 */ /* 0x0009e80000100800 */
[----:B------:R-:W2:Y:S01]  /*a2270*/  LDL.LU R18, [R1+0x1894] ;  /* 0x0018940001127983 */ /* 0x000ea20000300800 */
[----:B----4-:R-:W-:-:S05]  /*a2280*/  F2FP.SATFINITE.E4M3.F32.PACK_AB_MERGE_C R4, R25, R15, RZ ;  /* 0x0000000f1904723e */ /* 0x010fca00048070ff */
[----:B------:R-:W-:Y:S04]  /*a2290*/  STL [R1+0x18ec], R4 ;  /* 0x0018ec0401007387 */ /* 0x000fe80000100800 */
[----:B------:R-:W4:Y:S04]  /*a22a0*/  LDL.LU R15, [R1+0x1898] ;  /* 0x00189800010f7983 */ /* 0x000f280000300800 */
[----:B------:R-:W4:Y:S04]  /*a22b0*/  LDL.LU R25, [R1+0x189c] ;  /* 0x00189c0001197983 */ /* 0x000f280000300800 */
[----:B------:R0:W-:Y:S04]  /*a22c0*/  STL.64 [R1+0x18e0], R26 ;  /* 0x0018e01a01007387 */ /* 0x0001e80000100a00 */
[----:B0-----:R-:W3:Y:S02]  /*a22d0*/  LDL.LU.64 R26, [R1+0x4940] ;  /* 0x00494000011a7983 */ /* 0x001ee40000300a00 */
[----:B---3--:R-:W-:-:S02]  /*a22e0*/  F2FP.SATFINITE.E4M3.F32.PACK_AB_MERGE_C R5, R27, R5, RZ ;  /* 0x000000051b05723e */ /* 0x008fc400048070ff */
[----:B------:R-:W-:Y:S01]  /*a22f0*/  F2FP.SATFINITE.E4M3.F32.PACK_AB_MERGE_C R4, R26, R22, RZ ;  /* 0x000000161a04723e */ /* 0x000fe200048070ff */
[----:B------:R-:W3:Y:S04]  /*a2300*/  LDL.LU R27, [R1+0x1314] ;  /* 0x00131400011b7983 */ /* 0x000ee80000300800 */
[----:B------:R-:W-:Y:S04]  /*a2310*/  STL [R1+0x18e8], R5 ;  /* 0x0018e80501007387 */ /* 0x000fe80000100800 */
[----:B------:R-:W3:Y:S04]  /*a2320*/  LDL.LU R22, [R1+0x1318] ;  /* 0x0013180001167983 */ /* 0x000ee80000300800 */
[----:B------:R0:W-:Y:S04]  /*a2330*/  STL [R1+0x18d8], R4 ;  /* 0x0018d80401007387 */ /* 0x0001e80000100800 */
[----:B------:R-:W3:Y:S01]  /*a2340*/  LDL.LU R26, [R1+0x131c] ;  /* 0x00131c00011a7983 */ /* 0x000ee20000300800 */
[----:B0-----:R-:W-:-:S05]  /*a2350*/  IADD3 R4, P6, R28, R0, RZ ;  /* 0x000000001c047210 */ /* 0x001fca0007fde0ff */
[----:B------:R-:W-:-:S05]  /*a2360*/  IMAD.X R5, R23, 0x1, R17, P6 ;  /* 0x0000000117057824 */ /* 0x000fca00030e0611 */
[----:B------:R0:W-:Y:S04]  /*a2370*/  STL.64 [R1+0x18d0], R4 ;  /* 0x0018d00401007387 */ /* 0x0001e80000100a00 */
[----:B0-----:R-:W2:Y:S02]  /*a2380*/  LDL.LU.64 R4, [R1+0x4938] ;  /* 0x0049380001047983 */ /* 0x001ea40000300a00 */
[----:B--2---:R-:W-:Y:S02]  /*a2390*/  F2FP.SATFINITE.E4M3.F32.PACK_AB_MERGE_C R3, R3, R4, RZ ;  /* 0x000000040303723e */ /* 0x004fe400048070ff */
[----:B------:R-:W2:Y:S04]  /*a23a0*/  LDL.LU R4, [R1+0x4934] ;  /* 0x0049340001047983 */ /* 0x000ea80000300800 */
[----:B------:R0:W-:Y:S04]  /*a23b0*/  STL [R1+0x228], R3 ;  /* 0x0002280301007387 */ /* 0x0001e80000100800 */
[----:B0-----:R-:W4:Y:S01]  /*a23c0*/  LDL.LU R3, [R1+0x4930] ;  /* 0x0049300001037983 */ /* 0x001f220000300800 */
[----:B------:R-:W-:-:S05]  /*a23d0*/  F2FP.SATFINITE.E4M3.F32.PACK_AB_MERGE_C R7, R7, R6, RZ ;  /* 0x000000060707723e */ /* 0x000fca00048070ff */
[----:B------:R2:W-:Y:S01]  /*a23e0*/  STL [R1+0x234], R7 ;  /* 0x0002340701007387 */ /* 0x0005e20000100800 */
[----:B----4-:R-:W-:-:S05]  /*a23f0*/  IADD3 R6, P6, R28, R3, RZ ;  /* 0x000000031c067210 */ /* 0x010fca0007fde0ff */
[----:B--2---:R-:W-:-:S05]  /*a2400*/  IMAD.X R7, R23, 0x1, R4, P6 ;  /* 0x0000000117077824 */ /* 0x004fca00030e0604 */
[----:B------:R0:W-:Y:S04]  /*a2410*/  STL.64 [R1+0x18c0], R6 ;  /* 0x0018c00601007387 */ /* 0x0001e80000100a00 */
[----:B0-----:R-:W2:Y:S01]  /*a2420*/  LDL.LU.64 R6, [R1+0x4928] ;  /* 0x0049280001067983 */ /* 0x001ea20000300a00 */
[----:B------:R-:W-:Y:S02]  /*a2430*/  F2FP.SATFINITE.E4M3.F32.PACK_AB_MERGE_C R9, R9, R8, RZ ;  /* 0x000000080909723e */ /* 0x000fe400048070ff */
[----:B------:R-:W-:Y:S02]  /*a2440*/  IADD3 R8, P6, R28, R5, RZ ;  /* 0x000000051c087210 */ /* 0x000fe40007fde0ff */
[----:B------:R-:W-:Y:S01]  /*a2450*/  F2FP.SATFINITE.E4M3.F32.PACK_AB_MERGE_C R19, R19, R29, RZ ;  /* 0x0000001d1313723e */ /* 0x000fe200048070ff */
[----:B------:R-:W-:Y:S04]  /*a2460*/  STL [R1+0x218], R9 ;  /* 0x0002180901007387 */ /* 0x000fe80000100800 */
[----:B------:R0:W-:Y:S04]  /*a2470*/  STL [R1+0x48f8], R5 ;  /* 0x0048f80501007387 */ /* 0x0001e80000100800 */
[----:B------:R-:W-:Y:S04]  /*a2480*/  STL [R1+0x20c], R19 ;  /* 0x00020c1301007387 */ /* 0x000fe80000100800 */
[----:B0-----:R-:W3:Y:S01]  /*a2490*/  LDL.LU R5, [R1+0x1310] ;  /* 0x0013100001057983 */ /* 0x001ee20000300800 */
[----:B--2---:R-:W-:-:S05]  /*a24a0*/  IMAD.X R9, R23, 0x1, R6, P6 ;  /* 0x0000000117097824 */ /* 0x004fca00030e0606 */
[----:B------:R0:W-:Y:S04]  /*a24b0*/  STL.64 [R1+0x18b0], R8 ;  /* 0x0018b00801007387 */ /* 0x0001e80000100a00 */
[----:B0-----:R-:W2:Y:S01]  /*a24c0*/  LDL.LU.64 R8, [R1+0x4920] ;  /* 0x0049200001087983 */ /* 0x001ea20000300a00 */
[----:B------:R-:W-:Y:S02]  /*a24d0*/  F2FP.SATFINITE.E4M3.F32.PACK_AB_MERGE_C R16, R16, R20, RZ ;  /* 0x000000141010723e */ /* 0x000fe400048070ff */
[----:B------:R-:W-:Y:S01]  /*a24e0*/  F2FP.SATFINITE.E4M3.F32.PACK_AB_MERGE_C R11, R11, R10, RZ ;  /* 0x0000000a0b0b723e */ /* 0x000fe200048070ff */
[----:B------:R-:W4:Y:S04]  /*a24f0*/  LDL.LU R29, [R1+0x1880] ;  /* 0x00188000011d7983 */ /* 0x000f280000300800 */
[----:B------:R-:W4:Y:S04]  /*a2500*/  LDL.LU R19, [R1+0x1884] ;  /* 0x0018840001137983 */ /* 0x000f280000300800 */
[----:B------:R0:W-:Y:S01]  /*a2510*/  STL [R1+0x200], R16 ;  /* 0x0002001001007387 */ /* 0x0001e20000100800 */
[----:B------:R-:W-:-:S03]  /*a2520*/  IADD3 R10, P6, R28, R7, RZ ;  /* 0x000000071c0a7210 */ /* 0x000fc60007fde0ff */
[----:B------:R-:W4:Y:S04]  /*a2530*/  LDL.LU R20, [R1+0x1888] ;  /* 0x0018880001147983 */ /* 0x000f280000300800 */
[----:B0-----:R-:W4:Y:S04]  /*a2540*/  LDL.LU R16, [R1+0x188c] ;  /* 0x00188c0001107983 */ /* 0x001f280000300800 */
[----:B------:R-:W-:Y:S04]  /*a2550*/  STL [R1+0x204], R11 ;  /* 0x0002040b01007387 */ /* 0x000fe80000100800 */
[----:B------:R0:W-:Y:S04]  /*a2560*/  STL.64 [R1+0x4900], R6 ;  /* 0x0049000601007387 */ /* 0x0001e80000100a00 */
[----:B0-----:R-:W3:Y:S01]  /*a2570*/  LDL.LU R7, [R1+0x1890] ;  /* 0x0018900001077983 */ /* 0x001ee20000300800 */
[----:B--2---:R-:W-:-:S05]  /*a2580*/  IMAD.X R11, R23, 0x1, R8, P6 ;  /* 0x00000001170b7824 */ /* 0x004fca00030e0608 */
[----:B------:R0:W-:Y:S04]  /*a2590*/  STL.64 [R1+0x18a8], R10 ;  /* 0x0018a80a01007387 */ /* 0x0001e80000100a00 */
[----:B0-----:R-:W2:Y:S01]  /*a25a0*/  LDL.LU.64 R10, [R1+0x4918] ;  /* 0x00491800010a7983 */ /* 0x001ea20000300a00 */
[----:B------:R-:W-:Y:S02]  /*a25b0*/  F2FP.SATFINITE.E4M3.F32.PACK_AB_MERGE_C R6, R25, R15, RZ ;  /* 0x0000000f1906723e */ /* 0x000fe400048070ff */
[----:B---3--:R-:W-:-:S05]  /*a25c0*/  F2FP.SATFINITE.E4M3.F32.PACK_AB_MERGE_C R7, R18, R7, RZ ;  /* 0x000000071207723e */ /* 0x008fca00048070ff */
[----:B------:R-:W-:Y:S04]  /*a25d0*/  STL [R1+0x1d8], R7 ;  /* 0x0001d80701007387 */ /* 0x000fe80000100800 */
[----:B------:R-:W3:Y:S04]  /*a25e0*/  LDL.LU R18, [R1+0x1870] ;  /* 0x0018700001127983 */ /* 0x000ee80000300800 */
[----:B------:R0:W-:Y:S04]  /*a25f0*/  STL [R1+0x1dc], R6 ;  /* 0x0001dc0601007387 */ /* 0x0001e80000100800 */
[----:B------:R-:W3:Y:S04]  /*a2600*/  LDL.LU R15, [R1+0x1874] ;  /* 0x00187400010f7983 */ /* 0x000ee80000300800 */
[----:B------:R-:W3:Y:S01]  /*a2610*/  LDL R25, [R1+0x58] ;  /* 0x0000580001197983 */ /* 0x000ee20000100800 */
[----:B0-----:R-:W-:-:S03]  /*a2620*/  IADD3 R6, P6, R28, R9, RZ ;  /* 0x000000091c067210 */ /* 0x001fc60007fde0ff */
[----:B------:R0:W-:Y:S02]  /*a2630*/  STL.64 [R1+0x48f0], R8 ;  /* 0x0048f00801007387 */ /* 0x0001e40000100a00 */
[----:B0-----:R-:W-:Y:S02]  /*a2640*/  F2FP.SATFINITE.E4M3.F32.PACK_AB_MERGE_C R8, R27, R5, RZ ;  /* 0x000000051b08723e */ /* 0x001fe400048070ff */
[----:B------:R-:W-:Y:S01]  /*a2650*/  F2FP.SATFINITE.E4M3.F32.PACK_AB_MERGE_C R5, R26, R22, RZ ;  /* 0x000000161a05723e */ /* 0x000fe200048070ff */
[----:B--2---:R-:W-:-:S05]  /*a2660*/  IMAD.X R7, R23, 0x1, R10, P6 ;  /* 0x0000000117077824 */ /* 0x004fca00030e060a */
[----:B------:R0:W-:Y:S04]  /*a2670*/  STL.64 [R1+0x18a0], R6 ;  /* 0x0018a00601007387 */ /* 0x0001e80000100a00 */
[----:B------:R-:W-:Y:S04]  /*a2680*/  STL [R1+0x19c], R8 ;  /* 0x00019c0801007387 */ /* 0x000fe80000100800 */
[----:B------:R1:W-:Y:S04]  /*a2690*/  STL.64 [R1+0x4908], R10 ;  /* 0x0049080a01007387 */ /* 0x0003e80000100a00 */
[----:B------:R-:W-:Y:S01]  /*a26a0*/  STL [R1+0x1a4], R5 ;  /* 0x0001a40501007387 */ /* 0x000fe20000100800 */
[----:B0-----:R-:W-:-:S03]  /*a26b0*/  IADD3 R6, P6, R28, R11, RZ ;  /* 0x0000000b1c067210 */ /* 0x001fc60007fde0ff */
[----:B-1----:R-:W2:Y:S04]  /*a26c0*/  LDL.LU R10, [R1+0x1878] ;  /* 0x00187800010a7983 */ /* 0x002ea80000300800 */
[----:B------:R-:W2:Y:S01]  /*a26d0*/  LDL.LU R11, [R1+0x187c] ;  /* 0x00187c00010b7983 */ /* 0x000ea20000300800 */
[----:B------:R-:W-:Y:S01]  /*a26e0*/  IMAD.X R7, R23, 0x1, R13, P6 ;  /* 0x0000000117077824 */ /* 0x000fe200030e060d */
[----:B----4-:R-:W-:Y:S02]  /*a26f0*/  F2FP.SATFINITE.E4M3.F32.PACK_AB_MERGE_C R8, R19, R29, RZ ;  /* 0x0000001d1308723e */ /* 0x010fe400048070ff */
[----:B------:R-:W-:Y:S01]  /*a2700*/  F2FP.SATFINITE.E4M3.F32.PACK_AB_MERGE_C R16, R16, R20, RZ ;  /* 0x000000141010723e */ /* 0x000fe200048070ff */
[----:B--2---:R-:W-:Y:S04]  /*a2710*/  STL.64 [R1+0x4910], R10 ;  /* 0x0049100a01007387 */ /* 0x004fe80000100a00 */
[----:B------:R0:W-:Y:S04]  /*a2720*/  STL.64 [R1+0x1898], R6 ;  /* 0x0018980601007387 */ /* 0x0001e80000100a00 */
[----:B------:R-:W2:Y:S04]  /*a2730*/  LDL.LU R22, [R1+0x1860] ;  /* 0x0018600001167983 */ /* 0x000ea80000300800 */
[----:B------:R-:W2:Y:S01]  /*a2740*/  LDL.LU R26, [R1+0x1864] ;  /* 0x00186400011a7983 */ /* 0x000ea20000300800 */
[----:B0-----:R-:W-:-:S05]  /*a2750*/  IADD3 R6, P6, R28, R12, RZ ;  /* 0x0000000c1c067210 */ /* 0x001fca0007fde0ff */
[----:B------:R-:W-:-:S05]  /*a2760*/  IMAD.X R7, R23, 0x1, R14, P6 ;  /* 0x0000000117077824 */ /* 0x000fca00030e060e */
[----:B------:R0:W-:Y:S01]  /*a2770*/  STL.64 [R1+0x1890], R6 ;  /* 0x0018900601007387 */ /* 0x0001e20000100a00 */
[----:B---3--:R-:W-:-:S03]  /*a2780*/  F2FP.SATFINITE.E4M3.F32.PACK_AB_MERGE_C R10, R15, R18, RZ ;  /* 0x000000120f0a723e */ /* 0x008fc600048070ff */
[----:B0-----:R-:W3:Y:S04]  /*a2790*/  LDL.LU R6, [R1+0x1868] ;  /* 0x0018680001067983 */ /* 0x001ee80000300800 */
[----:B------:R-:W3:Y:S04]  /*a27a0*/  LDL.LU R7, [R1+0x186c] ;  /* 0x00186c0001077983 */ /* 0x000ee80000300800 */
[----:B------:R-:W4:Y:S04]  /*a27b0*/  LDL.LU R28, [R1+0x1850] ;  /* 0x00185000011c7983 */ /* 0x000f280000300800 */
[----:B------:R-:W4:Y:S04]  /*a27c0*/  LDL.LU R23, [R1+0x1854] ;  /* 0x0018540001177983 */ /* 0x000f280000300800 */
[----:B------:R-:W2:Y:S04]  /*a27d0*/  LDL.LU R5, [R1+0x1858] ;  /* 0x0018580001057983 */ /* 0x000ea80000300800 */
[----:B------:R0:W-:Y:S01]  /*a27e0*/  STL [R1+0x728], R8 ;  /* 0x0007280801007387 */ /* 0x0001e20000100800 */
[----:B------:R-:W-:-:S03]  /*a27f0*/  SHF.R.S32.HI R15, RZ, 0x1f, R25 ;  /* 0x0000001fff0f7819 */ /* 0x000fc60000011419 */
[----:B0-----:R-:W2:Y:S04]  /*a2800*/  LDL.LU R8, [R1+0x1840] ;  /* 0x0018400001087983 */ /* 0x001ea80000300800 */
[----:B------:R-:W2:Y:S04]  /*a2810*/  LDL.LU R9, [R1+0x1844] ;  /* 0x0018440001097983 */ /* 0x000ea80000300800 */
[----:B------:R-:W2:Y:S04]  /*a2820*/  LDL.LU R27, [R1+0x1848] ;  /* 0x00184800011b7983 */ /* 0x000ea80000300800 */
[----:B------:R-:W2:Y:S04]  /*a2830*/  LDL.LU R29, [R1+0x184c] ;  /* 0x00184c00011d7983 */ /* 0x000ea80000300800 */
[----:B------:R-:W2:Y:S04]  /*a2840*/  LDL.LU R19, [R1+0x1830] ;  /* 0x0018300001137983 */ /* 0x000ea80000300800 */
[----:B------:R-:W2:Y:S04]  /*a2850*/  LDL.LU R20, [R1+0x1834] ;  /* 0x0018340001147983 */ /* 0x000ea80000300800 */
[----:B------:R0:W-:Y:S04]  /*a2860*/  STL [R1+0x44b0], R16 ;  /* 0x0044b01001007387 */ /* 0x0001e80000100800 */
[----:B0-----:R-:W2:Y:S04]  /*a2870*/  LDL.LU R16, [R1+0x185c] ;  /* 0x00185c0001107983 */ /* 0x001ea80000300800 */
[----:B------:R0:W-:Y:S04]  /*a2880*/  STL [R1+0x39c], R10 ;  /* 0x00039c0a01007387 */ /* 0x0001e80000100800 */
[----:B------:R-:W-:Y:S04]  /*a2890*/  STL [R1+0x8], R15 ;  /* 0x0000080f01007387 */ /* 0x000fe80000100800 */
[----:B------:R1:W-:Y:S01]  /*a28a0*/  STL [R1+0x48e0], R2 ;  /* 0x0048e00201007387 */ /* 0x0003e20000100800 */
[----:B0-----:R-:W-:-:S03]  /*a28b0*/  IADD3 R10, P6, R25, R2, RZ ;  /* 0x00000002190a7210 */ /* 0x001fc60007fde0ff */
[----:B-1----:R-:W3:Y:S02]  /*a28c0*/  LDL.LU R2, [R1+0x8] ;  /* 0x0000080001027983 */ /* 0x002ee40000300800 */
[----:B---3--:R-:W-:-:S05]  /*a28d0*/  IMAD.X R11, R2, 0x1, R21, P6 ;  /* 0x00000001020b7824 */ /* 0x008fca00030e0615 */
[----:B------:R0:W-:Y:S04]  /*a28e0*/  STL.64 [R1+0x1870], R10 ;  /* 0x0018700a01007387 */ /* 0x0001e80000100a00 */
[----:B0-----:R-:W3:Y:S04]  /*a28f0*/  LDL.LU.64 R10, [R1+0x4910] ;  /* 0x00491000010a7983 */ /* 0x001ee80000300a00 */
[----:B------:R-:W3:Y:S04]  /*a2900*/  LDL.LU R18, [R1+0x1838] ;  /* 0x0018380001127983 */ /* 0x000ee80000300800 */
[----:B------:R-:W3:Y:S04]  /*a2910*/  LDL.LU R15, [R1+0x183c] ;  /* 0x00183c00010f7983 */ /* 0x000ee80000300800 */
[----:B------:R0:W-:Y:S04]  /*a2920*/  STL [R1+0x48e4], R21 ;  /* 0x0048e41501007387 */ /* 0x0001e80000100800 */
[----:B0-----:R-:W3:Y:S04]  /*a2930*/  LDL.LU R21, [R1+0x58] ;  /* 0x0000580001157983 */ /* 0x001ee80000300800 */
[----:B------:R-:W3:Y:S01]  /*a2940*/  LDL.LU R25, [R1+0x5c] ;  /* 0x00005c0001197983 */ /* 0x000ee20000300800 */
[----:B------:R-:W-:-:S02]  /*a2950*/  F2FP.SATFINITE.E4M3.F32.PACK_AB_MERGE_C R7, R7, R6, RZ ;  /* 0x000000060707723e */ /* 0x000fc400048070ff */
[----:B----4-:R-:W-:Y:S02]  /*a2960*/  F2FP.SATFINITE.E4M3.F32.PACK_AB_MERGE_C R6, R23, R28, RZ ;  /* 0x0000001c1706723e */ /* 0x010fe400048070ff */
[----:B--2---:R-:W-:Y:S02]  /*a2970*/  F2FP.SATFINITE.E4M3.F32.PACK_AB_MERGE_C R16, R16, R5, RZ ;  /* 0x000000051010723e */ /* 0x004fe400048070ff */
[----:B---3--:R-:W-:Y:S02]  /*a2980*/  F2FP.SATFINITE.E4M3.F32.PACK_AB_MERGE_C R11, R11, R10, RZ ;  /* 0x0000000a0b0b723e */ /* 0x008fe400048070ff */
[----:B------:R-:W-:Y:S02]  /*a2990*/  F2FP.SATFINITE.E4M3.F32.PACK_AB_MERGE_C R10, R26, R22, RZ ;  /* 0x000000161a0a723e */ /* 0x000fe400048070ff */
[----:B------:R-:W2:Y:S04]  /*a29a0*/  LDL.LU R22, [R1+0x1820] ;  /* 0x0018200001167983 */ /* 0x000ea80000300800 */
[----:B------:R-:W-:Y:S04]  /*a29b0*/  STL [R1+0x3cc], R11 ;  /* 0x0003cc0b01007387 */ /* 0x000fe80000100800 */
[----:B------:R-:W2:Y:S04]  /*a29c0*/  LDL.LU R26, [R1+0x1824] ;  /* 0x00182400011a7983 */ /* 0x000ea80000300800 */
[----:B------:R0:W-:Y:S02]  /*a29d0*/  STL [R1+0x344], R10 ;  /* 0x0003440a01007387 */ /* 0x0001e40000100800 */
[----:B0-----:R-:W-:-:S05]  /*a29e0*/  IADD3 R10, P6, R21, R0, RZ ;  /* 0x00000000150a7210 */ /* 0x001fca0007fde0ff */
[----:B------:R-:W-:-:S05]  /*a29f0*/  IMAD.X R11, R2, 0x1, R17, P6 ;  /* 0x00000001020b7824 */ /* 0x000fca00030e0611 */
[----:B------:R0:W-:Y:S04]  /*a2a00*/  STL.64 [R1+0x1860], R10 ;  /* 0x0018600a01007387 */ /* 0x0001e80000100a00 */
[----:B0-----:R-:W3:Y:S04]  /*a2a10*/  LDL.LU.64 R10, [R1+0x4908] ;  /* 0x00490800010a7983 */ /* 0x001ee80000300a00 */
[----:B------:R-:W4:Y:S04]  /*a2a20*/  LDL.LU R28, [R1+0x1810] ;  /* 0x00181000011c7983 */ /* 0x000f280000300800 */
[----:B------:R-:W-:Y:S04]  /*a2a30*/  STL [R1+0x378], R7 ;  /* 0x0003780701007387 */ /* 0x000fe80000100800 */
[----:B------:R-:W4:Y:S04]  /*a2a40*/  LDL.LU R23, [R1+0x1814] ;  /* 0x0018140001177983 */ /* 0x000f280000300800 */
[----:B------:R0:W-:Y:S02]  /*a2a50*/  STL [R1+0x260], R6 ;  /* 0x0002600601007387 */ /* 0x0001e40000100800 */
[----:B0-----:R-:W-:-:S05]  /*a2a60*/  IADD3 R6, P6, R21, R3, RZ ;  /* 0x0000000315067210 */ /* 0x001fca0007fde0ff */
[----:B------:R-:W-:-:S05]  /*a2a70*/  IMAD.X R7, R2, 0x1, R4, P6 ;  /* 0x0000000102077824 */ /* 0x000fca00030e0604 */
[----:B------:R0:W-:Y:S04]  /*a2a80*/  STL.64 [R1+0x1850], R6 ;  /* 0x0018500601007387 */ /* 0x0001e80000100a00 */
[----:B0-----:R-:W2:Y:S04]  /*a2a90*/  LDL.LU.64 R6, [R1+0x4900] ;  /* 0x0049000001067983 */ /* 0x001ea80000300a00 */
[----:B------:R-:W3:Y:S04]  /*a2aa0*/  LDL.LU R5, [R1+0x48f8] ;  /* 0x0048f80001057983 */ /* 0x000ee80000300800 */
[----:B------:R0:W-:Y:S02]  /*a2ab0*/  STL [R1+0x264], R16 ;  /* 0x0002641001007387 */ /* 0x0001e40000100800 */
[----:B0-----:R-:W-:-:S02]  /*a2ac0*/  F2FP.SATFINITE.E4M3.F32.PACK_AB_MERGE_C R16, R9, R8, RZ ;  /* 0x000000080910723e */ /* 0x001fc400048070ff */
[----:B---3--:R-:W-:Y:S01]  /*a2ad0*/  IADD3 R8, P6, R21, R5, RZ ;  /* 0x0000000515087210 */ /* 0x008fe20007fde0ff */
[----:B------:R-:W-:Y:S04]  /*a2ae0*/  STL [R1+0x48c8], R5 ;  /* 0x0048c80501007387 */ /* 0x000fe80000100800 */
[----:B--2---:R-:W-:Y:S01]  /*a2af0*/  IMAD.X R9, R2, 0x1, R6, P6 ;  /* 0x0000000102097824 */ /* 0x004fe200030e0606 */
[----:B------:R-:W-:Y:S04]  /*a2b00*/  STL [R1+0x250], R16 ;  /* 0x0002501001007387 */ /* 0x000fe80000100800 */
[----:B------:R0:W-:Y:S04]  /*a2b10*/  STL.64 [R1+0x1840], R8 ;  /* 0x0018400801007387 */ /* 0x0001e80000100a00 */
[----:B0-----:R-:W2:Y:S04]  /*a2b20*/  LDL.LU.64 R8, [R1+0x48f0] ;  /* 0x0048f00001087983 */ /* 0x001ea80000300a00 */
[----:B------:R-:W3:Y:S01]  /*a2b30*/  LDL.LU R5, [R1+0x181c] ;  /* 0x00181c0001057983 */ /* 0x000ee20000300800 */
[----:B------:R-:W-:-:S02]  /*a2b40*/  F2FP.SATFINITE.E4M3.F32.PACK_AB_MERGE_C R27, R29, R27, RZ ;  /* 0x0000001b1d1b723e */ /* 0x000fc400048070ff */
[----:B------:R-:W-:-:S03]  /*a2b50*/  F2FP.SATFINITE.E4M3.F32.PACK_AB_MERGE_C R16, R20, R19, RZ ;  /* 0x000000131410723e */ /* 0x000fc600048070ff */
[----:B------:R-:W-:Y:S01]  /*a2b60*/  STL [R1+0x254], R27 ;  /* 0x0002541b01007387 */ /* 0x000fe20000100800 */
[----:B------:R-:W-:-:S03]  /*a2b70*/  F2FP.SATFINITE.E4M3.F32.PACK_AB_MERGE_C R29, R15, R18, RZ ;  /* 0x000000120f1d723e */ /* 0x000fc600048070ff */
[----:B---3--:R0:W-:Y:S04]  /*a2b80*/  STL.64 [R1+0x48e8], R4 ;  /* 0x0048e80401007387 */ /* 0x0081e80000100a00 */
[----:B------:R-:W-:Y:S04]  /*a2b90*/  STL [R1+0x238], R16 ;  /* 0x0002381001007387 */ /* 0x000fe80000100800 */
[----:B------:R-:W3:Y:S04]  /*a2ba0*/  LDL.LU R19, [R1+0x1800] ;  /* 0x0018000001137983 */ /* 0x000ee80000300800 */
[----:B------:R-:W3:Y:S01]  /*a2bb0*/  LDL.LU R20, [R1+0x1804] ;  /* 0x0018040001147983 */ /* 0x000ee20000300800 */
[----:B0-----:R-:W-:-:S03]  /*a2bc0*/  IADD3 R4, P6, R21, R7, RZ ;  /* 0x0000000715047210 */ /* 0x001fc60007fde0ff */
[----:B------:R0:W-:Y:S04]  /*a2bd0*/  STL.64 [R1+0x48d0], R6 ;  /* 0x0048d00601007387 */ /* 0x0001e80000100a00 */
[----:B0-----:R-:W4:Y:S04]  /*a2be0*/  LDL.LU R6, [R1+0x1828] ;  /* 0x0018280001067983 */ /* 0x001f280000300800 */
[----:B------:R-:W4:Y:S01]  /*a2bf0*/  LDL.LU R7, [R1+0x182c] ;  /* 0x00182c0001077983 */ /* 0x000f220000300800 */
[----:B--2---:R-:W-:-:S03]  /*a2c00*/  IMAD.X R5, R2, 0x1, R8, P6 ;  /* 0x0000000102057824 */ /* 0x004fc600030e0608 */
[----:B------:R-:W2:Y:S04]  /*a2c10*/  LDL.LU R16, [R1+0x1808] ;  /* 0x0018080001107983 */ /* 0x000ea80000300800 */
[----:B------:R-:W2:Y:S04]  /*a2c20*/  LDL.LU R15, [R1+0x180c] ;  /* 0x00180c00010f7983 */ /* 0x000ea80000300800 */
[----:B------:R0:W-:Y:S04]  /*a2c30*/  STL.64 [R1+0x1830], R4 ;  /* 0x0018300401007387 */ /* 0x0001e80000100a00 */
[----:B------:R1:W-:Y:S01]  /*a2c40*/  STL [R1+0x455c], R29 ;  /* 0x00455c1d01007387 */ /* 0x0003e20000100800 */
[----:B0-----:R-:W-:-:S03]  /*a2c50*/  F2FP.SATFINITE.E4M3.F32.PACK_AB_MERGE_C R4, R26, R22, RZ ;  /* 0x000000161a04723e */ /* 0x001fc600048070ff */
[----:B-1----:R-:W3:Y:S04]  /*a2c60*/  LDL.LU R29, [R1+0x1818] ;  /* 0x00181800011d7983 */ /* 0x002ee80000300800 */
[----:B------:R-:W2:Y:S04]  /*a2c70*/  LDL.LU R27, [R1+0x17f0] ;  /* 0x0017f000011b7983 */ /* 0x000ea80000300800 */
[----:B------:R-:W2:Y:S04]  /*a2c80*/  LDL.LU R18, [R1+0x17f4] ;  /* 0x0017f40001127983 */ /* 0x000ea80000300800 */
[----:B------:R0:W-:Y:S04]  /*a2c90*/  STL [R1+0x21c], R4 ;  /* 0x00021c0401007387 */ /* 0x0001e80000100800 */
[----:B------:R-:W2:Y:S04]  /*a2ca0*/  LDL.LU R22, [R1+0x17f8] ;  /* 0x0017f80001167983 */ /* 0x000ea80000300800 */
[----:B------:R-:W2:Y:S01]  /*a2cb0*/  LDL.LU R26, [R1+0x17fc] ;  /* 0x0017fc00011a7983 */ /* 0x000ea20000300800 */
[----:B0-----:R-:W-:-:S05]  /*a2cc0*/  IADD3 R4, P6, R21, R9, RZ ;  /* 0x0000000915047210 */ /* 0x001fca0007fde0ff */
[----:B------:R-:W-:Y:S01]  /*a2cd0*/  IMAD.X R5, R2, 0x1, R10, P6 ;  /* 0x0000000102057824 */ /* 0x000fe200030e060a */
[----:B------:R-:W-:Y:S04]  /*a2ce0*/  STL.64 [R1+0x48c0], R8 ;  /* 0x0048c00801007387 */ /* 0x000fe80000100a00 */
[----:B------:R0:W-:Y:S04]  /*a2cf0*/  STL.64 [R1+0x1820], R4 ;  /* 0x0018200401007387 */ /* 0x0001e80000100a00 */
[----:B0-----:R-:W3:Y:S01]  /*a2d00*/  LDL.LU.64 R4, [R1+0x48e8] ;  /* 0x0048e80001047983 */ /* 0x001ee20000300a00 */
[----:B----4-:R-:W-:-:S02]  /*a2d10*/  F2FP.SATFINITE.E4M3.F32.PACK_AB_MERGE_C R7, R7, R6, RZ ;  /* 0x000000060707723e */ /* 0x010fc400048070ff */
[----:B------:R-:W-:Y:S02]  /*a2d20*/  F2FP.SATFINITE.E4M3.F32.PACK_AB_MERGE_C R6, R23, R28, RZ ;  /* 0x0000001c1706723e */ /* 0x000fe400048070ff */
[----:B------:R-:W4:Y:S04]  /*a2d30*/  LDL.LU R28, [R1+0x17e0] ;  /* 0x0017e000011c7983 */ /* 0x000f280000300800 */
[----:B------:R-:W-:Y:S04]  /*a2d40*/  STL [R1+0x224], R7 ;  /* 0x0002240701007387 */ /* 0x000fe80000100800 */
[----:B------:R-:W4:Y:S04]  /*a2d50*/  LDL.LU R23, [R1+0x17e4] ;  /* 0x0017e40001177983 */ /* 0x000f280000300800 */
[----:B------:R0:W-:Y:S02]  /*a2d60*/  STL [R1+0x1838], R6 ;  /* 0x0018380601007387 */ /* 0x0001e40000100800 */
[----:B0-----:R-:W-:-:S02]  /*a2d70*/  IADD3 R6, P6, R21, R11, RZ ;  /* 0x0000000b15067210 */ /* 0x001fc40007fde0ff */
[----:B------:R-:W-:Y:S03]  /*a2d80*/  STL.64 [R1+0x48b8], R10 ;  /* 0x0048b80a01007387 */ /* 0x000fe60000100a00 */
[----:B------:R-:W-:-:S05]  /*a2d90*/  IMAD.X R7, R2, 0x1, R13, P6 ;  /* 0x0000000102077824 */ /* 0x000fca00030e060d */
[----:B------:R0:W-:Y:S04]  /*a2da0*/  STL.64 [R1+0x1810], R6 ;  /* 0x0018100601007387 */ /* 0x0001e80000100a00 */
[----:B0-----:R-:W2:Y:S04]  /*a2db0*/  LDL.LU R6, [R1+0x17e8] ;  /* 0x0017e80001067983 */ /* 0x001ea80000300800 */
[----:B------:R-:W2:Y:S01]  /*a2dc0*/  LDL.LU R7, [R1+0x17ec] ;  /* 0x0017ec0001077983 */ /* 0x000ea20000300800 */
[----:B------:R-:W-:-:S05]  /*a2dd0*/  IADD3 R8, P6, R21, R12, RZ ;  /* 0x0000000c15087210 */ /* 0x000fca0007fde0ff */
[----:B------:R-:W-:Y:S01]  /*a2de0*/  IMAD.X R9, R2, 0x1, R14, P6 ;  /* 0x0000000102097824 */ /* 0x000fe200030e060e */
[----:B--2---:R3:W-:Y:S04]  /*a2df0*/  STL.64 [R1+0x48d8], R6 ;  /* 0x0048d80601007387 */ /* 0x0047e80000100a00 */
[----:B------:R-:W2:Y:S04]  /*a2e00*/  LDL.LU R21, [R1+0x48e4] ;  /* 0x0048e40001157983 */ /* 0x000ea80000300800 */
[----:B------:R-:W4:Y:S01]  /*a2e10*/  LDL.LU R2, [R1+0x48e0] ;  /* 0x0048e00001027983 */ /* 0x000f220000300800 */
[----:B---3--:R-:W-:-:S03]  /*a2e20*/  F2FP.SATFINITE.E4M3.F32.PACK_AB_MERGE_C R6, R5, R29, RZ ;  /* 0x0000001d0506723e */ /* 0x008fc600048070ff */
[----:B------:R-:W3:Y:S04]  /*a2e30*/  LDL.LU R5, [R1+0x17d0] ;  /* 0x0017d00001057983 */ /* 0x000ee80000300800 */
[----:B------:R0:W-:Y:S04]  /*a2e40*/  STL.64 [R1+0x1828], R8 ;  /* 0x0018280801007387 */ /* 0x0001e80000100a00 */
[----:B------:R1:W-:Y:S01]  /*a2e50*/  STL [R1+0x1818], R6 ;  /* 0x0018180601007387 */ /* 0x0003e20000100800 */
[----:B------:R-:W-:Y:S02]  /*a2e60*/  F2FP.SATFINITE.E4M3.F32.PACK_AB_MERGE_C R16, R15, R16, RZ ;  /* 0x000000100f10723e */ /* 0x000fe400048070ff */
[----:B------:R-:W-:Y:S01]  /*a2e70*/  SHF.R.S32.HI R15, RZ, 0x1f, R25 ;  /* 0x0000001fff0f7819 */ /* 0x000fe20000011419 */
[----:B0-----:R-:W3:Y:S01]  /*a2e80*/  LDL.LU R8, [R1+0x17d8] ;  /* 0x0017d80001087983 */ /* 0x001ee20000300800 */
[----:B-1----:R-:W-:-:S03]  /*a2e90*/  F2FP.SATFINITE.E4M3.F32.PACK_AB_MERGE_C R6, R20, R19, RZ ;  /* 0x000000131406723e */ /* 0x002fc600048070ff */
[----:B------:R-:W3:Y:S04]  /*a2ea0*/  LDL.LU R9, [R1+0x17dc] ;  /* 0x0017dc0001097983 */ /* 0x000ee80000300800 */
[----:B------:R-:W3:Y:S04]  /*a2eb0*/  LDL.LU R10, [R1+0x17c0] ;  /* 0x0017c000010a7983 */ /* 0x000ee80000300800 */
[----:B------:R-:W3:Y:S04]  /*a2ec0*/  LDL.LU R11, [R1+0x17c4] ;  /* 0x0017c400010b7983 */ /* 0x000ee80000300800 */
[----:B------:R4:W-:Y:S04]  /*a2ed0*/  STL [R1+0x18bc], R6 ;  /* 0x0018bc0601007387 */ /* 0x0009e80000100800 */
[----:B------:R-:W3:Y:S04]  /*a2ee0*/  LDL.LU R19, [R1+0x17c8] ;  /* 0x0017c80001137983 */ /* 0x000ee80000300800 */
[----:B------:R-:W3:Y:S04]  /*a2ef0*/  LDL.LU R20, [R1+0x17cc] ;  /* 0x0017cc0001147983 */ /* 0x000ee80000300800 */
[----:B------:R-:W-:Y:S04]  /*a2f00*/  STL [R1+0x190c], R16 ;  /* 0x00190c1001007387 */ /* 0x000fe80000100800 */
[----:B------:R-:W3:Y:S01]  /*a2f10*/  LDL.LU R29, [R1+0x60] ;  /* 0x00006000011d7983 */ /* 0x000ee20000300800 */
[----:B----4-:R-:W-:-:S05]  /*a2f20*/  IADD3 R6, P6, R25, R2, RZ ;  /* 0x0000000219067210 */ /* 0x010fca0007fde0ff */
[----:B--2---:R-:W-:-:S05]  /*a2f30*/  IMAD.X R7, R15, 0x1, R21, P6 ;  /* 0x000000010f077824 */ /* 0x004fca00030e0615 */
[----:B------:R0:W-:Y:S02]  /*a2f40*/  STL.64 [R1+0x1800], R6 ;  /* 0x0018000601007387 */ /* 0x0001e40000100a00 */
[----:B0-----:R-:W-:Y:S02]  /*a2f50*/  F2FP.SATFINITE.E4M3.F32.PACK_AB_MERGE_C R6, R18, R27, RZ ;  /* 0x0000001b1206723e */ /* 0x001fe400048070ff */
[----:B------:R-:W-:Y:S02]  /*a2f60*/  F2FP.SATFINITE.E4M3.F32.PACK_AB_MERGE_C R27, R26, R22, RZ ;  /* 0x000000161a1b723e */ /* 0x000fe400048070ff */
[----:B------:R-:W2:Y:S04]  /*a2f70*/  LDL.LU R22, [R1+0x17b8] ;  /* 0x0017b80001167983 */ /* 0x000ea80000300800 */
[----:B------:R0:W-:Y:S04]  /*a2f80*/  STL [R1+0x184c], R6 ;  /* 0x00184c0601007387 */ /* 0x0001e80000100800 */
[----:B------:R-:W2:Y:S01]  /*a2f90*/  LDL.LU R26, [R1+0x17bc] ;  /* 0x0017bc00011a7983 */ /* 0x000ea20000300800 */
[----:B0-----:R-:W-:-:S03]  /*a2fa0*/  IADD3 R6, P6, R25, R0, RZ ;  /* 0x0000000019067210 */ /* 0x001fc60007fde0ff */
[----:B------:R0:W-:Y:S02]  /*a2fb0*/  STL [R1+0x41b4], R27 ;  /* 0x0041b41b01007387 */ /* 0x0001e40000100800 */
[----:B------:R-:W-:Y:S02]  /*a2fc0*/  IMAD.X R7, R15, 0x1, R17, P6 ;  /* 0x000000010f077824 */ /* 0x000fe400030e0611 */
[----:B0-----:R-:W3:Y:S04]  /*a2fd0*/  LDL.LU R27, [R1+0x17d4] ;  /* 0x0017d400011b7983 */ /* 0x001ee80000300800 */
[----:B------:R0:W-:Y:S04]  /*a2fe0*/  STL.64 [R1+0x17f0], R6 ;  /* 0x0017f00601007387 */ /* 0x0001e80000100a00 */
[----:B0-----:R-:W4:Y:S01]  /*a2ff0*/  LDL.LU.64 R6, [R1+0x48d8] ;  /* 0x0048d80001067983 */ /* 0x001f220000300a00 */
[----:B------:R-:W-:-:S03]  /*a3000*/  F2FP.SATFINITE.E4M3.F32.PACK_AB_MERGE_C R23, R23, R28, RZ ;  /* 0x0000001c1717723e */ /* 0x000fc600048070ff */
[----:B------:R-:W2:Y:S04]  /*a3010*/  LDL.LU R16, [R1+0x17a0] ;  /* 0x0017a00001107983 */ /* 0x000ea80000300800 */
[----:B------:R-:W2:Y:S04]  /*a3020*/  LDL.LU R18, [R1+0x17a4] ;  /* 0x0017a40001127983 */ /* 0x000ea80000300800 */
[----:B------:R0:W-:Y:S04]  /*a3030*/  STL [R1+0x17f8], R23 ;  /* 0x0017f81701007387 */ /* 0x0001e80000100800 */
[----:B------:R-:W2:Y:S04]  /*a3040*/  LDL.LU R28, [R1+0x17a8] ;  /* 0x0017a800011c7983 */ /* 0x000ea80000300800 */
[----:B0-----:R-:W2:Y:S01]  /*a3050*/  LDL.LU R23, [R1+0x17ac] ;  /* 0x0017ac0001177983 */ /* 0x001ea20000300800 */
[----:B---3--:R-:W-:-:S02]  /*a3060*/  F2FP.SATFINITE.E4M3.F32.PACK_AB_MERGE_C R27, R27, R5, RZ ;  /* 0x000000051b1b723e */ /* 0x008fc400048070ff */
[----:B----4-:R-:W-:Y:S02]  /*a3070*/  F2FP.SATFINITE.E4M3.F32.PACK_AB_MERGE_C R7, R7, R6, RZ ;  /* 0x000000060707723e */ /* 0x010fe400048070ff */
[----:B------:R-:W-:-:S03]  /*a3080*/  IADD3 R6, P6, R25, R3, RZ ;  /* 0x0000000319067210 */ /* 0x000fc60007fde0ff */
[----:B------:R0:W-:Y:S04]  /*a3090*/  STL [R1+0x17fc], R7 ;  /* 0x0017fc0701007387 */ /* 0x0001e80000100800 */
[----:B------:R1:W-:Y:S01]  /*a30a0*/  STL.64 [R1+0x48b0], R2 ;  /* 0x0048b00201007387 */ /* 0x0003e20000100a00 */
[----:B0-----:R-:W-:-:S03]  /*a30b0*/  IMAD.X R7, R15, 0x1, R4, P6 ;  /* 0x000000010f077824 */ /* 0x001fc600030e0604 */
[----:B-1----:R-:W3:Y:S04]  /*a30c0*/  LDL.LU R2, [R1+0x17b0] ;  /* 0x0017b00001027983 */ /* 0x002ee80000300800 */
[----:B------:R-:W3:Y:S04]  /*a30d0*/  LDL.LU R3, [R1+0x17b4] ;  /* 0x0017b40001037983 */ /* 0x000ee80000300800 */
[----:B------:R0:W-:Y:S04]  /*a30e0*/  STL.64 [R1+0x17e0], R6 ;  /* 0x0017e00601007387 */ /* 0x0001e80000100a00 */
[----:B0-----:R-:W4:Y:S04]  /*a30f0*/  LDL.LU.64 R6, [R1+0x48d0] ;  /* 0x0048d00001067983 */ /* 0x001f280000300a00 */
[----:B------:R-:W2:Y:S04]  /*a3100*/  LDL.LU R5, [R1+0x48c8] ;  /* 0x0048c80001057983 */ /* 0x000ea80000300800 */
[----:B------:R0:W-:Y:S02]  /*a3110*/  STL [R1+0x1e0], R27 ;  /* 0x0001e01b01007387 */ /* 0x0001e40000100800 */
[----:B0-----:R-:W-:-:S02]  /*a3120*/  F2FP.SATFINITE.E4M3.F32.PACK_AB_MERGE_C R27, R9, R8, RZ ;  /* 0x00000008091b723e */ /* 0x001fc400048070ff */
[----:B--2---:R-:W-:Y:S01]  /*a3130*/  IADD3 R8, P6, R25, R5, RZ ;  /* 0x0000000519087210 */ /* 0x004fe20007fde0ff */
[----:B------:R-:W-:Y:S04]  /*a3140*/  STL.64 [R1+0x48a8], R4 ;  /* 0x0048a80401007387 */ /* 0x000fe80000100a00 */
[----:B----4-:R-:W-:Y:S01]  /*a3150*/  IMAD.X R9, R15, 0x1, R6, P6 ;  /* 0x000000010f097824 */ /* 0x010fe200030e0606 */
[----:B------:R-:W-:Y:S04]  /*a3160*/  STL [R1+0x1f4], R27 ;  /* 0x0001f41b01007387 */ /* 0x000fe80000100800 */
[----:B------:R0:W-:Y:S04]  /*a3170*/  STL.64 [R1+0x17d0], R8 ;  /* 0x0017d00801007387 */ /* 0x0001e80000100a00 */
[----:B0-----:R-:W2:Y:S01]  /*a3180*/  LDL.LU.64 R8, [R1+0x48c0] ;  /* 0x0048c00001087983 */ /* 0x001ea20000300a00 */
[----:B------:R-:W-:-:S02]  /*a3190*/  F2FP.SATFINITE.E4M3.F32.PACK_AB_MERGE_C R5, R11, R10, RZ ;  /* 0x0000000a0b05723e */ /* 0x000fc400048070ff */
[----:B------:R-:W-:Y:S01]  /*a31a0*/  F2FP.SATFINITE.E4M3.F32.PACK_AB_MERGE_C R10, R20, R19, RZ ;  /* 0x00000013140a723e */ /* 0x000fe200048070ff */
[----:B------:R-:W4:Y:S04]  /*a31b0*/  LDL.LU R4, [R1+0x130c] ;  /* 0x00130c0001047983 */ /* 0x000f280000300800 */
[----:B------:R0:W-:Y:S04]  /*a31c0*/  STL [R1+0x1d0], R5 ;  /* 0x0001d00501007387 */ /* 0x0001e80000100800 */
[----:B0-----:R-:W4:Y:S04]  /*a31d0*/  LDL.LU R5, [R1+0x1790] ;  /* 0x0017900001057983 */ /* 0x001f280000300800 */
[----:B------:R0:W-:Y:S04]  /*a31e0*/  STL [R1+0x1d4], R10 ;  /* 0x0001d40a01007387 */ /* 0x0001e80000100800 */
[----:B------:R-:W4:Y:S01]  /*a31f0*/  LDL.LU R27, [R1+0x1794] ;  /* 0x00179400011b7983 */ /* 0x000f220000300800 */
[----:B0-----:R-:W-:-:S03]  /*a3200*/  IADD3 R10, P6, R25, R7, RZ ;  /* 0x00000007190a7210 */ /* 0x001fc60007fde0ff */
[----:B------:R0:W-:Y:S04]  /*a3210*/  STL [R1+0x4898], R7 ;  /* 0x0048980701007387 */ /* 0x0001e80000100800 */
[----:B0-----:R-:W4:Y:S01]  /*a3220*/  LDL.LU R7, [R1+0x1308] ;  /* 0x0013080001077983 */ /* 0x001f220000300800 */
[----:B--2---:R-:W-:-:S05]  /*a3230*/  IMAD.X R11, R15, 0x1, R8, P6 ;  /* 0x000000010f0b7824 */ /* 0x004fca00030e0608 */
[----:B------:R0:W-:Y:S04]  /*a3240*/  STL.64 [R1+0x17c0], R10 ;  /* 0x0017c00a01007387 */ /* 0x0001e80000100a00 */
[----:B0-----:R-:W2:Y:S01]  /*a3250*/  LDL.LU.64 R10, [R1+0x48b8] ;  /* 0x0048b800010a7983 */ /* 0x001ea20000300a00 */
[----:B---3--:R-:W-:-:S03]  /*a3260*/  F2FP.SATFINITE.E4M3.F32.PACK_AB_MERGE_C R3, R3, R2, RZ ;  /* 0x000000020303723e */ /* 0x008fc600048070ff */
[----:B------:R-:W3:Y:S01]  /*a3270*/  LDL.LU R19, [R1+0x1798] ;  /* 0x0017980001137983 */ /* 0x000ee20000300800 */
[----:B------:R-:W-:-:S03]  /*a3280*/  F2FP.SATFINITE.E4M3.F32.PACK_AB_MERGE_C R2, R26, R22, RZ ;  /* 0x000000161a02723e */ /* 0x000fc600048070ff */
[----:B------:R-:W3:Y:S04]  /*a3290*/  LDL.LU R20, [R1+0x179c] ;  /* 0x00179c0001147983 */ /* 0x000ee80000300800 */
[----:B------:R0:W-:Y:S04]  /*a32a0*/  STL [R1+0x489c], R8 ;  /* 0x00489c0801007387 */ /* 0x0001e80000100800 */
[----:B0-----:R-:W3:Y:S04]  /*a32b0*/  LDL.LU R8, [R1+0x1304] ;  /* 0x0013040001087983 */ /* 0x001ee80000300800 */
[----:B------:R-:W3:Y:S04]  /*a32c0*/  LDL.LU R22, [R1+0x1780] ;  /* 0x0017800001167983 */ /* 0x000ee80000300800 */
[----:B------:R-:W-:Y:S04]  /*a32d0*/  STL [R1+0x190], R3 ;  /* 0x0001900301007387 */ /* 0x000fe80000100800 */
[----:B------:R-:W3:Y:S04]  /*a32e0*/  LDL.LU R26, [R1+0x1784] ;  /* 0x00178400011a7983 */ /* 0x000ee80000300800 */
[----:B------:R0:W-:Y:S02]  /*a32f0*/  STL [R1+0x198], R2 ;  /* 0x0001980201007387 */ /* 0x0001e40000100800 */
[----:B0-----:R-:W-:-:S02]  /*a3300*/  IADD3 R2, P6, R25, R9, RZ ;  /* 0x0000000919027210 */ /* 0x001fc40007fde0ff */
[----:B------:R-:W-:Y:S02]  /*a3310*/  F2FP.SATFINITE.E4M3.F32.PACK_AB_MERGE_C R18, R18, R16, RZ ;  /* 0x000000101212723e */ /* 0x000fe400048070ff */
[----:B------:R-:W-:Y:S01]  /*a3320*/  F2FP.SATFINITE.E4M3.F32.PACK_AB_MERGE_C R16, R23, R28, RZ ;  /* 0x0000001c1710723e */ /* 0x000fe200048070ff */
[----:B--2---:R-:W-:-:S05]  /*a3330*/  IMAD.X R3, R15, 0x1, R10, P6 ;  /* 0x000000010f037824 */ /* 0x004fca00030e060a */
[----:B------:R0:W-:Y:S04]  /*a3340*/  STL.64 [R1+0x17b0], R2 ;  /* 0x0017b00201007387 */ /* 0x0001e80000100a00 */
[----:B------:R-:W-:Y:S01]  /*a3350*/  STL [R1+0x16c], R18 ;  /* 0x00016c1201007387 */ /* 0x000fe20000100800 */
[----:B0-----:R-:W-:-:S03]  /*a3360*/  IADD3 R2, P6, R25, R11, RZ ;  /* 0x0000000b19027210 */ /* 0x001fc60007fde0ff */
[----:B------:R0:W-:Y:S02]  /*a3370*/  STL.64 [R1+0x48a0], R10 ;  /* 0x0048a00a01007387 */ /* 0x0001e40000100a00 */
[----:B------:R-:W-:Y:S02]  /*a3380*/  IMAD.X R3, R15, 0x1, R13, P6 ;  /* 0x000000010f037824 */ /* 0x000fe400030e060d */
[----:B------:R1:W-:Y:S04]  /*a3390*/  STL [R1+0x178], R16 ;  /* 0x0001781001007387 */ /* 0x0003e80000100800 */
[----:B------:R2:W-:Y:S04]  /*a33a0*/  STL.64 [R1+0x17a8], R2 ;  /* 0x0017a80201007387 */ /* 0x0005e80000100a00 */
[----:B0-----:R-:W3:Y:S04]  /*a33b0*/  LDL.LU R10, [R1+0x1788] ;  /* 0x00178800010a7983 */ /* 0x001ee80000300800 */
[----:B------:R-:W3:Y:S04]  /*a33c0*/  LDL.LU R11, [R1+0x178c] ;  /* 0x00178c00010b7983 */ /* 0x000ee80000300800 */
[----:B-1----:R-:W3:Y:S01]  /*a33d0*/  LDL.LU R16, [R1+0x1770] ;  /* 0x0017700001107983 */ /* 0x002ee20000300800 */
[----:B--2---:R-:W-:Y:S01]  /*a33e0*/  IADD3 R2, P6, R25, R12, RZ ;  /* 0x0000000c19027210 */ /* 0x004fe20007fde0ff */
[----:B------:R-:W-:-:S02]  /*a33f0*/  IMAD.MOV.U32 R3, RZ, RZ, R15 ;  /* 0x000000ffff037224 */ /* 0x000fc400078e000f */
[----:B------:R-:W2:Y:S04]  /*a3400*/  LDL.LU R18, [R1+0x1774] ;  /* 0x0017740001127983 */ /* 0x000ea80000300800 */
[----:B------:R-:W2:Y:S04]  /*a3410*/  LDL.LU R28, [R1+0x1778] ;  /* 0x00177800011c7983 */ /* 0x000ea80000300800 */
[----:B------:R-:W2:Y:S04]  /*a3420*/  LDL.LU R23, [R1+0x177c] ;  /* 0x00177c0001177983 */ /* 0x000ea80000300800 */
[----:B------:R-:W2:Y:S01]  /*a3430*/  LDL.LU R15, [R1+0x1760] ;  /* 0x00176000010f7983 */ /* 0x000ea20000300800 */
[----:B------:R-:W-:-:S03]  /*a3440*/  IMAD.X R3, R3, 0x1, R14, P6 ;  /* 0x0000000103037824 */ /* 0x000fc600030e060e */
[----:B------:R-:W2:Y:S04]  /*a3450*/  LDL.LU R25, [R1+0x1764] ;  /* 0x0017640001197983 */ /* 0x000ea80000300800 */
[----:B------:R0:W-:Y:S04]  /*a3460*/  STL.64 [R1+0x4890], R12 ;  /* 0x0048900c01007387 */ /* 0x0001e80000100a00 */
[----:B0-----:R-:W3:Y:S04]  /*a3470*/  LDL.LU R13, [R1+0x1300] ;  /* 0x00130000010d7983 */ /* 0x001ee80000300800 */
[----:B------:R0:W-:Y:S04]  /*a3480*/  STL.64 [R1+0x17a0], R2 ;  /* 0x0017a00201007387 */ /* 0x0001e80000100a00 */
[----:B0-----:R-:W2:Y:S01]  /*a3490*/  LDL.LU.64 R2, [R1+0x48b0] ;  /* 0x0048b00001027983 */ /* 0x001ea20000300a00 */
[----:B----4-:R-:W-:-:S02]  /*a34a0*/  F2FP.SATFINITE.E4M3.F32.PACK_AB_MERGE_C R4, R4, R7, RZ ;  /* 0x000000070404723e */ /* 0x010fc400048070ff */
[----:B------:R-:W-:Y:S02]  /*a34b0*/  F2FP.SATFINITE.E4M3.F32.PACK_AB_MERGE_C R7, R27, R5, RZ ;  /* 0x000000051b07723e */ /* 0x000fe400048070ff */
[----:B------:R-:W-:Y:S02]  /*a34c0*/  SHF.R.S32.HI R27, RZ, 0x1f, R29 ;  /* 0x0000001fff1b7819 */ /* 0x000fe4000001141d */
[----:B---3--:R-:W-:-:S05]  /*a34d0*/  F2FP.SATFINITE.E4M3.F32.PACK_AB_MERGE_C R8, R8, R13, RZ ;  /* 0x0000000d0808723e */ /* 0x008fca00048070ff */
[----:B------:R-:W-:Y:S04]  /*a34e0*/  STL [R1+0x13c], R8 ;  /* 0x00013c0801007387 */ /* 0x000fe80000100800 */
[----:B------:R2:W-:Y:S02]  /*a34f0*/  STL [R1+0x154], R4 ;  /* 0x0001540401007387 */ /* 0x0005e40000100800 */
[----:B--2---:R-:W-:Y:S02]  /*a3500*/  IADD3 R4, P6, R29, R2, RZ ;  /* 0x000000021d047210 */ /* 0x004fe40007fde0ff */
[----:B------:R0:W-:Y:S03]  /*a3510*/  STL [R1+0x3bc], R7 ;  /* 0x0003bc0701007387 */ /* 0x0001e60000100800 */
[----:B------:R-:W-:-:S02]  /*a3520*/  IMAD.X R5, R27, 0x1, R21, P6 ;  /* 0x000000011b057824 */ /* 0x000fc400030e0615 */
[----:B------:R-:W2:Y:S04]  /*a3530*/  LDL.LU R21, [R1+0x64] ;  /* 0x0000640001157983 */ /* 0x000ea80000300800 */
[----:B------:R1:W-:Y:S04]  /*a3540*/  STL.64 [R1+0x1790], R4 ;  /* 0x0017900401007387 */ /* 0x0003e80000100a00 */
[----:B------:R-:W3:Y:S04]  /*a3550*/  LDL.LU R8, [R1+0x1768] ;  /* 0x0017680001087983 */ /* 0x000ee80000300800 */
[----:B0-----:R-:W3:Y:S01]  /*a3560*/  LDL.LU R7, [R1+0x176c] ;  /* 0x00176c0001077983 */ /* 0x001ee20000300800 */
[----:B-1----:R-:W-:-:S05]  /*a3570*/  F2FP.SATFINITE.E4M3.F32.PACK_AB_MERGE_C R4, R20, R19, RZ ;  /* 0x000000131404723e */ /* 0x002fca00048070ff */
[----:B------:R0:W-:Y:S04]  /*a3580*/  STL [R1+0x3e4], R4 ;  /* 0x0003e40401007387 */ /* 0x0001e80000100800 */
[----:B------:R-:W4:Y:S04]  /*a3590*/  LDL.LU R12, [R1+0x1750] ;  /* 0x00175000010c7983 */ /* 0x000f280000300800 */
[----:B------:R-:W4:Y:S01]  /*a35a0*/  LDL.LU R13, [R1+0x1754] ;  /* 0x00175400010d7983 */ /* 0x000f220000300800 */
[----:B0-----:R-:W-:-:S03]  /*a35b0*/  F2FP.SATFINITE.E4M3.F32.PACK_AB_MERGE_C R4, R26, R22, RZ ;  /* 0x000000161a04723e */ /* 0x001fc600048070ff */
[----:B------:R-:W2:Y:S04]  /*a35c0*/  LDL.LU R19, [R1+0x1748] ;  /* 0x0017480001137983 */ /* 0x000ea80000300800 */
[----:B------:R-:W2:Y:S04]  /*a35d0*/  LDL.LU R20, [R1+0x174c] ;  /* 0x00174c0001147983 */ /* 0x000ea80000300800 */
[----:B------:R0:W-:Y:S02]  /*a35e0*/  STL [R1+0x36c], R4 ;  /* 0x00036c0401007387 */ /* 0x0001e40000100800 */
[----:B0-----:R-:W-:-:S02]  /*a35f0*/  IADD3 R4, P6, R29, R0, RZ ;  /* 0x000000001d047210 */ /* 0x001fc40007fde0ff */
[----:B------:R0:W-:Y:S03]  /*a3600*/  STL [R1+0x4880], R0 ;  /* 0x0048800001007387 */ /* 0x0001e60000100800 */
[----:B------:R-:W-:Y:S01]  /*a3610*/  IMAD.X R5, R27, 0x1, R17, P6 ;  /* 0x000000011b057824 */ /* 0x000fe200030e0611 */
[----:B0-----:R-:W2:Y:S04]  /*a3620*/  LDL.LU R0, [R1+0x1744] ;  /* 0x0017440001007983 */ /* 0x001ea80000300800 */
[----:B------:R0:W-:Y:S04]  /*a3630*/  STL.64 [R1+0x1780], R4 ;  /* 0x0017800401007387 */ /* 0x0001e80000100a00 */
[----:B0-----:R-:W4:Y:S01]  /*a3640*/  LDL.LU.64 R4, [R1+0x48a8] ;  /* 0x0048a80001047983 */ /* 0x001f220000300a00 */
[----:B------:R-:W-:-:S02]  /*a3650*/  F2FP.SATFINITE.E4M3.F32.PACK_AB_MERGE_C R11, R11, R10, RZ ;  /* 0x0000000a0b0b723e */ /* 0x000fc400048070ff */
[----:B------:R-:W-:Y:S01]  /*a3660*/  IADD3 R10, P6, R29, R3, RZ ;  /* 0x000000031d0a7210 */ /* 0x000fe20007fde0ff */
[----:B------:R-:W2:Y:S01]  /*a3670*/  LDL.LU R22, [R1+0x1730] ;  /* 0x0017300001167983 */ /* 0x000ea20000300800 */
[----:B------:R-:W-:-:S03]  /*a3680*/  F2FP.SATFINITE.E4M3.F32.PACK_AB_MERGE_C R16, R18, R16, RZ ;  /* 0x000000101210723e */ /* 0x000fc600048070ff */
[----:B------:R-:W2:Y:S04]  /*a3690*/  LDL.LU R26, [R1+0x1734] ;  /* 0x00173400011a7983 */ /* 0x000ea80000300800 */
[----:B------:R0:W-:Y:S04]  /*a36a0*/  STL [R1+0x4884], R17 ;  /* 0x0048841101007387 */ /* 0x0001e80000100800 */
[----:B0-----:R-:W2:Y:S04]  /*a36b0*/  LDL.LU R17, [R1+0x1740] ;  /* 0x0017400001117983 */ /* 0x001ea80000300800 */
[----:B------:R4:W-:Y:S04]  /*a36c0*/  STL [R1+0x380], R11 ;  /* 0x0003800b01007387 */ /* 0x0009e80000100800 */
[----:B------:R-:W-:Y:S01]  /*a36d0*/  STL [R1+0x240], R16 ;  /* 0x0002401001007387 */ /* 0x000fe20000100800 */
[----:B---3--:R-:W-:Y:S01]  /*a36e0*/  F2FP.SATFINITE.E4M3.F32.PACK_AB_MERGE_C R7, R7, R8, RZ ;  /* 0x000000080707723e */ /* 0x008fe200048070ff */
[----:B----4-:R-:W-:-:S05]  /*a36f0*/  IMAD.X R11, R27, 0x1, R4, P6 ;  /* 0x000000011b0b7824 */ /* 0x010fca00030e0604 */
[----:B------:R0:W-:Y:S02]  /*a3700*/  STL.64 [R1+0x1770], R10 ;  /* 0x0017700a01007387 */ /* 0x0001e40000100a00 */
[----:B0-----:R-:W-:Y:S02]  /*a3710*/  F2FP.SATFINITE.E4M3.F32.PACK_AB_MERGE_C R11, R23, R28, RZ ;  /* 0x0000001c170b723e */ /* 0x001fe400048070ff */
[----:B------:R-:W-:-:S03]  /*a3720*/  F2FP.SATFINITE.E4M3.F32.PACK_AB_MERGE_C R10, R25, R15, RZ ;  /* 0x0000000f190a723e */ /* 0x000fc600048070ff */
[----:B------:R-:W-:Y:S04]  /*a3730*/  STL [R1+0x244], R11 ;  /* 0x0002440b01007387 */ /* 0x000fe80000100800 */
[----:B------:R-:W3:Y:S04]  /*a3740*/  LDL.LU R16, [R1+0x1738] ;  /* 0x0017380001107983 */ /* 0x000ee80000300800 */
[----:B------:R0:W-:Y:S04]  /*a3750*/  STL [R1+0x230], R10 ;  /* 0x0002300a01007387 */ /* 0x0001e80000100800 */
[----:B------:R-:W3:Y:S04]  /*a3760*/  LDL.LU R18, [R1+0x173c] ;  /* 0x00173c0001127983 */ /* 0x000ee80000300800 */
[----:B------:R-:W4:Y:S01]  /*a3770*/  LDL.LU R28, [R1+0x1720] ;  /* 0x00172000011c7983 */ /* 0x000f220000300800 */
[----:B0-----:R-:W-:-:S03]  /*a3780*/  IADD3 R10, P6, R29, R5, RZ ;  /* 0x000000051d0a7210 */ /* 0x001fc60007fde0ff */
[----:B------:R-:W4:Y:S02]  /*a3790*/  LDL.LU R23, [R1+0x1724] ;  /* 0x0017240001177983 */ /* 0x000f240000300800 */
[----:B------:R-:W-:Y:S02]  /*a37a0*/  IMAD.X R11, R27, 0x1, R6, P6 ;  /* 0x000000011b0b7824 */ /* 0x000fe400030e0606 */
[----:B------:R-:W3:Y:S04]  /*a37b0*/  LDL.LU R15, [R1+0x1728] ;  /* 0x00172800010f7983 */ /* 0x000ee80000300800 */
[----:B------:R-:W3:Y:S04]  /*a37c0*/  LDL.LU R25, [R1+0x172c] ;  /* 0x00172c0001197983 */ /* 0x000ee80000300800 */
[----:B------:R0:W-:Y:S04]  /*a37d0*/  STL.64 [R1+0x4888], R4 ;  /* 0x0048880401007387 */ /* 0x0001e80000100a00 */
[----:B0-----:R-:W4:Y:S04]  /*a37e0*/  LDL.LU R4, [R1+0x1758] ;  /* 0x0017580001047983 */ /* 0x001f280000300800 */
[----:B------:R-:W4:Y:S04]  /*a37f0*/  LDL.LU R5, [R1+0x175c] ;  /* 0x00175c0001057983 */ /* 0x000f280000300800 */
[----:B------:R0:W-:Y:S04]  /*a3800*/  STL.64 [R1+0x1760], R10 ;  /* 0x0017600a01007387 */ /* 0x0001e80000100a00 */
[----:B0-----:R-:W3:Y:S04]  /*a3810*/  LDL.LU.64 R10, [R1+0x48a0] ;  /* 0x0048a000010a7983 */ /* 0x001ee80000300a00 */
[----:B------:R-:W4:Y:S04]  /*a3820*/  LDL.LU R8, [R1+0x489c] ;  /* 0x00489c0001087983 */ /* 0x000f280000300800 */
[----:B------:R0:W-:Y:S04]  /*a3830*/  STL [R1+0x22c], R7 ;  /* 0x00022c0701007387 */ /* 0x0001e80000100800 */
[----:B0-----:R-:W3:Y:S01]  /*a3840*/  LDL.LU R7, [R1+0x4898] ;  /* 0x0048980001077983 */ /* 0x001ee20000300800 */
[----:B------:R-:W-:-:S05]  /*a3850*/  F2FP.SATFINITE.E4M3.F32.PACK_AB_MERGE_C R13, R13, R12, RZ ;  /* 0x0000000c0d0d723e */ /* 0x000fca00048070ff */
[----:B------:R4:W-:Y:S01]  /*a3860*/  STL [R1+0x208], R13 ;  /* 0x0002080d01007387 */ /* 0x0009e20000100800 */
[----:B--2---:R-:W-:Y:S02]  /*a3870*/  F2FP.SATFINITE.E4M3.F32.PACK_AB_MERGE_C R0, R0, R17, RZ ;  /* 0x000000110000723e */ /* 0x004fe400048070ff */
[----:B---3--:R-:W-:Y:S01]  /*a3880*/  IADD3 R12, P6, R29, R7, RZ ;  /* 0x000000071d0c7210 */ /* 0x008fe20007fde0ff */
[----:B------:R-:W-:Y:S04]  /*a3890*/  STL.64 [R1+0x4878], R6 ;  /* 0x0048780601007387 */ /* 0x000fe80000100a00 */
[----:B----4-:R-:W-:-:S05]  /*a38a0*/  IMAD.X R13, R27, 0x1, R8, P6 ;  /* 0x000000011b0d7824 */ /* 0x010fca00030e0608 */
[----:B------:R0:W-:Y:S04]  /*a38b0*/  STL.64 [R1+0x1750], R12 ;  /* 0x0017500c01007387 */ /* 0x0001e80000100a00 */
[----:B0-----:R-:W2:Y:S01]  /*a38c0*/  LDL.LU.64 R12, [R1+0x4890] ;  /* 0x00489000010c7983 */ /* 0x001ea20000300a00 */
[----:B------:R-:W-:Y:S02]  /*a38d0*/  F2FP.SATFINITE.E4M3.F32.PACK_AB_MERGE_C R6, R5, R4, RZ ;  /* 0x000000040506723e */ /* 0x000fe400048070ff */
[----:B------:R-:W-:-:S05]  /*a38e0*/  IADD3 R4, P6, R29, R9, RZ ;  /* 0x000000091d047210 */ /* 0x000fca0007fde0ff */
[----:B------:R-:W-:Y:S01]  /*a38f0*/  IMAD.X R5, R27, 0x1, R10, P6 ;  /* 0x000000011b057824 */ /* 0x000fe200030e060a */
[----:B------:R-:W-:Y:S04]  /*a3900*/  STL [R1+0x210], R6 ;  /* 0x0002100601007387 */ /* 0x000fe80000100800 */
[----:B------:R0:W-:Y:S04]  /*a3910*/  STL [R1+0x1f0], R0 ;  /* 0x0001f00001007387 */ /* 0x0001e80000100800 */
[----:B------:R1:W-:Y:S04]  /*a3920*/  STL.64 [R1+0x1758], R4 ;  /* 0x0017580401007387 */ /* 0x0003e80000100a00 */
[----:B------:R-:W3:Y:S04]  /*a3930*/  LDL.LU R17, [R1+0x1710] ;  /* 0x0017100001117983 */ /* 0x000ee80000300800 */
[----:B0-----:R-:W3:Y:S01]  /*a3940*/  LDL.LU R0, [R1+0x1714] ;  /* 0x0017140001007983 */ /* 0x001ee20000300800 */
[----:B-1----:R-:W-:-:S02]  /*a3950*/  F2FP.SATFINITE.E4M3.F32.PACK_AB_MERGE_C R4, R20, R19, RZ ;  /* 0x000000131404723e */ /* 0x002fc400048070ff */
[----:B------:R-:W-:-:S03]  /*a3960*/  F2FP.SATFINITE.E4M3.F32.PACK_AB_MERGE_C R19, R26, R22, RZ ;  /* 0x000000161a13723e */ /* 0x000fc600048070ff */
[----:B------:R0:W-:Y:S04]  /*a3970*/  STL [R1+0x1ec], R4 ;  /* 0x0001ec0401007387 */ /* 0x0001e80000100800 */
[----:B------:R-:W4:Y:S04]  /*a3980*/  LDL.LU R6, [R1+0x1718] ;  /* 0x0017180001067983 */ /* 0x000f280000300800 */
[----:B------:R-:W4:Y:S01]  /*a3990*/  LDL.LU R7, [R1+0x171c] ;  /* 0x00171c0001077983 */ /* 0x000f220000300800 */
[----:B0-----:R-:W-:-:S03]  /*a39a0*/  IADD3 R4, P6, R29, R11, RZ ;  /* 0x0000000b1d047210 */ /* 0x001fc60007fde0ff */
[----:B------:R-:W-:Y:S04]  /*a39b0*/  STL.64 [R1+0x4870], R10 ;  /* 0x0048700a01007387 */ /* 0x000fe80000100a00 */
[----:B------:R0:W-:Y:S04]  /*a39c0*/  STL [R1+0x1c0], R19 ;  /* 0x0001c01301007387 */ /* 0x0001e80000100800 */
[----:B0-----:R-:W4:Y:S04]  /*a39d0*/  LDL.LU R19, [R1+0x1700] ;  /* 0x0017000001137983 */ /* 0x001f280000300800 */
[----:B------:R-:W4:Y:S04]  /*a39e0*/  LDL.LU R20, [R1+0x1704] ;  /* 0x0017040001147983 */ /* 0x000f280000300800 */
[----:B------:R-:W4:Y:S01]  /*a39f0*/  LDL.LU R22, [R1+0x1708] ;  /* 0x0017080001167983 */ /* 0x000f220000300800 */
[----:B------:R-:W-:Y:S01]  /*a3a00*/  F2FP.SATFINITE.E4M3.F32.PACK_AB_MERGE_C R25, R25, R15, RZ ;  /* 0x0000000f1919723e */ /* 0x000fe200048070ff */
[----:B--2---:R-:W-:-:S05]  /*a3a10*/  IMAD.X R5, R27, 0x1, R13, P6 ;  /* 0x000000011b057824 */ /* 0x004fca00030e060d */
[----:B------:R0:W-:Y:S04]  /*a3a20*/  STL.64 [R1+0x1740], R4 ;  /* 0x0017400401007387 */ /* 0x0001e80000100a00 */
[----:B------:R-:W2:Y:S01]  /*a3a30*/  LDL.LU R26, [R1+0x170c] ;  /* 0x00170c00011a7983 */ /* 0x000ea20000300800 */
[----:B0-----:R-:W-:-:S05]  /*a3a40*/  IADD3 R4, P6, R29, R12, RZ ;  /* 0x0000000c1d047210 */ /* 0x001fca0007fde0ff */
[----:B------:R-:W-:-:S05]  /*a3a50*/  IMAD.X R5, R27, 0x1, R14, P6 ;  /* 0x000000011b057824 */ /* 0x000fca00030e060e */
[----:B------:R0:W-:Y:S02]  /*a3a60*/  STL.64 [R1+0x1730], R4 ;  /* 0x0017300401007387 */ /* 0x0001e40000100a00 */
[----:B0-----:R-:W-:Y:S02]  /*a3a70*/  F2FP.SATFINITE.E4M3.F32.PACK_AB_MERGE_C R5, R18, R16, RZ ;  /* 0x000000101205723e */ /* 0x001fe400048070ff */
        /* <DEDUP_REMOVED lines=9> */
[----:B------:R-:W2:Y:S04]  /*a3b10*/  LDL.LU R28, [R1+0x16d8] ;  /* 0x0016d800011c7983 */ /* 0x000ea80000300800 */
[----:B------:R-:W2:Y:S04]  /*a3b20*/  LDL.LU R23, [R1+0x16dc] ;  /* 0x0016dc0001177983 */ /* 0x000ea80000300800 */
[----:B------:R0:W-:Y:S04]  /*a3b30*/  STL [R1+0x42c4], R25 ;  /* 0x0042c41901007387 */ /* 0x0001e80000100800 */
[----:B0-----:R-:W2:Y:S04]  /*a3b40*/  LDL.LU R25, [R1+0x16e4] ;  /* 0x0016e40001197983 */ /* 0x001ea80000300800 */
[----:B------:R-:W4:Y:S01]  /*a3b50*/  LDL R5, [R1+0x4] ;  /* 0x0000040001057983 */ /* 0x000f220000100800 */
[----:B------:R-:W-:-:S02]  /*a3b60*/  SHF.R.S32.HI R15, RZ, 0x1f, R21 ;  /* 0x0000001fff0f7819 */ /* 0x000fc40000011415 */
[----:B------:R-:W-:Y:S01]  /*a3b70*/  IADD3 R4, P6, R21, R2, RZ ;  /* 0x0000000215047210 */ /* 0x000fe20007fde0ff */
[----:B------:R0:W-:Y:S01]  /*a3b80*/  STL [R1+0x4854], R2 ;  /* 0x0048540201007387 */ /* 0x0001e20000100800 */
[----:B---3--:R-:W-:-:S03]  /*a3b90*/  F2FP.SATFINITE.E4M3.F32.PACK_AB_MERGE_C R0, R0, R17, RZ ;  /* 0x000000110000723e */ /* 0x008fc600048070ff */
[----:B0-----:R-:W3:Y:S01]  /*a3ba0*/  LDL.LU R2, [R1+0x16e0] ;  /* 0x0016e00001027983 */ /* 0x001ee20000300800 */
[----:B----4-:R-:W-:-:S05]  /*a3bb0*/  IMAD.X R5, R15, 0x1, R5, P6 ;  /* 0x000000010f057824 */ /* 0x010fca00030e0605 */
[----:B------:R0:W-:Y:S04]  /*a3bc0*/  STL.64 [R1+0x1720], R4 ;  /* 0x0017200401007387 */ /* 0x0001e80000100a00 */
[----:B0-----:R-:W4:Y:S04]  /*a3bd0*/  LDL.LU.64 R4, [R1+0x4888] ;  /* 0x0048880001047983 */ /* 0x001f280000300a00 */
[----:B------:R-:W2:Y:S04]  /*a3be0*/  LDL.LU R17, [R1+0x4884] ;  /* 0x0048840001117983 */ /* 0x000ea80000300800 */
[----:B------:R0:W-:Y:S04]  /*a3bf0*/  STL [R1+0x186c], R0 ;  /* 0x00186c0001007387 */ /* 0x0001e80000100800 */
[----:B0-----:R-:W3:Y:S01]  /*a3c00*/  LDL.LU R0, [R1+0x4880] ;  /* 0x0048800001007983 */ /* 0x001ee20000300800 */
[----:B------:R-:W-:-:S05]  /*a3c10*/  F2FP.SATFINITE.E4M3.F32.PACK_AB_MERGE_C R7, R7, R6, RZ ;  /* 0x000000060707723e */ /* 0x000fca00048070ff */
[----:B------:R2:W-:Y:S01]  /*a3c20*/  STL [R1+0x1878], R7 ;  /* 0x0018780701007387 */ /* 0x0005e20000100800 */
[----:B---3--:R-:W-:-:S03]  /*a3c30*/  IADD3 R6, P6, R21, R0, RZ ;  /* 0x0000000015067210 */ /* 0x008fc60007fde0ff */
[----:B------:R0:W-:Y:S02]  /*a3c40*/  STL [R1+0x4858], R0 ;  /* 0x0048580001007387 */ /* 0x0001e40000100800 */
[----:B--2---:R-:W-:Y:S02]  /*a3c50*/  IMAD.X R7, R15, 0x1, R17, P6 ;  /* 0x000000010f077824 */ /* 0x004fe400030e0611 */
[----:B0-----:R-:W2:Y:S04]  /*a3c60*/  LDL.LU R0, [R1+0x16f4] ;  /* 0x0016f40001007983 */ /* 0x001ea80000300800 */
[----:B------:R0:W-:Y:S04]  /*a3c70*/  STL [R1+0x485c], R17 ;  /* 0x00485c1101007387 */ /* 0x0001e80000100800 */
[----:B0-----:R-:W2:Y:S04]  /*a3c80*/  LDL.LU R17, [R1+0x16f0] ;  /* 0x0016f00001117983 */ /* 0x001ea80000300800 */
[----:B------:R0:W-:Y:S02]  /*a3c90*/  STL.64 [R1+0x1710], R6 ;  /* 0x0017100601007387 */ /* 0x0001e40000100a00 */
[----:B0-----:R-:W-:-:S05]  /*a3ca0*/  F2FP.SATFINITE.E4M3.F32.PACK_AB_MERGE_C R6, R20, R19, RZ ;  /* 0x000000131406723e */ /* 0x001fca00048070ff */
[----:B------:R0:W-:Y:S01]  /*a3cb0*/  STL [R1+0x180c], R6 ;  /* 0x00180c0601007387 */ /* 0x0001e20000100800 */
[----:B------:R-:W-:Y:S02]  /*a3cc0*/  F2FP.SATFINITE.E4M3.F32.PACK_AB_MERGE_C R19, R26, R22, RZ ;  /* 0x000000161a13723e */ /* 0x000fe400048070ff */
[----:B0-----:R-:W-:-:S03]  /*a3cd0*/  IADD3 R6, P6, R21, R3, RZ ;  /* 0x0000000315067210 */ /* 0x001fc60007fde0ff */
[----:B------:R-:W-:Y:S02]  /*a3ce0*/  STL [R1+0x181c], R19 ;  /* 0x00181c1301007387 */ /* 0x000fe40000100800 */
[----:B----4-:R-:W-:Y:S02]  /*a3cf0*/  IMAD.X R7, R15, 0x1, R4, P6 ;  /* 0x000000010f077824 */ /* 0x010fe400030e0604 */
[----:B------:R-:W-:Y:S04]  /*a3d00*/  STL [R1+0x4860], R3 ;  /* 0x0048600301007387 */ /* 0x000fe80000100800 */
[----:B------:R0:W-:Y:S04]  /*a3d10*/  STL.64 [R1+0x1700], R6 ;  /* 0x0017000601007387 */ /* 0x0001e80000100a00 */
[----:B0-----:R-:W3:Y:S01]  /*a3d20*/  LDL.LU.64 R6, [R1+0x4878] ;  /* 0x0048780001067983 */ /* 0x001ee20000300a00 */
[----:B------:R-:W-:-:S03]  /*a3d30*/  IMAD.MOV.U32 R26, RZ, RZ, R24 ;  /* 0x000000ffff1a7224 */ /* 0x000fc600078e0018 */
[----:B------:R-:W4:Y:S04]  /*a3d40*/  LDL.LU R19, [R1+0x16c0] ;  /* 0x0016c00001137983 */ /* 0x000f280000300800 */
[----:B------:R-:W4:Y:S04]  /*a3d50*/  LDL.LU R20, [R1+0x16c4] ;  /* 0x0016c40001147983 */ /* 0x000f280000300800 */
[----:B------:R-:W4:Y:S04]  /*a3d60*/  LDL.LU R22, [R1+0x16c8] ;  /* 0x0016c80001167983 */ /* 0x000f280000300800 */
[----:B------:R-:W4:Y:S01]  /*a3d70*/  LDL.LU R24, [R1+0x16cc] ;  /* 0x0016cc0001187983 */ /* 0x000f220000300800 */
[----:B--2---:R-:W-:-:S02]  /*a3d80*/  F2FP.SATFINITE.E4M3.F32.PACK_AB_MERGE_C R3, R0, R17, RZ ;  /* 0x000000110003723e */ /* 0x004fc400048070ff */
[----:B------:R-:W-:Y:S02]  /*a3d90*/  F2FP.SATFINITE.E4M3.F32.PACK_AB_MERGE_C R0, R11, R10, RZ ;  /* 0x0000000a0b00723e */ /* 0x000fe400048070ff */
[----:B------:R-:W-:Y:S01]  /*a3da0*/  IADD3 R10, P6, R21, R5, RZ ;  /* 0x00000005150a7210 */ /* 0x000fe20007fde0ff */
[----:B------:R-:W-:Y:S04]  /*a3db0*/  STL [R1+0x178c], R3 ;  /* 0x00178c0301007387 */ /* 0x000fe80000100800 */
[----:B------:R0:W-:Y:S04]  /*a3dc0*/  STL.64 [R1+0x4848], R4 ;  /* 0x0048480401007387 */ /* 0x0001e80000100a00 */
[----:B------:R1:W-:Y:S01]  /*a3dd0*/  STL [R1+0x1798], R0 ;  /* 0x0017980001007387 */ /* 0x0003e20000100800 */
[----:B0-----:R-:W-:-:S02]  /*a3de0*/  F2FP.SATFINITE.E4M3.F32.PACK_AB_MERGE_C R4, R25, R2, RZ ;  /* 0x000000021904723e */ /* 0x001fc400048070ff */
[----:B-1----:R-:W-:Y:S01]  /*a3df0*/  F2FP.SATFINITE.E4M3.F32.PACK_AB_MERGE_C R0, R29, R27, RZ ;  /* 0x0000001b1d00723e */ /* 0x002fe200048070ff */
[----:B---3--:R-:W-:Y:S01]  /*a3e00*/  IMAD.X R11, R15, 0x1, R6, P6 ;  /* 0x000000010f0b7824 */ /* 0x008fe200030e0606 */
[----:B------:R-:W-:-:S04]  /*a3e10*/  IADD3 R2, P6, R21, R7, RZ ;  /* 0x0000000715027210 */ /* 0x000fc80007fde0ff */
[----:B------:R0:W-:Y:S01]  /*a3e20*/  STL.64 [R1+0x16f0], R10 ;  /* 0x0016f00a01007387 */ /* 0x0001e20000100a00 */
[----:B------:R-:W-:-:S03]  /*a3e30*/  IMAD.X R3, R15, 0x1, R8, P6 ;  /* 0x000000010f037824 */ /* 0x000fc600030e0608 */
[----:B0-----:R-:W2:Y:S04]  /*a3e40*/  LDL.LU.64 R10, [R1+0x4870] ;  /* 0x00487000010a7983 */ /* 0x001ea80000300a00 */
[----:B------:R-:W-:Y:S04]  /*a3e50*/  STL [R1+0x170], R4 ;  /* 0x0001700401007387 */ /* 0x000fe80000100800 */
[----:B------:R-:W-:Y:S04]  /*a3e60*/  STL.64 [R1+0x4840], R6 ;  /* 0x0048400601007387 */ /* 0x000fe80000100a00 */
[----:B------:R0:W-:Y:S04]  /*a3e70*/  STL [R1+0x180], R0 ;  /* 0x0001800001007387 */ /* 0x0001e80000100800 */
[----:B------:R1:W-:Y:S01]  /*a3e80*/  STL.64 [R1+0x16e0], R2 ;  /* 0x0016e00201007387 */ /* 0x0003e20000100a00 */
[----:B0-----:R-:W-:-:S02]  /*a3e90*/  F2FP.SATFINITE.E4M3.F32.PACK_AB_MERGE_C R0, R23, R28, RZ ;  /* 0x0000001c1700723e */ /* 0x001fc400048070ff */
[----:B-1----:R-:W-:Y:S01]  /*a3ea0*/  F2FP.SATFINITE.E4M3.F32.PACK_AB_MERGE_C R2, R18, R16, RZ ;  /* 0x000000101202723e */ /* 0x002fe200048070ff */
[----:B------:R-:W3:Y:S04]  /*a3eb0*/  LDL.LU R3, [R1+0x16b0] ;  /* 0x0016b00001037983 */ /* 0x000ee80000300800 */
[----:B------:R-:W-:Y:S04]  /*a3ec0*/  STL [R1+0x15c], R2 ;  /* 0x00015c0201007387 */ /* 0x000fe80000100800 */
[----:B------:R-:W4:Y:S04]  /*a3ed0*/  LDL.LU R17, [R1+0x16b4] ;  /* 0x0016b40001117983 */ /* 0x000f280000300800 */
[----:B------:R0:W-:Y:S04]  /*a3ee0*/  STL [R1+0x14c], R0 ;  /* 0x00014c0001007387 */ /* 0x0001e80000100800 */
[----:B0-----:R-:W4:Y:S04]  /*a3ef0*/  LDL.LU R0, [R1+0x16b8] ;  /* 0x0016b80001007983 */ /* 0x001f280000300800 */
[----:B------:R-:W3:Y:S04]  /*a3f00*/  LDL.LU R2, [R1+0x16bc] ;  /* 0x0016bc0001027983 */ /* 0x000ee80000300800 */
[----:B---3--:R0:W-:Y:S04]  /*a3f10*/  STL.64 [R1+0x4868], R2 ;  /* 0x0048680201007387 */ /* 0x0081e80000100a00 */
[----:B------:R-:W3:Y:S04]  /*a3f20*/  LDL.LU R23, [R1+0x12f4] ;  /* 0x0012f40001177983 */ /* 0x000ee80000300800 */
[----:B------:R-:W3:Y:S04]  /*a3f30*/  LDL R29, [R1+0x68] ;  /* 0x00006800011d7983 */ /* 0x000ee80000100800 */
[----:B------:R-:W3:Y:S04]  /*a3f40*/  LDL R4, [R1+0x4] ;  /* 0x0000040001047983 */ /* 0x000ee80000100800 */
[----:B------:R-:W3:Y:S04]  /*a3f50*/  LDL.LU R18, [R1+0x12f8] ;  /* 0x0012f80001127983 */ /* 0x000ee80000300800 */
[----:B------:R-:W4:Y:S01]  /*a3f60*/  LDL.LU R28, [R1+0x12fc] ;  /* 0x0012fc00011c7983 */ /* 0x000f220000300800 */
[----:B0-----:R-:W-:-:S05]  /*a3f70*/  IADD3 R2, P6, R21, R9, RZ ;  /* 0x0000000915027210 */ /* 0x001fca0007fde0ff */
[----:B--2---:R-:W-:Y:S01]  /*a3f80*/  IMAD.X R3, R15, 0x1, R10, P6 ;  /* 0x000000010f037824 */ /* 0x004fe200030e060a */
[----:B----4-:R0:W-:Y:S04]  /*a3f90*/  STL [R1+0x4850], R28 ;  /* 0x0048501c01007387 */ /* 0x0101e80000100800 */
[----:B0-----:R-:W3:Y:S04]  /*a3fa0*/  LDL.LU R28, [R1+0x12f0] ;  /* 0x0012f000011c7983 */ /* 0x001ee80000300800 */
[----:B------:R-:W2:Y:S04]  /*a3fb0*/  LDL.LU R5, [R1+0x16a0] ;  /* 0x0016a00001057983 */ /* 0x000ea80000300800 */
[----:B------:R-:W2:Y:S04]  /*a3fc0*/  LDL.LU R16, [R1+0x16a4] ;  /* 0x0016a40001107983 */ /* 0x000ea80000300800 */
[----:B------:R0:W-:Y:S04]  /*a3fd0*/  STL.64 [R1+0x16d0], R2 ;  /* 0x0016d00201007387 */ /* 0x0001e80000100a00 */
[----:B------:R-:W4:Y:S01]  /*a3fe0*/  LDL.LU R6, [R1+0x16a8] ;  /* 0x0016a80001067983 */ /* 0x000f220000300800 */
[----:B0-----:R-:W-:-:S02]  /*a3ff0*/  F2FP.SATFINITE.E4M3.F32.PACK_AB_MERGE_C R3, R20, R19, RZ ;  /* 0x000000131403723e */ /* 0x001fc400048070ff */
[----:B------:R-:W-:-:S03]  /*a4000*/  F2FP.SATFINITE.E4M3.F32.PACK_AB_MERGE_C R2, R24, R22, RZ ;  /* 0x000000161802723e */ /* 0x000fc600048070ff */
[----:B------:R-:W-:Y:S04]  /*a4010*/  STL [R1+0x120], R3 ;  /* 0x0001200301007387 */ /* 0x000fe80000100800 */
[----:B------:R-:W4:Y:S04]  /*a4020*/  LDL.LU R7, [R1+0x16ac] ;  /* 0x0016ac0001077983 */ /* 0x000f280000300800 */
        /* <DEDUP_REMOVED lines=9> */
[----:B------:R-:W4:Y:S04]  /*a40c0*/  LDL.LU R11, [R1+0x169c] ;  /* 0x00169c00010b7983 */ /* 0x000f280000300800 */
[----:B------:R0:W-:Y:S02]  /*a40d0*/  STL.64 [R1+0x16c0], R2 ;  /* 0x0016c00201007387 */ /* 0x0001e40000100a00 */
[----:B0-----:R-:W-:-:S05]  /*a40e0*/  IADD3 R2, P6, R21, R12, RZ ;  /* 0x0000000c15027210 */ /* 0x001fca0007fde0ff */
[----:B------:R-:W-:-:S05]  /*a40f0*/  IMAD.X R3, R15, 0x1, R14, P6 ;  /* 0x000000010f037824 */ /* 0x000fca00030e060e */
[----:B------:R0:W-:Y:S04]  /*a4100*/  STL.64 [R1+0x16c8], R2 ;  /* 0x0016c80201007387 */ /* 0x0001e80000100a00 */
[----:B0-----:R-:W3:Y:S04]  /*a4110*/  LDL.LU.64 R2, [R1+0x4868] ;  /* 0x0048680001027983 */ /* 0x001ee80000300a00 */
[----:B------:R-:W4:Y:S04]  /*a4120*/  LDL.LU R19, [R1+0x1688] ;  /* 0x0016880001137983 */ /* 0x000f280000300800 */
[----:B------:R-:W4:Y:S04]  /*a4130*/  LDL.LU R22, [R1+0x168c] ;  /* 0x00168c0001167983 */ /* 0x000f280000300800 */
[----:B------:R-:W4:Y:S04]  /*a4140*/  LDL.LU R15, [R1+0x1670] ;  /* 0x00167000010f7983 */ /* 0x000f280000300800 */
[----:B------:R-:W4:Y:S01]  /*a4150*/  LDL.LU R21, [R1+0x1674] ;  /* 0x0016740001157983 */ /* 0x000f220000300800 */
[----:B---3--:R-:W-:-:S02]  /*a4160*/  F2FP.SATFINITE.E4M3.F32.PACK_AB_MERGE_C R17, R17, R3, RZ ;  /* 0x000000031111723e */ /* 0x008fc400048070ff */
[----:B------:R-:W-:Y:S01]  /*a4170*/  F2FP.SATFINITE.E4M3.F32.PACK_AB_MERGE_C R2, R2, R0, RZ ;  /* 0x000000000202723e */ /* 0x000fe200048070ff */
[----:B------:R-:W3:Y:S04]  /*a4180*/  LDL.LU R3, [R1+0x4860] ;  /* 0x0048600001037983 */ /* 0x000ee80000300800 */
[----:B------:R0:W-:Y:S04]  /*a4190*/  STL [R1+0x10c], R17 ;  /* 0x00010c1101007387 */ /* 0x0001e80000100800 */
[----:B0-----:R-:W3:Y:S04]  /*a41a0*/  LDL.LU R17, [R1+0x485c] ;  /* 0x00485c0001117983 */ /* 0x001ee80000300800 */
[----:B------:R-:W3:Y:S04]  /*a41b0*/  LDL.LU R0, [R1+0x4858] ;  /* 0x0048580001007983 */ /* 0x000ee80000300800 */
[----:B------:R0:W-:Y:S04]  /*a41c0*/  STL [R1+0x110], R2 ;  /* 0x0001100201007387 */ /* 0x0001e80000100800 */
[----:B0-----:R-:W2:Y:S01]  /*a41d0*/  LDL.LU R2, [R1+0x4854] ;  /* 0x0048540001027983 */ /* 0x001ea20000300800 */
[----:B------:R-:W-:-:S02]  /*a41e0*/  F2FP.SATFINITE.E4M3.F32.PACK_AB_MERGE_C R28, R23, R28, RZ ;  /* 0x0000001c171c723e */ /* 0x000fc400048070ff */
[----:B------:R-:W-:-:S03]  /*a41f0*/  SHF.R.S32.HI R23, RZ, 0x1f, R29 ;  /* 0x0000001fff177819 */ /* 0x000fc6000001141d */
[----:B------:R2:W-:Y:S02]  /*a4200*/  STL [R1+0xf4], R28 ;  /* 0x0000f41c01007387 */ /* 0x0005e40000100800 */
[----:B--2---:R-:W-:-:S05]  /*a4210*/  IADD3 R28, P6, R29, R2, RZ ;  /* 0x000000021d1c7210 */ /* 0x004fca0007fde0ff */
[----:B------:R-:W-:-:S05]  /*a4220*/  IMAD.X R29, R23, 0x1, R4, P6 ;  /* 0x00000001171d7824 */ /* 0x000fca00030e0604 */
[----:B------:R0:W-:Y:S04]  /*a4230*/  STL.64 [R1+0x16b0], R28 ;  /* 0x0016b01c01007387 */ /* 0x0001e80000100a00 */
[----:B0-----:R-:W2:Y:S01]  /*a4240*/  LDL.LU R28, [R1+0x4850] ;  /* 0x00485000011c7983 */ /* 0x001ea20000300800 */
[----:B------:R-:W-:-:S03]  /*a4250*/  F2FP.SATFINITE.E4M3.F32.PACK_AB_MERGE_C R16, R16, R5, RZ ;  /* 0x000000051010723e */ /* 0x000fc600048070ff */
[----:B------:R-:W3:Y:S01]  /*a4260*/  LDL.LU R29, [R1+0x1664] ;  /* 0x00166400011d7983 */ /* 0x000ee20000300800 */
[----:B--2---:R-:W-:-:S05]  /*a4270*/  F2FP.SATFINITE.E4M3.F32.PACK_AB_MERGE_C R4, R28, R18, RZ ;  /* 0x000000121c04723e */ /* 0x004fca00048070ff */
[----:B------:R-:W-:Y:S04]  /*a4280*/  STL [R1+0xf8], R4 ;  /* 0x0000f80401007387 */ /* 0x000fe80000100800 */
[----:B------:R-:W2:Y:S04]  /*a4290*/  LDL.LU R18, [R1+0x1668] ;  /* 0x0016680001127983 */ /* 0x000ea80000300800 */
[----:B------:R-:W2:Y:S04]  /*a42a0*/  LDL.LU R28, [R1+0x166c] ;  /* 0x00166c00011c7983 */ /* 0x000ea80000300800 */
[----:B------:R0:W-:Y:S04]  /*a42b0*/  STL [R1+0x44c0], R16 ;  /* 0x0044c01001007387 */ /* 0x0001e80000100800 */
[----:B0-----:R-:W3:Y:S01]  /*a42c0*/  LDL.LU R16, [R1+0x68] ;  /* 0x0000680001107983 */ /* 0x001ee20000300800 */
[----:B----4-:R-:W-:-:S02]  /*a42d0*/  F2FP.SATFINITE.E4M3.F32.PACK_AB_MERGE_C R7, R7, R6, RZ ;  /* 0x000000060707723e */ /* 0x010fc400048070ff */
[----:B---3--:R-:W-:-:S05]  /*a42e0*/  IADD3 R4, P6, R16, R0, RZ ;  /* 0x0000000010047210 */ /* 0x008fca0007fde0ff */
[----:B------:R-:W-:-:S05]  /*a42f0*/  IMAD.X R5, R23, 0x1, R17, P6 ;  /* 0x0000000117057824 */ /* 0x000fca00030e0611 */
[----:B------:R0:W-:Y:S04]  /*a4300*/  STL.64 [R1+0x16a0], R4 ;  /* 0x0016a00401007387 */ /* 0x0001e80000100a00 */
[----:B0-----:R-:W3:Y:S01]  /*a4310*/  LDL.LU.64 R4, [R1+0x4848] ;  /* 0x0048480001047983 */ /* 0x001ee20000300a00 */
[----:B------:R-:W-:-:S03]  /*a4320*/  F2FP.SATFINITE.E4M3.F32.PACK_AB_MERGE_C R6, R24, R20, RZ ;  /* 0x000000141806723e */ /* 0x000fc600048070ff */
[----:B------:R-:W4:Y:S04]  /*a4330*/  LDL.LU R20, [R1+0x1650] ;  /* 0x0016500001147983 */ /* 0x000f280000300800 */
[----:B------:R-:W-:Y:S04]  /*a4340*/  STL [R1+0x3c0], R7 ;  /* 0x0003c00701007387 */ /* 0x000fe80000100800 */
[----:B------:R-:W4:Y:S04]  /*a4350*/  LDL.LU R24, [R1+0x1654] ;  /* 0x0016540001187983 */ /* 0x000f280000300800 */
[----:B------:R0:W-:Y:S02]  /*a4360*/  STL [R1+0x338], R6 ;  /* 0x0003380601007387 */ /* 0x0001e40000100800 */
[----:B0-----:R-:W-:-:S05]  /*a4370*/  IADD3 R6, P6, R16, R3, RZ ;  /* 0x0000000310067210 */ /* 0x001fca0007fde0ff */
[----:B---3--:R-:W-:-:S05]  /*a4380*/  IMAD.X R7, R23, 0x1, R4, P6 ;  /* 0x0000000117077824 */ /* 0x008fca00030e0604 */
[----:B------:R0:W-:Y:S04]  /*a4390*/  STL.64 [R1+0x1690], R6 ;  /* 0x0016900601007387 */ /* 0x0001e80000100a00 */
[----:B0-----:R-:W3:Y:S01]  /*a43a0*/  LDL.LU.64 R6, [R1+0x4840] ;  /* 0x0048400001067983 */ /* 0x001ee20000300a00 */
[----:B------:R-:W-:Y:S02]  /*a43b0*/  F2FP.SATFINITE.E4M3.F32.PACK_AB_MERGE_C R11, R11, R10, RZ ;  /* 0x0000000a0b0b723e */ /* 0x000fe400048070ff */
[----:B------:R-:W-:Y:S02]  /*a43c0*/  IADD3 R10, P6, R16, R5, RZ ;  /* 0x00000005100a7210 */ /* 0x000fe40007fde0ff */
[----:B------:R-:W-:Y:S01]  /*a43d0*/  F2FP.SATFINITE.E4M3.F32.PACK_AB_MERGE_C R25, R27, R25, RZ ;  /* 0x000000191b19723e */ /* 0x000fe200048070ff */
[----:B------:R-:W-:Y:S04]  /*a43e0*/  STL [R1+0x35c], R11 ;  /* 0x00035c0b01007387 */ /* 0x000fe80000100800 */
[----:B------:R0:W-:Y:S04]  /*a43f0*/  STL.64 [R1+0x4820], R4 ;  /* 0x0048200401007387 */ /* 0x0001e80000100a00 */
[----:B------:R1:W-:Y:S04]  /*a4400*/  STL [R1+0x214], R25 ;  /* 0x0002141901007387 */ /* 0x0003e80000100800 */
[----:B0-----:R-:W2:Y:S04]  /*a4410*/  LDL.LU R4, [R1+0x167c] ;  /* 0x00167c0001047983 */ /* 0x001ea80000300800 */
[----:B------:R-:W4:Y:S01]  /*a4420*/  LDL.LU R5, [R1+0x1660] ;  /* 0x0016600001057983 */ /* 0x000f220000300800 */
[----:B---3--:R-:W-:-:S05]  /*a4430*/  IMAD.X R11, R23, 0x1, R6, P6 ;  /* 0x00000001170b7824 */ /* 0x008fca00030e0606 */
[----:B------:R0:W-:Y:S04]  /*a4440*/  STL.64 [R1+0x1698], R10 ;  /* 0x0016980a01007387 */ /* 0x0001e80000100a00 */
[----:B-1----:R-:W3:Y:S01]  /*a4450*/  LDL.LU R25, [R1+0x1658] ;  /* 0x0016580001197983 */ /* 0x002ee20000300800 */
[----:B0-----:R-:W-:Y:S02]  /*a4460*/  F2FP.SATFINITE.E4M3.F32.PACK_AB_MERGE_C R11, R22, R19, RZ ;  /* 0x00000013160b723e */ /* 0x001fe400048070ff */
        /* <DEDUP_REMOVED lines=8> */
[----:B------:R-:W3:Y:S01]  /*a44f0*/  LDL.LU R15, [R1+0x164c] ;  /* 0x00164c00010f7983 */ /* 0x000ee20000300800 */
[----:B------:R-:W-:-:S03]  /*a4500*/  IMAD.X R11, R23, 0x1, R8, P6 ;  /* 0x00000001170b7824 */ /* 0x000fc600030e0608 */
[----:B------:R0:W-:Y:S04]  /*a4510*/  STL.64 [R1+0x4818], R6 ;  /* 0x0048180601007387 */ /* 0x0001e80000100a00 */
[----:B0-----:R-:W2:Y:S04]  /*a4520*/  LDL.LU R7, [R1+0x1678] ;  /* 0x0016780001077983 */ /* 0x001ea80000300800 */
[----:B------:R0:W-:Y:S04]  /*a4530*/  STL.64 [R1+0x1680], R10 ;  /* 0x0016800a01007387 */ /* 0x0001e80000100a00 */
[----:B0-----:R-:W3:Y:S01]  /*a4540*/  LDL.LU.64 R10, [R1+0x4838] ;  /* 0x00483800010a7983 */ /* 0x001ee20000300a00 */
[----:B----4-:R-:W-:-:S02]  /*a4550*/  F2FP.SATFINITE.E4M3.F32.PACK_AB_MERGE_C R6, R29, R5, RZ ;  /* 0x000000051d06723e */ /* 0x010fc400048070ff */
[----:B--2---:R-:W-:Y:S02]  /*a4560*/  F2FP.SATFINITE.E4M3.F32.PACK_AB_MERGE_C R7, R4, R7, RZ ;  /* 0x000000070407723e */ /* 0x004fe400048070ff */
[----:B------:R-:W-:-:S03]  /*a4570*/  IADD3 R4, P6, R16, R9, RZ ;  /* 0x0000000910047210 */ /* 0x000fc60007fde0ff */
[----:B------:R-:W-:Y:S04]  /*a4580*/  STL [R1+0x1fc], R7 ;  /* 0x0001fc0701007387 */ /* 0x000fe80000100800 */
[----:B------:R-:W-:Y:S01]  /*a4590*/  STL.64 [R1+0x4810], R8 ;  /* 0x0048100801007387 */ /* 0x000fe20000100a00 */
[----:B---3--:R-:W-:-:S03]  /*a45a0*/  IMAD.X R5, R23, 0x1, R10, P6 ;  /* 0x0000000117057824 */ /* 0x008fc600030e060a */
[----:B------:R0:W-:Y:S04]  /*a45b0*/  STL [R1+0x1c8], R6 ;  /* 0x0001c80601007387 */ /* 0x0001e80000100800 */
[----:B------:R1:W-:Y:S04]  /*a45c0*/  STL.64 [R1+0x1670], R4 ;  /* 0x0016700401007387 */ /* 0x0003e80000100a00 */
[----:B0-----:R-:W2:Y:S01]  /*a45d0*/  LDL.LU R6, [R1+0x1630] ;  /* 0x0016300001067983 */ /* 0x001ea20000300800 */
[----:B-1----:R-:W-:-:S05]  /*a45e0*/  F2FP.SATFINITE.E4M3.F32.PACK_AB_MERGE_C R4, R28, R18, RZ ;  /* 0x000000121c04723e */ /* 0x002fca00048070ff */
[----:B------:R0:W-:Y:S04]  /*a45f0*/  STL [R1+0x1cc], R4 ;  /* 0x0001cc0401007387 */ /* 0x0001e80000100800 */
[----:B0-----:R-:W3:Y:S04]  /*a4600*/  LDL.LU R4, [R1+0x1634] ;  /* 0x0016340001047983 */ /* 0x001ee80000300800 */
[----:B------:R-:W3:Y:S01]  /*a4610*/  LDL.LU R5, [R1+0x1638] ;  /* 0x0016380001057983 */ /* 0x000ee20000300800 */
[----:B------:R-:W-:-:S03]  /*a4620*/  F2FP.SATFINITE.E4M3.F32.PACK_AB_MERGE_C R20, R24, R20, RZ ;  /* 0x000000141814723e */ /* 0x000fc600048070ff */
[----:B---3--:R0:W-:Y:S04]  /*a4630*/  STL.64 [R1+0x4828], R4 ;  /* 0x0048280401007387 */ /* 0x0081e80000100a00 */
[----:B------:R-:W3:Y:S04]  /*a4640*/  LDL.LU R29, [R1+0x163c] ;  /* 0x00163c00011d7983 */ /* 0x000ee80000300800 */
[----:B------:R1:W-:Y:S01]  /*a4650*/  STL [R1+0x4564], R20 ;  /* 0x0045641401007387 */ /* 0x0003e20000100800 */
[----:B0-----:R-:W-:-:S05]  /*a4660*/  IADD3 R4, P6, R16, R11, RZ ;  /* 0x0000000b10047210 */ /* 0x001fca0007fde0ff */
[----:B------:R-:W-:Y:S01]  /*a4670*/  IMAD.X R5, R23, 0x1, R13, P6 ;  /* 0x0000000117057824 */ /* 0x000fe200030e060d */
[----:B-1----:R-:W4:Y:S04]  /*a4680*/  LDL.LU R20, [R1+0x6c] ;  /* 0x00006c0001147983 */ /* 0x002f280000300800 */
[----:B------:R-:W-:Y:S04]  /*a4690*/  STL.64 [R1+0x4808], R10 ;  /* 0x0048080a01007387 */ /* 0x000fe80000100a00 */
[----:B------:R-:W3:Y:S04]  /*a46a0*/  LDL.LU R7, [R1+0x1620] ;  /* 0x0016200001077983 */ /* 0x000ee80000300800 */
[----:B------:R-:W3:Y:S04]  /*a46b0*/  LDL.LU R18, [R1+0x1624] ;  /* 0x0016240001127983 */ /* 0x000ee80000300800 */
[----:B------:R-:W3:Y:S04]  /*a46c0*/  LDL.LU R28, [R1+0x1628] ;  /* 0x00162800011c7983 */ /* 0x000ee80000300800 */
[----:B------:R0:W-:Y:S04]  /*a46d0*/  STL.64 [R1+0x1650], R4 ;  /* 0x0016500401007387 */ /* 0x0001e80000100a00 */
[----:B------:R-:W3:Y:S01]  /*a46e0*/  LDL.LU R24, [R1+0x162c] ;  /* 0x00162c0001187983 */ /* 0x000ee20000300800 */
[----:B0-----:R-:W-:-:S05]  /*a46f0*/  IADD3 R4, P6, R16, R12, RZ ;  /* 0x0000000c10047210 */ /* 0x001fca0007fde0ff */
[----:B------:R-:W-:Y:S02]  /*a4700*/  IMAD.X R5, R23, 0x1, R14, P6 ;  /* 0x0000000117057824 */ /* 0x000fe400030e060e */
[----:B------:R-:W2:Y:S01]  /*a4710*/  LDL.LU R23, [R1+0x4830] ;  /* 0x0048300001177983 */ /* 0x000ea20000300800 */
[----:B------:R-:W-:Y:S02]  /*a4720*/  F2FP.SATFINITE.E4M3.F32.PACK_AB_MERGE_C R19, R19, R25, RZ ;  /* 0x000000191313723e */ /* 0x000fe400048070ff */
[----:B------:R-:W-:-:S03]  /*a4730*/  F2FP.SATFINITE.E4M3.F32.PACK_AB_MERGE_C R21, R21, R27, RZ ;  /* 0x0000001b1515723e */ /* 0x000fc600048070ff */
[----:B------:R-:W-:Y:S01]  /*a4740*/  STL [R1+0x4778], R19 ;  /* 0x0047781301007387 */ /* 0x000fe20000100800 */
[----:B------:R-:W-:-:S03]  /*a4750*/  F2FP.SATFINITE.E4M3.F32.PACK_AB_MERGE_C R22, R15, R22, RZ ;  /* 0x000000160f16723e */ /* 0x000fc600048070ff */
[----:B------:R4:W-:Y:S04]  /*a4760*/  STL.64 [R1+0x1660], R4 ;  /* 0x0016600401007387 */ /* 0x0009e80000100a00 */
[----:B------:R-:W-:Y:S04]  /*a4770*/  STL [R1+0x4590], R21 ;  /* 0x0045901501007387 */ /* 0x000fe80000100800 */
[----:B------:R-:W3:Y:S04]  /*a4780*/  LDL.LU R8, [R1+0x1610] ;  /* 0x0016100001087983 */ /* 0x000ee80000300800 */
[----:B------:R-:W3:Y:S04]  /*a4790*/  LDL.LU R27, [R1+0x1614] ;  /* 0x00161400011b7983 */ /* 0x000ee80000300800 */
[----:B------:R-:W3:Y:S04]  /*a47a0*/  LDL.LU R9, [R1+0x1618] ;  /* 0x0016180001097983 */ /* 0x000ee80000300800 */
[----:B------:R-:W3:Y:S01]  /*a47b0*/  LDL.LU R15, [R1+0x161c] ;  /* 0x00161c00010f7983 */ /* 0x000ee20000300800 */
[----:B----4-:R-:W-:-:S03]  /*a47c0*/  SHF.R.S32.HI R4, RZ, 0x1f, R20 ;  /* 0x0000001fff047819 */ /* 0x010fc60000011414 */
[----:B--2---:R0:W-:Y:S04]  /*a47d0*/  STL.64 [R1+0x4580], R22 ;  /* 0x0045801601007387 */ /* 0x0041e80000100a00 */
[----:B0-----:R-:W2:Y:S04]  /*a47e0*/  LDL R22, [R1+0x4] ;  /* 0x0000040001167983 */ /* 0x001ea80000100800 */
[----:B------:R-:W4:Y:S04]  /*a47f0*/  LDL.LU R10, [R1+0x1600] ;  /* 0x00160000010a7983 */ /* 0x000f280000300800 */
[----:B------:R-:W4:Y:S04]  /*a4800*/  LDL.LU R11, [R1+0x1604] ;  /* 0x00160400010b7983 */ /* 0x000f280000300800 */
[----:B------:R0:W-:Y:S04]  /*a4810*/  STL [R1+0x8], R4 ;  /* 0x0000080401007387 */ /* 0x0001e80000100800 */
[----:B------:R-:W4:Y:S04]  /*a4820*/  LDL.LU R16, [R1+0x1608] ;  /* 0x0016080001107983 */ /* 0x000f280000300800 */
[----:B------:R-:W4:Y:S01]  /*a4830*/  LDL.LU R25, [R1+0x160c] ;  /* 0x00160c0001197983 */ /* 0x000f220000300800 */
[----:B0-----:R-:W-:-:S03]  /*a4840*/  IADD3 R4, P6, R20, R2, RZ ;  /* 0x0000000214047210 */ /* 0x001fc60007fde0ff */
[----:B------:R0:W-:Y:S04]  /*a4850*/  STL [R1+0x4800], R2 ;  /* 0x0048000201007387 */ /* 0x0001e80000100800 */
[----:B0-----:R-:W2:Y:S02]  /*a4860*/  LDL.LU R2, [R1+0x8] ;  /* 0x0000080001027983 */ /* 0x001ea40000300800 */
[----:B--2---:R-:W-:-:S05]  /*a4870*/  IMAD.X R5, R2, 0x1, R22, P6 ;  /* 0x0000000102057824 */ /* 0x004fca00030e0616 */
[----:B------:R0:W-:Y:S04]  /*a4880*/  STL.64 [R1+0x1640], R4 ;  /* 0x0016400401007387 */ /* 0x0001e80000100a00 */
[----:B0-----:R-:W2:Y:S02]  /*a4890*/  LDL.LU.64 R4, [R1+0x4828] ;  /* 0x0048280001047983 */ /* 0x001ea40000300a00 */
[----:B--2---:R-:W-:Y:S02]  /*a48a0*/  F2FP.SATFINITE.E4M3.F32.PACK_AB_MERGE_C R19, R4, R6, RZ ;  /* 0x000000060413723e */ /* 0x004fe400048070ff */
[----:B------:R-:W-:Y:S02]  /*a48b0*/  IADD3 R4, P6, R20, R0, RZ ;  /* 0x0000000014047210 */ /* 0x000fe40007fde0ff */
[----:B---3--:R-:W-:-:S03]  /*a48c0*/  F2FP.SATFINITE.E4M3.F32.PACK_AB_MERGE_C R6, R29, R5, RZ ;  /* 0x000000051d06723e */ /* 0x008fc600048070ff */
[----:B------:R-:W-:Y:S01]  /*a48d0*/  IMAD.X R5, R2, 0x1, R17, P6 ;  /* 0x0000000102057824 */ /* 0x000fe200030e0611 */
[----:B------:R-:W-:Y:S04]  /*a48e0*/  STL [R1+0x167c], R19 ;  /* 0x00167c1301007387 */ /* 0x000fe80000100800 */
[----:B------:R-:W-:Y:S04]  /*a48f0*/  STL [R1+0x1688], R6 ;  /* 0x0016880601007387 */ /* 0x000fe80000100800 */
[----:B------:R0:W-:Y:S04]  /*a4900*/  STL.64 [R1+0x1630], R4 ;  /* 0x0016300401007387 */ /* 0x0001e80000100a00 */
[----:B0-----:R-:W2:Y:S01]  /*a4910*/  LDL.LU.64 R4, [R1+0x4820] ;  /* 0x0048200001047983 */ /* 0x001ea20000300a00 */
[----:B------:R-:W-:-:S03]  /*a4920*/  F2FP.SATFINITE.E4M3.F32.PACK_AB_MERGE_C R6, R18, R7, RZ ;  /* 0x000000071206723e */ /* 0x000fc600048070ff */
[----:B------:R-:W3:Y:S04]  /*a4930*/  LDL.LU R19, [R1+0x15f8] ;  /* 0x0015f80001137983 */ /* 0x000ee80000300800 */
[----:B------:R-:W3:Y:S04]  /*a4940*/  LDL.LU R29, [R1+0x15fc] ;  /* 0x0015fc00011d7983 */ /* 0x000ee80000300800 */
[----:B------:R-:W3:Y:S04]  /*a4950*/  LDL.LU R23, [R1+0x15e0] ;  /* 0x0015e00001177983 */ /* 0x000ee80000300800 */
[----:B------:R0:W-:Y:S01]  /*a4960*/  STL [R1+0x183c], R6 ;  /* 0x00183c0601007387 */ /* 0x0001e20000100800 */
[----:B------:R-:W-:-:S03]  /*a4970*/  F2FP.SATFINITE.E4M3.F32.PACK_AB_MERGE_C R24, R24, R28, RZ ;  /* 0x0000001c1818723e */ /* 0x000fc600048070ff */
[----:B------:R-:W3:Y:S04]  /*a4980*/  LDL.LU R21, [R1+0x15e4] ;  /* 0x0015e40001157983 */ /* 0x000ee80000300800 */
[----:B------:R-:W3:Y:S01]  /*a4990*/  LDL.LU R18, [R1+0x15e8] ;  /* 0x0015e80001127983 */ /* 0x000ee20000300800 */
[----:B0-----:R-:W-:-:S03]  /*a49a0*/  IADD3 R6, P6, R20, R3, RZ ;  /* 0x0000000314067210 */ /* 0x001fc60007fde0ff */
[----:B------:R-:W3:Y:S04]  /*a49b0*/  LDL.LU R28, [R1+0x15ec] ;  /* 0x0015ec00011c7983 */ /* 0x000ee80000300800 */
[----:B------:R0:W-:Y:S04]  /*a49c0*/  STL [R1+0x41a0], R24 ;  /* 0x0041a01801007387 */ /* 0x0001e80000100800 */
[----:B0-----:R-:W3:Y:S01]  /*a49d0*/  LDL.LU R24, [R1+0x15f4] ;  /* 0x0015f40001187983 */ /* 0x001ee20000300800 */
[----:B--2---:R-:W-:-:S05]  /*a49e0*/  IMAD.X R7, R2, 0x1, R4, P6 ;  /* 0x0000000102077824 */ /* 0x004fca00030e0604 */
[----:B------:R0:W-:Y:S04]  /*a49f0*/  STL.64 [R1+0x1620], R6 ;  /* 0x0016200601007387 */ /* 0x0001e80000100a00 */
[----:B0-----:R-:W2:Y:S01]  /*a4a00*/  LDL.LU.64 R6, [R1+0x4818] ;  /* 0x0048180001067983 */ /* 0x001ea20000300a00 */
[----:B------:R-:W-:Y:S02]  /*a4a10*/  F2FP.SATFINITE.E4M3.F32.PACK_AB_MERGE_C R27, R27, R8, RZ ;  /* 0x000000081b1b723e */ /* 0x000fe400048070ff */
[----:B------:R-:W-:Y:S02]  /*a4a20*/  IADD3 R8, P6, R20, R5, RZ ;  /* 0x0000000514087210 */ /* 0x000fe40007fde0ff */
[----:B------:R-:W-:Y:S01]  /*a4a30*/  F2FP.SATFINITE.E4M3.F32.PACK_AB_MERGE_C R15, R15, R9, RZ ;  /* 0x000000090f0f723e */ /* 0x000fe200048070ff */
[----:B------:R-:W-:Y:S04]  /*a4a40*/  STL [R1+0x41bc], R27 ;  /* 0x0041bc1b01007387 */ /* 0x000fe80000100800 */
[----:B------:R-:W-:Y:S04]  /*a4a50*/  STL [R1+0x41b8], R15 ;  /* 0x0041b80f01007387 */ /* 0x000fe80000100800 */
[----:B------:R0:W-:Y:S04]  /*a4a60*/  STL.64 [R1+0x47f8], R4 ;  /* 0x0047f80401007387 */ /* 0x0001e80000100a00 */
[----:B0-----:R-:W3:Y:S01]  /*a4a70*/  LDL.LU R5, [R1+0x15f0] ;  /* 0x0015f00001057983 */ /* 0x001ee20000300800 */
[----:B--2---:R-:W-:-:S05]  /*a4a80*/  IMAD.X R9, R2, 0x1, R6, P6 ;  /* 0x0000000102097824 */ /* 0x004fca00030e0606 */
[----:B------:R0:W-:Y:S04]  /*a4a90*/  STL.64 [R1+0x1610], R8 ;  /* 0x0016100801007387 */ /* 0x0001e80000100a00 */
[----:B0-----:R-:W2:Y:S01]  /*a4aa0*/  LDL.LU.64 R8, [R1+0x4810] ;  /* 0x0048100001087983 */ /* 0x001ea20000300a00 */
[----:B----4-:R-:W-:Y:S02]  /*a4ab0*/  F2FP.SATFINITE.E4M3.F32.PACK_AB_MERGE_C R10, R11, R10, RZ ;  /* 0x0000000a0b0a723e */ /* 0x010fe400048070ff */
[----:B------:R-:W-:Y:S02]  /*a4ac0*/  F2FP.SATFINITE.E4M3.F32.PACK_AB_MERGE_C R4, R25, R16, RZ ;  /* 0x000000101904723e */ /* 0x000fe400048070ff */
[----:B------:R-:W4:Y:S04]  /*a4ad0*/  LDL.LU R16, [R1+0x15d0] ;  /* 0x0015d00001107983 */ /* 0x000f280000300800 */
[----:B------:R0:W-:Y:S04]  /*a4ae0*/  STL [R1+0x174c], R10 ;  /* 0x00174c0a01007387 */ /* 0x0001e80000100800 */
[----:B------:R-:W4:Y:S01]  /*a4af0*/  LDL.LU R25, [R1+0x15d4] ;  /* 0x0015d40001197983 */ /* 0x000f220000300800 */
[----:B0-----:R-:W-:-:S03]  /*a4b00*/  IADD3 R10, P6, R20, R7, RZ ;  /* 0x00000007140a7210 */ /* 0x001fc60007fde0ff */
[----:B------:R-:W-:Y:S04]  /*a4b10*/  STL [R1+0x1768], R4 ;  /* 0x0017680401007387 */ /* 0x000fe80000100800 */
[----:B------:R-:W4:Y:S04]  /*a4b20*/  LDL.LU R15, [R1+0x15c4] ;  /* 0x0015c400010f7983 */ /* 0x000f280000300800 */
[----:B------:R-:W4:Y:S04]  /*a4b30*/  LDL R27, [R1+0x70] ;  /* 0x00007000011b7983 */ /* 0x000f280000100800 */
[----:B------:R0:W-:Y:S04]  /*a4b40*/  STL [R1+0x47e8], R7 ;  /* 0x0047e80701007387 */ /* 0x0001e80000100800 */
[----:B0-----:R-:W4:Y:S01]  /*a4b50*/  LDL.LU R7, [R1+0x15c0] ;  /* 0x0015c00001077983 */ /* 0x001f220000300800 */
[----:B--2---:R-:W-:-:S05]  /*a4b60*/  IMAD.X R11, R2, 0x1, R8, P6 ;  /* 0x00000001020b7824 */ /* 0x004fca00030e0608 */
[----:B------:R0:W-:Y:S04]  /*a4b70*/  STL.64 [R1+0x1600], R10 ;  /* 0x0016000a01007387 */ /* 0x0001e80000100a00 */
[----:B0-----:R-:W2:Y:S01]  /*a4b80*/  LDL.LU.64 R10, [R1+0x4808] ;  /* 0x00480800010a7983 */ /* 0x001ea20000300a00 */
[----:B---3--:R-:W-:Y:S02]  /*a4b90*/  F2FP.SATFINITE.E4M3.F32.PACK_AB_MERGE_C R5, R24, R5, RZ ;  /* 0x000000051805723e */ /* 0x008fe400048070ff */
[----:B------:R-:W-:Y:S01]  /*a4ba0*/  F2FP.SATFINITE.E4M3.F32.PACK_AB_MERGE_C R4, R29, R19, RZ ;  /* 0x000000131d04723e */ /* 0x000fe200048070ff */
[----:B------:R0:W-:Y:S04]  /*a4bb0*/  STL [R1+0x47ec], R8 ;  /* 0x0047ec0801007387 */ /* 0x0001e80000100800 */
[----:B0-----:R-:W3:Y:S04]  /*a4bc0*/  LDL.LU R8, [R1+0x15dc] ;  /* 0x0015dc0001087983 */ /* 0x001ee80000300800 */
[----:B------:R-:W3:Y:S04]  /*a4bd0*/  LDL.LU R19, [R1+0x15c8] ;  /* 0x0015c80001137983 */ /* 0x000ee80000300800 */
[----:B------:R-:W-:Y:S04]  /*a4be0*/  STL [R1+0x114], R5 ;  /* 0x0001140501007387 */ /* 0x000fe80000100800 */
[----:B------:R-:W3:Y:S04]  /*a4bf0*/  LDL.LU R29, [R1+0x15cc] ;  /* 0x0015cc00011d7983 */ /* 0x000ee80000300800 */
[----:B------:R0:W-:Y:S02]  /*a4c00*/  STL [R1+0x11c], R4 ;  /* 0x00011c0401007387 */ /* 0x0001e40000100800 */
[----:B0-----:R-:W-:-:S05]  /*a4c10*/  IADD3 R4, P6, R20, R9, RZ ;  /* 0x0000000914047210 */ /* 0x001fca0007fde0ff */
[----:B--2---:R-:W-:-:S05]  /*a4c20*/  IMAD.X R5, R2, 0x1, R10, P6 ;  /* 0x0000000102057824 */ /* 0x004fca00030e060a */
[----:B------:R0:W-:Y:S02]  /*a4c30*/  STL.64 [R1+0x15f0], R4 ;  /* 0x0015f00401007387 */ /* 0x0001e40000100a00 */
[----:B0-----:R-:W-:Y:S02]  /*a4c40*/  F2FP.SATFINITE.E4M3.F32.PACK_AB_MERGE_C R5, R21, R23, RZ ;  /* 0x000000171505723e */ /* 0x001fe400048070ff */
[----:B------:R-:W-:Y:S02]  /*a4c50*/  F2FP.SATFINITE.E4M3.F32.PACK_AB_MERGE_C R4, R28, R18, RZ ;  /* 0x000000121c04723e */ /* 0x000fe400048070ff */
[----:B------:R-:W2:Y:S04]  /*a4c60*/  LDL.LU R18, [R1+0x12e0] ;  /* 0x0012e00001127983 */ /* 0x000ea80000300800 */
[----:B------:R-:W-:Y:S04]  /*a4c70*/  STL [R1+0x104], R5 ;  /* 0x0001040501007387 */ /* 0x000fe80000100800 */
[----:B------:R-:W2:Y:S04]  /*a4c80*/  LDL.LU R28, [R1+0x12e4] ;  /* 0x0012e400011c7983 */ /* 0x000ea80000300800 */
[----:B------:R0:W-:Y:S02]  /*a4c90*/  STL [R1+0x108], R4 ;  /* 0x0001080401007387 */ /* 0x0001e40000100800 */
[----:B0-----:R-:W-:-:S02]  /*a4ca0*/  IADD3 R4, P6, R20, R11, RZ ;  /* 0x0000000b14047210 */ /* 0x001fc40007fde0ff */
[----:B------:R0:W-:Y:S03]  /*a4cb0*/  STL.64 [R1+0x47e0], R10 ;  /* 0x0047e00a01007387 */ /* 0x0001e60000100a00 */
[----:B------:R-:W-:Y:S01]  /*a4cc0*/  IMAD.X R5, R2, 0x1, R13, P6 ;  /* 0x0000000102057824 */ /* 0x000fe200030e060d */
[----:B0-----:R-:W3:Y:S04]  /*a4cd0*/  LDL.LU R11, [R1+0x15d8] ;  /* 0x0015d800010b7983 */ /* 0x001ee80000300800 */
[----:B------:R0:W-:Y:S04]  /*a4ce0*/  STL.64 [R1+0x15e0], R4 ;  /* 0x0015e00401007387 */ /* 0x0001e80000100a00 */
[----:B------:R-:W2:Y:S04]  /*a4cf0*/  LDL.LU R24, [R1+0x12e8] ;  /* 0x0012e80001187983 */ /* 0x000ea80000300800 */
[----:B------:R-:W2:Y:S01]  /*a4d00*/  LDL.LU R23, [R1+0x12ec] ;  /* 0x0012ec0001177983 */ /* 0x000ea20000300800 */
[----:B0-----:R-:W-:-:S03]  /*a4d10*/  IADD3 R4, P6, R20, R12, RZ ;  /* 0x0000000c14047210 */ /* 0x001fc60007fde0ff */
[----:B------:R-:W2:Y:S04]  /*a4d20*/  LDL.LU R21, [R1+0x15b0] ;  /* 0x0015b00001157983 */ /* 0x000ea80000300800 */
[----:B------:R-:W2:Y:S01]  /*a4d30*/  LDL.LU R20, [R1+0x15b4] ;  /* 0x0015b40001147983 */ /* 0x000ea20000300800 */
[----:B------:R-:W-:-:S03]  /*a4d40*/  IMAD.X R5, R2, 0x1, R14, P6 ;  /* 0x0000000102057824 */ /* 0x000fc600030e060e */
[----:B------:R-:W-:Y:S04]  /*a4d50*/  STL.64 [R1+0x47f0], R12 ;  /* 0x0047f00c01007387 */ /* 0x000fe80000100a00 */
[----:B------:R-:W2:Y:S01]  /*a4d60*/  LDL.LU R2, [R1+0x4800] ;  /* 0x0048000001027983 */ /* 0x000ea20000300800 */
[----:B----4-:R-:W-:-:S03]  /*a4d70*/  F2FP.SATFINITE.E4M3.F32.PACK_AB_MERGE_C R10, R25, R16, RZ ;  /* 0x00000010190a723e */ /* 0x010fc600048070ff */
[----:B------:R0:W-:Y:S04]  /*a4d80*/  STL.64 [R1+0x15e8], R4 ;  /* 0x0015e80401007387 */ /* 0x0001e80000100a00 */
[----:B0-----:R-:W4:Y:S04]  /*a4d90*/  LDL.LU.64 R4, [R1+0x47f8] ;  /* 0x0047f80001047983 */ /* 0x001f280000300a00 */
[----:B------:R-:W4:Y:S04]  /*a4da0*/  LDL.LU R16, [R1+0x15b8] ;  /* 0x0015b80001107983 */ /* 0x000f280000300800 */
[----:B------:R-:W4:Y:S04]  /*a4db0*/  LDL.LU R25, [R1+0x15bc] ;  /* 0x0015bc0001197983 */ /* 0x000f280000300800 */
[----:B------:R3:W-:Y:S02]  /*a4dc0*/  STL [R1+0xec], R10 ;  /* 0x0000ec0a01007387 */ /* 0x0007e40000100800 */
[----:B---3--:R-:W-:-:S02]  /*a4dd0*/  F2FP.SATFINITE.E4M3.F32.PACK_AB_MERGE_C R10, R8, R11, RZ ;  /* 0x0000000b080a723e */ /* 0x008fc400048070ff */
[----:B------:R-:W-:Y:S02]  /*a4de0*/  F2FP.SATFINITE.E4M3.F32.PACK_AB_MERGE_C R8, R15, R7, RZ ;  /* 0x000000070f08723e */ /* 0x000fe400048070ff */
[----:B------:R-:W-:Y:S01]  /*a4df0*/  SHF.R.S32.HI R7, RZ, 0x1f, R27 ;  /* 0x0000001fff077819 */ /* 0x000fe2000001141b */
[----:B------:R2:W-:Y:S04]  /*a4e00*/  STL [R1+0xf0], R10 ;  /* 0x0000f00a01007387 */ /* 0x0005e80000100800 */
[----:B------:R-:W-:Y:S01]  /*a4e10*/  STL [R1+0xd8], R8 ;  /* 0x0000d80801007387 */ /* 0x000fe20000100800 */
[----:B--2---:R-:W-:-:S03]  /*a4e20*/  IADD3 R10, P6, R27, R2, RZ ;  /* 0x000000021b0a7210 */ /* 0x004fc60007fde0ff */
[----:B------:R0:W-:Y:S04]  /*a4e30*/  STL [R1+0x47d8], R2 ;  /* 0x0047d80201007387 */ /* 0x0001e80000100800 */
[----:B------:R-:W-:Y:S01]  /*a4e40*/  STL [R1+0x8], R7 ;  /* 0x0000080701007387 */ /* 0x000fe20000100800 */
[----:B------:R-:W-:-:S03]  /*a4e50*/  IMAD.X R11, R7, 0x1, R22, P6 ;  /* 0x00000001070b7824 */ /* 0x000fc600030e0616 */
[----:B0-----:R-:W2:Y:S04]  /*a4e60*/  LDL.LU R2, [R1+0x70] ;  /* 0x0000700001027983 */ /* 0x001ea80000300800 */
[----:B------:R-:W3:Y:S04]  /*a4e70*/  LDL.LU R12, [R1+0x15a0] ;  /* 0x0015a000010c7983 */ /* 0x000ee80000300800 */
[----:B------:R-:W3:Y:S04]  /*a4e80*/  LDL.LU R13, [R1+0x15a4] ;  /* 0x0015a400010d7983 */ /* 0x000ee80000300800 */
[----:B------:R0:W-:Y:S04]  /*a4e90*/  STL [R1+0x47d4], R22 ;  /* 0x0047d41601007387 */ /* 0x0001e80000100800 */
[----:B------:R1:W-:Y:S04]  /*a4ea0*/  STL.64 [R1+0x15d0], R10 ;  /* 0x0015d00a01007387 */ /* 0x0003e80000100a00 */
[----:B0-----:R-:W3:Y:S04]  /*a4eb0*/  LDL.LU R22, [R1+0x8] ;  /* 0x0000080001167983 */ /* 0x001ee80000300800 */
[----:B------:R-:W3:Y:S04]  /*a4ec0*/  LDL.LU R8, [R1+0x15a8] ;  /* 0x0015a80001087983 */ /* 0x000ee80000300800 */
[----:B------:R-:W3:Y:S01]  /*a4ed0*/  LDL.LU R7, [R1+0x15ac] ;  /* 0x0015ac0001077983 */ /* 0x000ee20000300800 */
[----:B------:R-:W-:-:S02]  /*a4ee0*/  F2FP.SATFINITE.E4M3.F32.PACK_AB_MERGE_C R15, R28, R18, RZ ;  /* 0x000000121c0f723e */ /* 0x000fc400048070ff */
[----:B-1----:R-:W-:-:S05]  /*a4ef0*/  F2FP.SATFINITE.E4M3.F32.PACK_AB_MERGE_C R10, R29, R19, RZ ;  /* 0x000000131d0a723e */ /* 0x002fca00048070ff */
[----:B------:R0:W-:Y:S01]  /*a4f00*/  STL [R1+0xe4], R10 ;  /* 0x0000e40a01007387 */ /* 0x0001e20000100800 */
[----:B------:R-:W-:-:S03]  /*a4f10*/  F2FP.SATFINITE.E4M3.F32.PACK_AB_MERGE_C R23, R23, R24, RZ ;  /* 0x000000181717723e */ /* 0x000fc600048070ff */
[----:B0-----:R-:W3:Y:S04]  /*a4f20*/  LDL.LU R10, [R1+0x1590] ;  /* 0x00159000010a7983 */ /* 0x001ee80000300800 */
[----:B------:R-:W3:Y:S04]  /*a4f30*/  LDL.LU R11, [R1+0x1594] ;  /* 0x00159400010b7983 */ /* 0x000ee80000300800 */
[----:B------:R0:W-:Y:S02]  /*a4f40*/  STL [R1+0x60], R15 ;  /* 0x0000600f01007387 */ /* 0x0001e40000100800 */
[----:B0-----:R-:W-:-:S02]  /*a4f50*/  F2FP.SATFINITE.E4M3.F32.PACK_AB_MERGE_C R15, R20, R21, RZ ;  /* 0x00000015140f723e */ /* 0x001fc400048070ff */
[----:B----4-:R-:W-:Y:S02]  /*a4f60*/  F2FP.SATFINITE.E4M3.F32.PACK_AB_MERGE_C R16, R25, R16, RZ ;  /* 0x000000101910723e */ /* 0x010fe400048070ff */
[----:B--2---:R-:W-:-:S05]  /*a4f70*/  IADD3 R18, P6, R2, R0, RZ ;  /* 0x0000000002127210 */ /* 0x004fca0007fde0ff */
[----:B---3--:R-:W-:Y:S01]  /*a4f80*/  IMAD.X R19, R22, 0x1, R17, P6 ;  /* 0x0000000116137824 */ /* 0x008fe200030e0611 */
[----:B------:R-:W-:-:S04]  /*a4f90*/  IADD3 R20, P6, R2, R3, RZ ;  /* 0x0000000302147210 */ /* 0x000fc80007fde0ff */
[----:B------:R0:W-:Y:S01]  /*a4fa0*/  STL.64 [R1+0x15c0], R18 ;  /* 0x0015c01201007387 */ /* 0x0001e20000100a00 */
[----:B------:R-:W-:-:S03]  /*a4fb0*/  IMAD.X R21, R22, 0x1, R4, P6 ;  /* 0x0000000116157824 */ /* 0x000fc600030e0604 */
[----:B0-----:R-:W2:Y:S04]  /*a4fc0*/  LDL.LU R19, [R1+0x1588] ;  /* 0x0015880001137983 */ /* 0x001ea80000300800 */
[----:B------:R-:W2:Y:S04]  /*a4fd0*/  LDL.LU R29, [R1+0x158c] ;  /* 0x00158c00011d7983 */ /* 0x000ea80000300800 */
[----:B------:R-:W3:Y:S04]  /*a4fe0*/  LDL.LU R18, [R1+0x1570] ;  /* 0x0015700001127983 */ /* 0x000ee80000300800 */
[----:B------:R-:W3:Y:S04]  /*a4ff0*/  LDL.LU R28, [R1+0x1574] ;  /* 0x00157400011c7983 */ /* 0x000ee80000300800 */
[----:B------:R-:W-:Y:S04]  /*a5000*/  STL [R1+0x68], R23 ;  /* 0x0000681701007387 */ /* 0x000fe80000100800 */
[----:B------:R0:W-:Y:S04]  /*a5010*/  STL [R1+0x47d0], R3 ;  /* 0x0047d00301007387 */ /* 0x0001e80000100800 */
[----:B------:R1:W-:Y:S04]  /*a5020*/  STL [R1+0x34c], R15 ;  /* 0x00034c0f01007387 */ /* 0x0003e80000100800 */
[----:B0-----:R-:W4:Y:S04]  /*a5030*/  LDL.LU R3, [R1+0x1584] ;  /* 0x0015840001037983 */ /* 0x001f280000300800 */
[----:B-1----:R-:W3:Y:S04]  /*a5040*/  LDL.LU R15, [R1+0x1578] ;  /* 0x00157800010f7983 */ /* 0x002ee80000300800 */
[----:B------:R-:W3:Y:S01]  /*a5050*/  LDL.LU R27, [R1+0x157c] ;  /* 0x00157c00011b7983 */ /* 0x000ee20000300800 */
[----:B------:R-:W-:-:S03]  /*a5060*/  F2FP.SATFINITE.E4M3.F32.PACK_AB_MERGE_C R13, R13, R12, RZ ;  /* 0x0000000c0d0d723e */ /* 0x000fc600048070ff */
[----:B------:R0:W-:Y:S01]  /*a5070*/  STL.64 [R1+0x15b0], R20 ;  /* 0x0015b01401007387 */ /* 0x0001e20000100a00 */
[----:B------:R-:W-:-:S03]  /*a5080*/  IADD3 R12, P6, R2, R5, RZ ;  /* 0x00000005020c7210 */ /* 0x000fc60007fde0ff */
[----:B------:R-:W3:Y:S04]  /*a5090*/  LDL.LU R24, [R1+0x1560] ;  /* 0x0015600001187983 */ /* 0x000ee80000300800 */
[----:B------:R-:W3:Y:S04]  /*a50a0*/  LDL.LU R23, [R1+0x1564] ;  /* 0x0015640001177983 */ /* 0x000ee80000300800 */
[----:B0-----:R-:W3:Y:S04]  /*a50b0*/  LDL.LU R21, [R1+0x1568] ;  /* 0x0015680001157983 */ /* 0x001ee80000300800 */
[----:B------:R-:W3:Y:S04]  /*a50c0*/  LDL.LU R20, [R1+0x156c] ;  /* 0x00156c0001147983 */ /* 0x000ee80000300800 */
[----:B------:R-:W3:Y:S04]  /*a50d0*/  LDL R25, [R1+0x74] ;  /* 0x0000740001197983 */ /* 0x000ee80000100800 */
[----:B------:R0:W-:Y:S01]  /*a50e0*/  STL [R1+0x44e0], R16 ;  /* 0x0044e01001007387 */ /* 0x0001e20000100800 */
[----:B------:R-:W-:-:S03]  /*a50f0*/  F2FP.SATFINITE.E4M3.F32.PACK_AB_MERGE_C R7, R7, R8, RZ ;  /* 0x000000080707723e */ /* 0x000fc600048070ff */
[----:B0-----:R-:W4:Y:S04]  /*a5100*/  LDL.LU R16, [R1+0x1580] ;  /* 0x0015800001107983 */ /* 0x001f280000300800 */
[----:B------:R0:W-:Y:S04]  /*a5110*/  STL [R1+0x1e4], R13 ;  /* 0x0001e40d01007387 */ /* 0x0001e80000100800 */
[----:B------:R1:W-:Y:S01]  /*a5120*/  STL [R1+0x47c0], R5 ;  /* 0x0047c00501007387 */ /* 0x0003e20000100800 */
[----:B0-----:R-:W-:-:S03]  /*a5130*/  IMAD.X R13, R22, 0x1, R6, P6 ;  /* 0x00000001160d7824 */ /* 0x001fc600030e0606 */
[----:B-1----:R-:W2:Y:S04]  /*a5140*/  LDL.LU R5, [R1+0x159c] ;  /* 0x00159c0001057983 */ /* 0x002ea80000300800 */
[----:B------:R0:W-:Y:S04]  /*a5150*/  STL.64 [R1+0x15b8], R12 ;  /* 0x0015b80c01007387 */ /* 0x0001e80000100a00 */
[----:B0-----:R-:W3:Y:S04]  /*a5160*/  LDL.LU.64 R12, [R1+0x47f0] ;  /* 0x0047f000010c7983 */ /* 0x001ee80000300a00 */
[----:B------:R-:W4:Y:S04]  /*a5170*/  LDL.LU R8, [R1+0x47ec] ;  /* 0x0047ec0001087983 */ /* 0x000f280000300800 */
[----:B------:R0:W-:Y:S04]  /*a5180*/  STL [R1+0x1e8], R7 ;  /* 0x0001e80701007387 */ /* 0x0001e80000100800 */
[----:B0-----:R-:W2:Y:S01]  /*a5190*/  LDL.LU R7, [R1+0x47e8] ;  /* 0x0047e80001077983 */ /* 0x001ea20000300800 */
[----:B------:R-:W-:-:S05]  /*a51a0*/  F2FP.SATFINITE.E4M3.F32.PACK_AB_MERGE_C R11, R11, R10, RZ ;  /* 0x0000000a0b0b723e */ /* 0x000fca00048070ff */
[----:B------:R4:W-:Y:S01]  /*a51b0*/  STL [R1+0x1a0], R11 ;  /* 0x0001a00b01007387 */ /* 0x0009e20000100800 */
[----:B--2---:R-:W-:-:S03]  /*a51c0*/  IADD3 R10, P6, R2, R7, RZ ;  /* 0x00000007020a7210 */ /* 0x004fc60007fde0ff */
[----:B------:R0:W-:Y:S02]  /*a51d0*/  STL.64 [R1+0x47c8], R6 ;  /* 0x0047c80601007387 */ /* 0x0001e40000100a00 */
[----:B----4-:R-:W-:Y:S02]  /*a51e0*/  IMAD.X R11, R22, 0x1, R8, P6 ;  /* 0x00000001160b7824 */ /* 0x010fe400030e0608 */
[----:B0-----:R-:W2:Y:S04]  /*a51f0*/  LDL.LU R7, [R1+0x1598] ;  /* 0x0015980001077983 */ /* 0x001ea80000300800 */
[----:B------:R0:W-:Y:S04]  /*a5200*/  STL.64 [R1+0x15a0], R10 ;  /* 0x0015a00a01007387 */ /* 0x0001e80000100a00 */
[----:B0-----:R-:W4:Y:S01]  /*a5210*/  LDL.LU.64 R10, [R1+0x47e0] ;  /* 0x0047e000010a7983 */ /* 0x001f220000300a00 */
[----:B------:R-:W-:-:S02]  /*a5220*/  IADD3 R6, P6, R2, R9, RZ ;  /* 0x0000000902067210 */ /* 0x000fc40007fde0ff */
[----:B------:R-:W-:Y:S02]  /*a5230*/  F2FP.SATFINITE.E4M3.F32.PACK_AB_MERGE_C R3, R3, R16, RZ ;  /* 0x000000100303723e */ /* 0x000fe400048070ff */
[----:B--2---:R-:W-:-:S05]  /*a5240*/  F2FP.SATFINITE.E4M3.F32.PACK_AB_MERGE_C R5, R5, R7, RZ ;  /* 0x000000070505723e */ /* 0x004fca00048070ff */
[----:B------:R0:W-:Y:S04]  /*a5250*/  STL [R1+0x1a8], R5 ;  /* 0x0001a80501007387 */ /* 0x0001e80000100800 */
[----:B------:R-:W-:Y:S04]  /*a5260*/  STL.64 [R1+0x47b8], R8 ;  /* 0x0047b80801007387 */ /* 0x000fe80000100a00 */
[----:B------:R3:W-:Y:S01]  /*a5270*/  STL [R1+0x17c], R3 ;  /* 0x00017c0301007387 */ /* 0x0007e20000100800 */
[----:B----4-:R-:W-:Y:S01]  /*a5280*/  IMAD.X R7, R22, 0x1, R10, P6 ;  /* 0x0000000116077824 */ /* 0x010fe200030e060a */
[----:B0-----:R-:W-:-:S02]  /*a5290*/  F2FP.SATFINITE.E4M3.F32.PACK_AB_MERGE_C R5, R29, R19, RZ ;  /* 0x000000131d05723e */ /* 0x001fc400048070ff */
[----:B------:R-:W2:Y:S04]  /*a52a0*/  LDL.LU R19, [R1+0x1550] ;  /* 0x0015500001137983 */ /* 0x000ea80000300800 */
[----:B------:R0:W-:Y:S01]  /*a52b0*/  STL.64 [R1+0x1598], R6 ;  /* 0x0015980601007387 */ /* 0x0001e20000100a00 */
[----:B---3--:R-:W-:-:S03]  /*a52c0*/  F2FP.SATFINITE.E4M3.F32.PACK_AB_MERGE_C R3, R28, R18, RZ ;  /* 0x000000121c03723e */ /* 0x008fc600048070ff */
[----:B------:R-:W-:Y:S04]  /*a52d0*/  STL [R1+0x174], R5 ;  /* 0x0001740501007387 */ /* 0x000fe80000100800 */
[----:B------:R-:W2:Y:S01]  /*a52e0*/  LDL.LU R29, [R1+0x1554] ;  /* 0x00155400011d7983 */ /* 0x000ea20000300800 */
[----:B0-----:R-:W-:-:S03]  /*a52f0*/  IADD3 R6, P6, R2, R11, RZ ;  /* 0x0000000b02067210 */ /* 0x001fc60007fde0ff */
[----:B------:R-:W-:Y:S02]  /*a5300*/  STL [R1+0x148], R3 ;  /* 0x0001480301007387 */ /* 0x000fe40000100800 */
[----:B------:R-:W-:Y:S02]  /*a5310*/  IMAD.X R7, R22, 0x1, R13, P6 ;  /* 0x0000000116077824 */ /* 0x000fe400030e060d */
[----:B------:R-:W3:Y:S04]  /*a5320*/  LDL.LU R18, [R1+0x1558] ;  /* 0x0015580001127983 */ /* 0x000ee80000300800 */
[----:B------:R-:W3:Y:S04]  /*a5330*/  LDL.LU R28, [R1+0x155c] ;  /* 0x00155c00011c7983 */ /* 0x000ee80000300800 */
[----:B------:R-:W-:Y:S04]  /*a5340*/  STL.64 [R1+0x47b0], R10 ;  /* 0x0047b00a01007387 */ /* 0x000fe80000100a00 */
[----:B------:R0:W-:Y:S02]  /*a5350*/  STL.64 [R1+0x1588], R6 ;  /* 0x0015880601007387 */ /* 0x0001e40000100a00 */
[----:B0-----:R-:W-:-:S02]  /*a5360*/  IADD3 R6, P6, R2, R12, RZ ;  /* 0x0000000c02067210 */ /* 0x001fc40007fde0ff */
[----:B------:R-:W4:Y:S01]  /*a5370*/  LDL.LU R2, [R1+0x47d8] ;  /* 0x0047d80001027983 */ /* 0x000f220000300800 */
[----:B------:R-:W-:Y:S02]  /*a5380*/  F2FP.SATFINITE.E4M3.F32.PACK_AB_MERGE_C R5, R27, R15, RZ ;  /* 0x0000000f1b05723e */ /* 0x000fe400048070ff */
[----:B------:R-:W-:Y:S01]  /*a5390*/  IMAD.X R7, R22, 0x1, R14, P6 ;  /* 0x0000000116077824 */ /* 0x000fe200030e060e */
[----:B------:R-:W-:Y:S01]  /*a53a0*/  F2FP.SATFINITE.E4M3.F32.PACK_AB_MERGE_C R3, R23, R24, RZ ;  /* 0x000000181703723e */ /* 0x000fe200048070ff */
[----:B------:R-:W2:Y:S01]  /*a53b0*/  LDL.LU R22, [R1+0x47d4] ;  /* 0x0047d40001167983 */ /* 0x000ea20000300800 */
[----:B------:R-:W-:-:S03]  /*a53c0*/  F2FP.SATFINITE.E4M3.F32.PACK_AB_MERGE_C R20, R20, R21, RZ ;  /* 0x000000151414723e */ /* 0x000fc600048070ff */
[----:B------:R-:W-:Y:S04]  /*a53d0*/  STL.64 [R1+0x1590], R6 ;  /* 0x0015900601007387 */ /* 0x000fe80000100a00 */
[----:B------:R0:W-:Y:S04]  /*a53e0*/  STL [R1+0x150], R5 ;  /* 0x0001500501007387 */ /* 0x0001e80000100800 */
[----:B------:R1:W-:Y:S01]  /*a53f0*/  STL [R1+0x12c], R3 ;  /* 0x00012c0301007387 */ /* 0x0003e20000100800 */
[----:B0-----:R-:W-:-:S03]  /*a5400*/  SHF.R.S32.HI R5, RZ, 0x1f, R25 ;  /* 0x0000001fff057819 */ /* 0x001fc60000011419 */
[----:B------:R4:W-:Y:S04]  /*a5410*/  STL [R1+0x4568], R20 ;  /* 0x0045681401007387 */ /* 0x0009e80000100800 */
[----:B-1----:R-:W3:Y:S04]  /*a5420*/  LDL.LU R3, [R1+0x1540] ;  /* 0x0015400001037983 */ /* 0x002ee80000300800 */
[----:B------:R0:W-:Y:S01]  /*a5430*/  STL [R1+0x8], R5 ;  /* 0x0000080501007387 */ /* 0x0001e20000100800 */
[----:B----4-:R-:W-:-:S03]  /*a5440*/  IADD3 R20, P6, R25, R2, RZ ;  /* 0x0000000219147210 */ /* 0x010fc60007fde0ff */
        /* <DEDUP_REMOVED lines=9> */
[----:B------:R0:W-:Y:S04]  /*a54e0*/  STL [R1+0x47a8], R2 ;  /* 0x0047a80201007387 */ /* 0x0001e80000100800 */
[----:B0-----:R-:W3:Y:S04]  /*a54f0*/  LDL.LU R2, [R1+0x8] ;  /* 0x0000080001027983 */ /* 0x001ee80000300800 */
[----:B------:R-:W4:Y:S04]  /*a5500*/  LDL.LU R15, [R1+0x1510] ;  /* 0x00151000010f7983 */ /* 0x000f280000300800 */
[----:B------:R-:W4:Y:S04]  /*a5510*/  LDL.LU R24, [R1+0x1514] ;  /* 0x0015140001187983 */ /* 0x000f280000300800 */
[----:B--2---:R0:W-:Y:S01]  /*a5520*/  STL [R1+0x47ac], R22 ;  /* 0x0047ac1601007387 */ /* 0x0041e20000100800 */
[----:B---3--:R-:W-:-:S05]  /*a5530*/  IMAD.X R21, R2, 0x1, R22, P6 ;  /* 0x0000000102157824 */ /* 0x008fca00030e0616 */
[----:B------:R1:W-:Y:S04]  /*a5540*/  STL.64 [R1+0x1580], R20 ;  /* 0x0015801401007387 */ /* 0x0003e80000100a00 */
[----:B0-----:R-:W2:Y:S01]  /*a5550*/  LDL.LU R22, [R1+0x74] ;  /* 0x0000740001167983 */ /* 0x001ea20000300800 */
[----:B------:R-:W-:Y:S02]  /*a5560*/  F2FP.SATFINITE.E4M3.F32.PACK_AB_MERGE_C R23, R28, R18, RZ ;  /* 0x000000121c17723e */ /* 0x000fe400048070ff */
[----:B-1----:R-:W-:-:S05]  /*a5570*/  F2FP.SATFINITE.E4M3.F32.PACK_AB_MERGE_C R21, R29, R19, RZ ;  /* 0x000000131d15723e */ /* 0x002fca00048070ff */
[----:B------:R0:W-:Y:S01]  /*a5580*/  STL [R1+0x45a0], R21 ;  /* 0x0045a01501007387 */ /* 0x0001e20000100800 */
[----:B----4-:R-:W-:-:S03]  /*a5590*/  F2FP.SATFINITE.E4M3.F32.PACK_AB_MERGE_C R25, R25, R3, RZ ;  /* 0x000000031919723e */ /* 0x010fc600048070ff */
[----:B0-----:R-:W3:Y:S04]  /*a55a0*/  LDL.LU R21, [R1+0x1518] ;  /* 0x0015180001157983 */ /* 0x001ee80000300800 */
[----:B------:R-:W3:Y:S04]  /*a55b0*/  LDL.LU R16, [R1+0x151c] ;  /* 0x00151c0001107983 */ /* 0x000ee80000300800 */
[----:B------:R-:W4:Y:S04]  /*a55c0*/  LDL.LU R19, [R1+0x78] ;  /* 0x0000780001137983 */ /* 0x000f280000300800 */
[----:B------:R0:W-:Y:S04]  /*a55d0*/  STL [R1+0x45c8], R23 ;  /* 0x0045c81701007387 */ /* 0x0001e80000100800 */
[----:B0-----:R-:W3:Y:S04]  /*a55e0*/  LDL.LU R23, [R1+0x1520] ;  /* 0x0015200001177983 */ /* 0x001ee80000300800 */
[----:B------:R-:W4:Y:S01]  /*a55f0*/  LDL.LU R20, [R1+0x1500] ;  /* 0x0015000001147983 */ /* 0x000f220000300800 */
[----:B--2---:R-:W-:-:S05]  /*a5600*/  IADD3 R28, P6, R22, R0, RZ ;  /* 0x00000000161c7210 */ /* 0x004fca0007fde0ff */
[----:B------:R-:W-:-:S05]  /*a5610*/  IMAD.X R29, R2, 0x1, R17, P6 ;  /* 0x00000001021d7824 */ /* 0x000fca00030e0611 */
[----:B------:R0:W-:Y:S04]  /*a5620*/  STL.64 [R1+0x1578], R28 ;  /* 0x0015781c01007387 */ /* 0x0001e80000100a00 */
[----:B0-----:R-:W4:Y:S04]  /*a5630*/  LDL.LU R29, [R1+0x1504] ;  /* 0x00150400011d7983 */ /* 0x001f280000300800 */
[----:B------:R-:W2:Y:S04]  /*a5640*/  LDL.LU R18, [R1+0x1508] ;  /* 0x0015080001127983 */ /* 0x000ea80000300800 */
[----:B------:R-:W2:Y:S04]  /*a5650*/  LDL.LU R28, [R1+0x150c] ;  /* 0x00150c00011c7983 */ /* 0x000ea80000300800 */
[----:B------:R-:W3:Y:S04]  /*a5660*/  LDL.LU R3, [R1+0x47d0] ;  /* 0x0047d00001037983 */ /* 0x000ee80000300800 */
[----:B------:R0:W-:Y:S04]  /*a5670*/  STL [R1+0x42cc], R25 ;  /* 0x0042cc1901007387 */ /* 0x0001e80000100800 */
[----:B0-----:R-:W4:Y:S01]  /*a5680*/  LDL.LU R25, [R1+0x1534] ;  /* 0x0015340001197983 */ /* 0x001f220000300800 */
[----:B------:R-:W-:-:S05]  /*a5690*/  F2FP.SATFINITE.E4M3.F32.PACK_AB_MERGE_C R7, R7, R6, RZ ;  /* 0x000000060707723e */ /* 0x000fca00048070ff */
[----:B------:R0:W-:Y:S01]  /*a56a0*/  STL [R1+0x160c], R7 ;  /* 0x00160c0701007387 */ /* 0x0001e20000100800 */
[----:B---3--:R-:W-:-:S05]  /*a56b0*/  IADD3 R6, P6, R22, R3, RZ ;  /* 0x0000000316067210 */ /* 0x008fca0007fde0ff */
[----:B0-----:R-:W-:-:S05]  /*a56c0*/  IMAD.X R7, R2, 0x1, R4, P6 ;  /* 0x0000000102077824 */ /* 0x001fca00030e0604 */
[----:B------:R0:W-:Y:S01]  /*a56d0*/  STL.64 [R1+0x1570], R6 ;  /* 0x0015700601007387 */ /* 0x0001e20000100a00 */
[----:B----4-:R-:W-:-:S03]  /*a56e0*/  F2FP.SATFINITE.E4M3.F32.PACK_AB_MERGE_C R25, R25, R5, RZ ;  /* 0x000000051919723e */ /* 0x010fc600048070ff */
[----:B0-----:R-:W3:Y:S04]  /*a56f0*/  LDL.LU.64 R6, [R1+0x47c8] ;  /* 0x0047c80001067983 */ /* 0x001ee80000300a00 */
[----:B------:R-:W4:Y:S04]  /*a5700*/  LDL.LU R5, [R1+0x47c0] ;  /* 0x0047c00001057983 */ /* 0x000f280000300800 */
[----:B------:R0:W-:Y:S02]  /*a5710*/  STL [R1+0x17ec], R25 ;  /* 0x0017ec1901007387 */ /* 0x0001e40000100800 */
[----:B0-----:R-:W-:-:S02]  /*a5720*/  F2FP.SATFINITE.E4M3.F32.PACK_AB_MERGE_C R25, R9, R8, RZ ;  /* 0x000000080919723e */ /* 0x001fc400048070ff */
[----:B----4-:R-:W-:Y:S01]  /*a5730*/  IADD3 R8, P6, R22, R5, RZ ;  /* 0x0000000516087210 */ /* 0x010fe20007fde0ff */
[----:B------:R-:W-:Y:S04]  /*a5740*/  STL [R1+0x4790], R5 ;  /* 0x0047900501007387 */ /* 0x000fe80000100800 */
[----:B---3--:R-:W-:Y:S01]  /*a5750*/  IMAD.X R9, R2, 0x1, R6, P6 ;  /* 0x0000000102097824 */ /* 0x008fe200030e0606 */
[----:B------:R-:W-:Y:S04]  /*a5760*/  STL [R1+0x1808], R25 ;  /* 0x0018081901007387 */ /* 0x000fe80000100800 */
[----:B------:R0:W-:Y:S04]  /*a5770*/  STL.64 [R1+0x1568], R8 ;  /* 0x0015680801007387 */ /* 0x0001e80000100a00 */
[----:B0-----:R-:W3:Y:S01]  /*a5780*/  LDL.LU.64 R8, [R1+0x47b8] ;  /* 0x0047b80001087983 */ /* 0x001ee20000300a00 */
[----:B------:R-:W-:-:S03]  /*a5790*/  F2FP.SATFINITE.E4M3.F32.PACK_AB_MERGE_C R10, R10, R23, RZ ;  /* 0x000000170a0a723e */ /* 0x000fc600048070ff */
[----:B------:R-:W4:Y:S04]  /*a57a0*/  LDL.LU R5, [R1+0x14f0] ;  /* 0x0014f00001057983 */ /* 0x000f280000300800 */
[----:B------:R0:W-:Y:S01]  /*a57b0*/  STL [R1+0x176c], R10 ;  /* 0x00176c0a01007387 */ /* 0x0001e20000100800 */
[----:B------:R-:W-:-:S03]  /*a57c0*/  F2FP.SATFINITE.E4M3.F32.PACK_AB_MERGE_C R27, R27, R11, RZ ;  /* 0x0000000b1b1b723e */ /* 0x000fc600048070ff */
[----:B------:R-:W4:Y:S01]  /*a57d0*/  LDL.LU R25, [R1+0x14f4] ;  /* 0x0014f40001197983 */ /* 0x000f220000300800 */
[----:B0-----:R-:W-:-:S03]  /*a57e0*/  IADD3 R10, P6, R22, R7, RZ ;  /* 0x00000007160a7210 */ /* 0x001fc60007fde0ff */
[----:B------:R-:W-:Y:S04]  /*a57f0*/  STL [R1+0x41c0], R27 ;  /* 0x0041c01b01007387 */ /* 0x000fe80000100800 */
[----:B------:R-:W-:Y:S01]  /*a5800*/  STL.64 [R1+0x4798], R6 ;  /* 0x0047980601007387 */ /* 0x000fe20000100a00 */
[----:B---3--:R-:W-:-:S05]  /*a5810*/  IMAD.X R11, R2, 0x1, R8, P6 ;  /* 0x00000001020b7824 */ /* 0x008fca00030e0608 */
[----:B------:R0:W-:Y:S04]  /*a5820*/  STL.64 [R1+0x1560], R10 ;  /* 0x0015600a01007387 */ /* 0x0001e80000100a00 */
[----:B0-----:R-:W3:Y:S01]  /*a5830*/  LDL.LU.64 R10, [R1+0x47b0] ;  /* 0x0047b000010a7983 */ /* 0x001ee20000300a00 */
[----:B------:R-:W-:-:S03]  /*a5840*/  F2FP.SATFINITE.E4M3.F32.PACK_AB_MERGE_C R6, R24, R15, RZ ;  /* 0x0000000f1806723e */ /* 0x000fc600048070ff */
[----:B------:R-:W4:Y:S04]  /*a5850*/  LDL.LU R15, [R1+0x14f8] ;  /* 0x0014f800010f7983 */ /* 0x000f280000300800 */
[----:B------:R-:W4:Y:S04]  /*a5860*/  LDL.LU R24, [R1+0x14fc] ;  /* 0x0014fc0001187983 */ /* 0x000f280000300800 */
[----:B------:R0:W-:Y:S04]  /*a5870*/  STL [R1+0x16d8], R6 ;  /* 0x0016d80601007387 */ /* 0x0001e80000100800 */
[----:B------:R-:W4:Y:S04]  /*a5880*/  LDL.LU R27, [R1+0x14e0] ;  /* 0x0014e000011b7983 */ /* 0x000f280000300800 */
[----:B------:R-:W4:Y:S01]  /*a5890*/  LDL.LU R23, [R1+0x14e4] ;  /* 0x0014e40001177983 */ /* 0x000f220000300800 */
[----:B0-----:R-:W-:-:S05]  /*a58a0*/  F2FP.SATFINITE.E4M3.F32.PACK_AB_MERGE_C R6, R16, R21, RZ ;  /* 0x000000151006723e */ /* 0x001fca00048070ff */
[----:B------:R0:W-:Y:S04]  /*a58b0*/  STL [R1+0x16dc], R6 ;  /* 0x0016dc0601007387 */ /* 0x0001e80000100800 */
[----:B------:R-:W-:Y:S01]  /*a58c0*/  STL [R1+0x477c], R9 ;  /* 0x00477c0901007387 */ /* 0x000fe20000100800 */
[----:B0-----:R-:W-:-:S03]  /*a58d0*/  IADD3 R6, P6, R22, R9, RZ ;  /* 0x0000000916067210 */ /* 0x001fc60007fde0ff */
[----:B------:R-:W-:Y:S04]  /*a58e0*/  STL [R1+0x47a4], R8 ;  /* 0x0047a40801007387 */ /* 0x000fe80000100800 */
[----:B------:R-:W4:Y:S04]  /*a58f0*/  LDL.LU R21, [R1+0x14e8] ;  /* 0x0014e80001157983 */ /* 0x000f280000300800 */
[----:B------:R-:W4:Y:S01]  /*a5900*/  LDL.LU R16, [R1+0x14ec] ;  /* 0x0014ec0001107983 */ /* 0x000f220000300800 */
[----:B---3--:R-:W-:-:S05]  /*a5910*/  IMAD.X R7, R2, 0x1, R10, P6 ;  /* 0x0000000102077824 */ /* 0x008fca00030e060a */
[----:B------:R0:W-:Y:S02]  /*a5920*/  STL.64 [R1+0x1558], R6 ;  /* 0x0015580601007387 */ /* 0x0001e40000100a00 */
[----:B0-----:R-:W-:Y:S02]  /*a5930*/  F2FP.SATFINITE.E4M3.F32.PACK_AB_MERGE_C R7, R29, R20, RZ ;  /* 0x000000141d07723e */ /* 0x001fe400048070ff */
[----:B--2---:R-:W-:Y:S01]  /*a5940*/  F2FP.SATFINITE.E4M3.F32.PACK_AB_MERGE_C R6, R28, R18, RZ ;  /* 0x000000121c06723e */ /* 0x004fe200048070ff */
[----:B------:R-:W2:Y:S04]  /*a5950*/  LDL.LU R20, [R1+0x14d0] ;  /* 0x0014d00001147983 */ /* 0x000ea80000300800 */
[----:B------:R-:W-:Y:S04]  /*a5960*/  STL [R1+0xe0], R7 ;  /* 0x0000e00701007387 */ /* 0x000fe80000100800 */
[----:B------:R-:W2:Y:S04]  /*a5970*/  LDL.LU R29, [R1+0x14d4] ;  /* 0x0014d400011d7983 */ /* 0x000ea80000300800 */
[----:B------:R0:W-:Y:S04]  /*a5980*/  STL [R1+0xe8], R6 ;  /* 0x0000e80601007387 */ /* 0x0001e80000100800 */
[----:B------:R-:W3:Y:S04]  /*a5990*/  LDL.LU R18, [R1+0x14d8] ;  /* 0x0014d80001127983 */ /* 0x000ee80000300800 */
[----:B------:R-:W4:Y:S01]  /*a59a0*/  LDL.LU R28, [R1+0x14dc] ;  /* 0x0014dc00011c7983 */ /* 0x000f220000300800 */
[----:B0-----:R-:W-:-:S05]  /*a59b0*/  IADD3 R6, P6, R22, R11, RZ ;  /* 0x0000000b16067210 */ /* 0x001fca0007fde0ff */
[----:B------:R-:W-:Y:S01]  /*a59c0*/  IMAD.X R7, R2, 0x1, R13, P6 ;  /* 0x0000000102077824 */ /* 0x000fe200030e060d */
[----:B------:R-:W-:-:S05]  /*a59d0*/  IADD3 R8, P6, R22, R12, RZ ;  /* 0x0000000c16087210 */ /* 0x000fca0007fde0ff */
[----:B------:R-:W-:Y:S01]  /*a59e0*/  IMAD.X R9, R2, 0x1, R14, P6 ;  /* 0x0000000102097824 */ /* 0x000fe200030e060e */
[----:B----4-:R-:W-:Y:S04]  /*a59f0*/  STL [R1+0x47a0], R28 ;  /* 0x0047a01c01007387 */ /* 0x010fe80000100800 */
[----:B------:R-:W-:Y:S04]  /*a5a00*/  STL.64 [R1+0x4780], R10 ;  /* 0x0047800a01007387 */ /* 0x000fe80000100a00 */
[----:B------:R-:W4:Y:S04]  /*a5a10*/  LDL.LU R22, [R1+0x47ac] ;  /* 0x0047ac0001167983 */ /* 0x000f280000300800 */
[----:B------:R0:W-:Y:S04]  /*a5a20*/  STL.64 [R1+0x1550], R6 ;  /* 0x0015500601007387 */ /* 0x0001e80000100a00 */
[----:B0-----:R-:W3:Y:S04]  /*a5a30*/  LDL.LU R6, [R1+0x12d0] ;  /* 0x0012d00001067983 */ /* 0x001ee80000300800 */
[----:B------:R-:W3:Y:S04]  /*a5a40*/  LDL.LU R7, [R1+0x12d4] ;  /* 0x0012d40001077983 */ /* 0x000ee80000300800 */
[----:B------:R-:W-:Y:S04]  /*a5a50*/  STL.64 [R1+0x4788], R12 ;  /* 0x0047880c01007387 */ /* 0x000fe80000100a00 */
[----:B------:R-:W4:Y:S04]  /*a5a60*/  LDL.LU R2, [R1+0x47a8] ;  /* 0x0047a80001027983 */ /* 0x000f280000300800 */
[----:B------:R0:W-:Y:S01]  /*a5a70*/  STL.64 [R1+0x1548], R8 ;  /* 0x0015480801007387 */ /* 0x0001e20000100a00 */
[----:B------:R-:W-:-:S02]  /*a5a80*/  F2FP.SATFINITE.E4M3.F32.PACK_AB_MERGE_C R23, R23, R27, RZ ;  /* 0x0000001b1717723e */ /* 0x000fc400048070ff */
[----:B0-----:R-:W-:Y:S02]  /*a5a90*/  F2FP.SATFINITE.E4M3.F32.PACK_AB_MERGE_C R8, R25, R5, RZ ;  /* 0x000000051908723e */ /* 0x001fe400048070ff */
[----:B------:R-:W3:Y:S04]  /*a5aa0*/  LDL.LU R5, [R1+0x12d8] ;  /* 0x0012d80001057983 */ /* 0x000ee80000300800 */
[----:B------:R-:W3:Y:S04]  /*a5ab0*/  LDL.LU R12, [R1+0x12dc] ;  /* 0x0012dc00010c7983 */ /* 0x000ee80000300800 */
[----:B------:R0:W-:Y:S04]  /*a5ac0*/  STL [R1+0x64], R8 ;  /* 0x0000640801007387 */ /* 0x0001e80000100800 */
[----:B------:R-:W3:Y:S04]  /*a5ad0*/  LDL.LU R13, [R1+0x14c0] ;  /* 0x0014c000010d7983 */ /* 0x000ee80000300800 */
[----:B------:R-:W3:Y:S01]  /*a5ae0*/  LDL.LU R10, [R1+0x14c4] ;  /* 0x0014c400010a7983 */ /* 0x000ee20000300800 */
[----:B0-----:R-:W-:-:S03]  /*a5af0*/  F2FP.SATFINITE.E4M3.F32.PACK_AB_MERGE_C R8, R24, R15, RZ ;  /* 0x0000000f1808723e */ /* 0x001fc600048070ff */
[----:B------:R-:W3:Y:S01]  /*a5b00*/  LDL.LU R11, [R1+0x14c8] ;  /* 0x0014c800010b7983 */ /* 0x000ee20000300800 */
[----:B------:R-:W-:-:S03]  /*a5b10*/  SHF.R.S32.HI R27, RZ, 0x1f, R19 ;  /* 0x0000001fff1b7819 */ /* 0x000fc60000011413 */
[----:B------:R-:W3:Y:S04]  /*a5b20*/  LDL.LU R25, [R1+0x14cc] ;  /* 0x0014cc0001197983 */ /* 0x000ee80000300800 */
[----:B------:R4:W-:Y:S01]  /*a5b30*/  STL [R1+0x5c], R8 ;  /* 0x00005c0801007387 */ /* 0x0009e20000100800 */
[----:B------:R-:W-:-:S03]  /*a5b40*/  F2FP.SATFINITE.E4M3.F32.PACK_AB_MERGE_C R21, R16, R21, RZ ;  /* 0x000000151015723e */ /* 0x000fc600048070ff */
[----:B------:R-:W3:Y:S01]  /*a5b50*/  LDL.LU R15, [R1+0x14b0] ;  /* 0x0014b000010f7983 */ /* 0x000ee20000300800 */
[----:B--2---:R-:W-:-:S03]  /*a5b60*/  F2FP.SATFINITE.E4M3.F32.PACK_AB_MERGE_C R20, R29, R20, RZ ;  /* 0x000000141d14723e */ /* 0x004fc600048070ff */
[----:B------:R-:W2:Y:S04]  /*a5b70*/  LDL.LU R24, [R1+0x14b4] ;  /* 0x0014b40001187983 */ /* 0x000ea80000300800 */
[----:B------:R-:W-:Y:S01]  /*a5b80*/  STL [R1+0x54], R23 ;  /* 0x0000541701007387 */ /* 0x000fe20000100800 */
[----:B----4-:R-:W-:-:S05]  /*a5b90*/  IADD3 R8, P6, R19, R2, RZ ;  /* 0x0000000213087210 */ /* 0x010fca0007fde0ff */
[----:B------:R-:W-:Y:S01]  /*a5ba0*/  IMAD.X R9, R27, 0x1, R22, P6 ;  /* 0x000000011b097824 */ /* 0x000fe200030e0616 */
[----:B------:R-:W-:-:S04]  /*a5bb0*/  IADD3 R28, P6, R19, R0, RZ ;  /* 0x00000000131c7210 */ /* 0x000fc80007fde0ff */
[----:B------:R0:W-:Y:S01]  /*a5bc0*/  STL.64 [R1+0x1538], R8 ;  /* 0x0015380801007387 */ /* 0x0001e20000100a00 */
[----:B------:R-:W-:-:S03]  /*a5bd0*/  IMAD.X R29, R27, 0x1, R17, P6 ;  /* 0x000000011b1d7824 */ /* 0x000fc600030e0611 */
[----:B0-----:R-:W4:Y:S04]  /*a5be0*/  LDL.LU R8, [R1+0x47a4] ;  /* 0x0047a40001087983 */ /* 0x001f280000300800 */
[----:B------:R-:W2:Y:S04]  /*a5bf0*/  LDL.LU R9, [R1+0x14b8] ;  /* 0x0014b80001097983 */ /* 0x000ea80000300800 */
[----:B------:R-:W2:Y:S04]  /*a5c00*/  LDL.LU R16, [R1+0x14bc] ;  /* 0x0014bc0001107983 */ /* 0x000ea80000300800 */
[----:B------:R-:W-:Y:S04]  /*a5c10*/  STL [R1+0x45f8], R21 ;  /* 0x0045f81501007387 */ /* 0x000fe80000100800 */
[----:B------:R0:W-:Y:S04]  /*a5c20*/  STL [R1+0x4630], R20 ;  /* 0x0046301401007387 */ /* 0x0001e80000100800 */
[----:B0-----:R-:W4:Y:S04]  /*a5c30*/  LDL.LU R20, [R1+0x14a4] ;  /* 0x0014a40001147983 */ /* 0x001f280000300800 */
[----:B------:R0:W-:Y:S04]  /*a5c40*/  STL.64 [R1+0x1530], R28 ;  /* 0x0015301c01007387 */ /* 0x0001e80000100a00 */
[----:B0-----:R-:W2:Y:S01]  /*a5c50*/  LDL.LU R28, [R1+0x47a0] ;  /* 0x0047a000011c7983 */ /* 0x001ea20000300800 */
[----:B---3--:R-:W-:-:S02]  /*a5c60*/  F2FP.SATFINITE.E4M3.F32.PACK_AB_MERGE_C R21, R7, R6, RZ ;  /* 0x000000060715723e */ /* 0x008fc400048070ff */
[----:B------:R-:W-:Y:S01]  /*a5c70*/  IADD3 R6, P6, R19, R3, RZ ;  /* 0x0000000313067210 */ /* 0x000fe20007fde0ff */
[----:B------:R-:W3:Y:S04]  /*a5c80*/  LDL.LU R23, [R1+0x14a8] ;  /* 0x0014a80001177983 */ /* 0x000ee80000300800 */
[----:B------:R-:W3:Y:S01]  /*a5c90*/  LDL.LU R29, [R1+0x14ac] ;  /* 0x0014ac00011d7983 */ /* 0x000ee20000300800 */
[----:B------:R-:W-:Y:S01]  /*a5ca0*/  IMAD.X R7, R27, 0x1, R4, P6 ;  /* 0x000000011b077824 */ /* 0x000fe200030e0604 */
[----:B------:R-:W-:Y:S02]  /*a5cb0*/  F2FP.SATFINITE.E4M3.F32.PACK_AB_MERGE_C R12, R12, R5, RZ ;  /* 0x000000050c0c723e */ /* 0x000fe400048070ff */
[----:B--2---:R-:W-:-:S05]  /*a5cc0*/  F2FP.SATFINITE.E4M3.F32.PACK_AB_MERGE_C R18, R28, R18, RZ ;  /* 0x000000121c12723e */ /* 0x004fca00048070ff */
[----:B------:R0:W-:Y:S04]  /*a5cd0*/  STL [R1+0x48], R18 ;  /* 0x0000481201007387 */ /* 0x0001e80000100800 */
[----:B0-----:R-:W2:Y:S04]  /*a5ce0*/  LDL.LU R18, [R1+0x1490] ;  /* 0x0014900001127983 */ /* 0x001ea80000300800 */
[----:B------:R-:W2:Y:S04]  /*a5cf0*/  LDL.LU R28, [R1+0x1494] ;  /* 0x00149400011c7983 */ /* 0x000ea80000300800 */
[----:B------:R0:W-:Y:S04]  /*a5d00*/  STL [R1+0x4730], R21 ;  /* 0x0047301501007387 */ /* 0x0001e80000100800 */
[----:B0-----:R-:W3:Y:S04]  /*a5d10*/  LDL.LU R21, [R1+0x14a0] ;  /* 0x0014a00001157983 */ /* 0x001ee80000300800 */
[----:B------:R0:W-:Y:S04]  /*a5d20*/  STL.64 [R1+0x1540], R6 ;  /* 0x0015400601007387 */ /* 0x0001e80000100a00 */
[----:B0-----:R-:W4:Y:S04]  /*a5d30*/  LDL.LU.64 R6, [R1+0x4798] ;  /* 0x0047980001067983 */ /* 0x001f280000300a00 */
[----:B------:R-:W2:Y:S04]  /*a5d40*/  LDL.LU R5, [R1+0x4790] ;  /* 0x0047900001057983 */ /* 0x000ea80000300800 */
[----:B------:R2:W-:Y:S01]  /*a5d50*/  STL [R1+0x38], R12 ;  /* 0x0000380c01007387 */ /* 0x0005e20000100800 */
[----:B------:R-:W-:-:S02]  /*a5d60*/  F2FP.SATFINITE.E4M3.F32.PACK_AB_MERGE_C R10, R10, R13, RZ ;  /* 0x0000000d0a0a723e */ /* 0x000fc400048070ff */
[----:B------:R-:W-:Y:S02]  /*a5d70*/  F2FP.SATFINITE.E4M3.F32.PACK_AB_MERGE_C R11, R25, R11, RZ ;  /* 0x0000000b190b723e */ /* 0x000fe400048070ff */
[----:B------:R-:W-:Y:S02]  /*a5d80*/  F2FP.SATFINITE.E4M3.F32.PACK_AB_MERGE_C R16, R16, R9, RZ ;  /* 0x000000091010723e */ /* 0x000fe400048070ff */
[----:B--2---:R-:W-:Y:S01]  /*a5d90*/  IADD3 R12, P6, R19, R5, RZ ;  /* 0x00000005130c7210 */ /* 0x004fe20007fde0ff */
[----:B------:R-:W-:Y:S04]  /*a5da0*/  STL [R1+0x4760], R5 ;  /* 0x0047600501007387 */ /* 0x000fe80000100800 */
[----:B----4-:R-:W-:Y:S01]  /*a5db0*/  IMAD.X R13, R27, 0x1, R6, P6 ;  /* 0x000000011b0d7824 */ /* 0x010fe200030e0606 */
[----:B------:R0:W-:Y:S04]  /*a5dc0*/  STL [R1+0x1c4], R10 ;  /* 0x0001c40a01007387 */ /* 0x0001e80000100800 */
[----:B------:R1:W-:Y:S01]  /*a5dd0*/  STL.64 [R1+0x1528], R12 ;  /* 0x0015280c01007387 */ /* 0x0003e20000100a00 */
[----:B0-----:R-:W-:-:S03]  /*a5de0*/  F2FP.SATFINITE.E4M3.F32.PACK_AB_MERGE_C R10, R24, R15, RZ ;  /* 0x0000000f180a723e */ /* 0x001fc600048070ff */
[----:B-1----:R-:W2:Y:S04]  /*a5df0*/  LDL.LU.64 R12, [R1+0x4788] ;  /* 0x00478800010c7983 */ /* 0x002ea80000300a00 */
[----:B------:R-:W4:Y:S04]  /*a5e00*/  LDL.LU R5, [R1+0x1484] ;  /* 0x0014840001057983 */ /* 0x000f280000300800 */
[----:B------:R-:W-:Y:S04]  /*a5e10*/  STL [R1+0x350], R11 ;  /* 0x0003500b01007387 */ /* 0x000fe80000100800 */
[----:B------:R-:W4:Y:S04]  /*a5e20*/  LDL.LU R25, [R1+0x1488] ;  /* 0x0014880001197983 */ /* 0x000f280000300800 */
[----:B------:R0:W-:Y:S04]  /*a5e30*/  STL [R1+0x184], R10 ;  /* 0x0001840a01007387 */ /* 0x0001e80000100800 */
[----:B------:R-:W4:Y:S04]  /*a5e40*/  LDL.LU R15, [R1+0x148c] ;  /* 0x00148c00010f7983 */ /* 0x000f280000300800 */
[----:B------:R-:W4:Y:S01]  /*a5e50*/  LDL R24, [R1+0x7c] ;  /* 0x00007c0001187983 */ /* 0x000f220000100800 */
[----:B0-----:R-:W-:-:S03]  /*a5e60*/  IADD3 R10, P6, R19, R7, RZ ;  /* 0x00000007130a7210 */ /* 0x001fc60007fde0ff */
[----:B------:R0:W-:Y:S02]  /*a5e70*/  STL.64 [R1+0x4768], R6 ;  /* 0x0047680601007387 */ /* 0x0001e40000100a00 */
[----:B------:R-:W-:Y:S02]  /*a5e80*/  IMAD.X R11, R27, 0x1, R8, P6 ;  /* 0x000000011b0b7824 */ /* 0x000fe400030e0608 */
[----:B0-----:R-:W4:Y:S04]  /*a5e90*/  LDL.LU R6, [R1+0x149c] ;  /* 0x00149c0001067983 */ /* 0x001f280000300800 */
[----:B------:R-:W4:Y:S04]  /*a5ea0*/  LDL.LU R7, [R1+0x1480] ;  /* 0x0014800001077983 */ /* 0x000f280000300800 */
[----:B------:R0:W-:Y:S04]  /*a5eb0*/  STL.64 [R1+0x1520], R10 ;  /* 0x0015200a01007387 */ /* 0x0001e80000100a00 */
[----:B0-----:R-:W2:Y:S04]  /*a5ec0*/  LDL.LU.64 R10, [R1+0x4780] ;  /* 0x00478000010a7983 */ /* 0x001ea80000300a00 */
[----:B------:R-:W4:Y:S04]  /*a5ed0*/  LDL.LU R9, [R1+0x477c] ;  /* 0x00477c0001097983 */ /* 0x000f280000300800 */
[----:B------:R3:W-:Y:S02]  /*a5ee0*/  STL [R1+0x44f0], R16 ;  /* 0x0044f01001007387 */ /* 0x0007e40000100800 */
[----:B---3--:R-:W-:-:S02]  /*a5ef0*/  F2FP.SATFINITE.E4M3.F32.PACK_AB_MERGE_C R16, R20, R21, RZ ;  /* 0x000000151410723e */ /* 0x008fc400048070ff */
[----:B----4-:R-:W-:Y:S01]  /*a5f00*/  IADD3 R20, P6, R19, R9, RZ ;  /* 0x0000000913147210 */ /* 0x010fe20007fde0ff */
[----:B------:R0:W-:Y:S04]  /*a5f10*/  STL.64 [R1+0x4758], R8 ;  /* 0x0047580801007387 */ /* 0x0001e80000100a00 */
[----:B------:R1:W-:Y:S01]  /*a5f20*/  STL [R1+0x158], R16 ;  /* 0x0001581001007387 */ /* 0x0003e20000100800 */
[----:B--2---:R-:W-:-:S03]  /*a5f30*/  IMAD.X R21, R27, 0x1, R10, P6 ;  /* 0x000000011b157824 */ /* 0x004fc600030e060a */
[----:B0-----:R-:W2:Y:S01]  /*a5f40*/  LDL.LU R9, [R1+0x1498] ;  /* 0x0014980001097983 */ /* 0x001ea20000300800 */
[----:B-1----:R-:W-:-:S05]  /*a5f50*/  F2FP.SATFINITE.E4M3.F32.PACK_AB_MERGE_C R16, R29, R23, RZ ;  /* 0x000000171d10723e */ /* 0x002fca00048070ff */
[----:B------:R-:W-:Y:S04]  /*a5f60*/  STL [R1+0x4518], R16 ;  /* 0x0045181001007387 */ /* 0x000fe80000100800 */
[----:B------:R0:W-:Y:S04]  /*a5f70*/  STL.64 [R1+0x1508], R20 ;  /* 0x0015081401007387 */ /* 0x0001e80000100a00 */
[----:B------:R-:W3:Y:S01]  /*a5f80*/  LDL.LU R23, [R1+0x1470] ;  /* 0x0014700001177983 */ /* 0x000ee20000300800 */
[----:B------:R-:W-:Y:S02]  /*a5f90*/  F2FP.SATFINITE.E4M3.F32.PACK_AB_MERGE_C R8, R28, R18, RZ ;  /* 0x000000121c08723e */ /* 0x000fe400048070ff */
[----:B0-----:R-:W-:-:S05]  /*a5fa0*/  IADD3 R20, P6, R19, R11, RZ ;  /* 0x0000000b13147210 */ /* 0x001fca0007fde0ff */
[----:B------:R-:W-:Y:S01]  /*a5fb0*/  IMAD.X R21, R27, 0x1, R13, P6 ;  /* 0x000000011b157824 */ /* 0x000fe200030e060d */
[----:B--2---:R-:W-:Y:S02]  /*a5fc0*/  F2FP.SATFINITE.E4M3.F32.PACK_AB_MERGE_C R16, R6, R9, RZ ;  /* 0x000000090610723e */ /* 0x004fe400048070ff */
[----:B------:R-:W-:Y:S01]  /*a5fd0*/  F2FP.SATFINITE.E4M3.F32.PACK_AB_MERGE_C R6, R5, R7, RZ ;  /* 0x000000070506723e */ /* 0x000fe200048070ff */
[----:B---3--:R0:W-:Y:S04]  /*a5fe0*/  STL.64 [R1+0x4770], R22 ;  /* 0x0047701601007387 */ /* 0x0081e80000100a00 */
[----:B------:R1:W-:Y:S04]  /*a5ff0*/  STL [R1+0x130], R8 ;  /* 0x0001300801007387 */ /* 0x0003e80000100800 */
[----:B------:R-:W2:Y:S01]  /*a6000*/  LDL.LU R29, [R1+0x1474] ;  /* 0x00147400011d7983 */ /* 0x000ea20000300800 */
[----:B0-----:R-:W-:-:S03]  /*a6010*/  IADD3 R22, P6, R19, R12, RZ ;  /* 0x0000000c13167210 */ /* 0x001fc60007fde0ff */
[----:B------:R-:W3:Y:S04]  /*a6020*/  LDL.LU R18, [R1+0x1478] ;  /* 0x0014780001127983 */ /* 0x000ee80000300800 */
[----:B------:R-:W3:Y:S01]  /*a6030*/  LDL.LU R28, [R1+0x147c] ;  /* 0x00147c00011c7983 */ /* 0x000ee20000300800 */
[----:B------:R-:W-:-:S03]  /*a6040*/  IMAD.X R23, R27, 0x1, R14, P6 ;  /* 0x000000011b177824 */ /* 0x000fc600030e060e */
[----:B------:R-:W4:Y:S04]  /*a6050*/  LDL.LU R19, [R1+0x4778] ;  /* 0x0047780001137983 */ /* 0x000f280000300800 */
[----:B------:R0:W-:Y:S01]  /*a6060*/  STL.64 [R1+0x1518], R20 ;  /* 0x0015181401007387 */ /* 0x0001e20000100a00 */
[----:B------:R-:W-:Y:S02]  /*a6070*/  F2FP.SATFINITE.E4M3.F32.PACK_AB_MERGE_C R5, R15, R25, RZ ;  /* 0x000000190f05723e */ /* 0x000fe400048070ff */
[----:B-1----:R-:W-:Y:S01]  /*a6080*/  SHF.R.S32.HI R8, RZ, 0x1f, R24 ;  /* 0x0000001fff087819 */ /* 0x002fe20000011418 */
[----:B0-----:R-:W4:Y:S04]  /*a6090*/  LDL.LU R21, [R1+0x1464] ;  /* 0x0014640001157983 */ /* 0x001f280000300800 */
[----:B------:R-:W-:Y:S04]  /*a60a0*/  STL.64 [R1+0x4750], R12 ;  /* 0x0047500c01007387 */ /* 0x000fe80000100a00 */
[----:B------:R0:W-:Y:S04]  /*a60b0*/  STL.64 [R1+0x1510], R22 ;  /* 0x0015101601007387 */ /* 0x0001e80000100a00 */
[----:B0-----:R-:W2:Y:S04]  /*a60c0*/  LDL.LU.64 R22, [R1+0x4770] ;  /* 0x0047700001167983 */ /* 0x001ea80000300a00 */
[----:B------:R-:W4:Y:S04]  /*a60d0*/  LDL.LU R20, [R1+0x1468] ;  /* 0x0014680001147983 */ /* 0x000f280000300800 */
[----:B------:R-:W4:Y:S04]  /*a60e0*/  LDL.LU R27, [R1+0x146c] ;  /* 0x00146c00011b7983 */ /* 0x000f280000300800 */
[----:B------:R0:W-:Y:S04]  /*a60f0*/  STL [R1+0x4524], R16 ;  /* 0x0045241001007387 */ /* 0x0001e80000100800 */
[----:B0-----:R-:W4:Y:S04]  /*a6100*/  LDL.LU R16, [R1+0x1460] ;  /* 0x0014600001107983 */ /* 0x001f280000300800 */
[----:B------:R0:W-:Y:S04]  /*a6110*/  STL [R1+0x124], R6 ;  /* 0x0001240601007387 */ /* 0x0001e80000100800 */
[----:B------:R1:W-:Y:S01]  /*a6120*/  STL [R1+0x128], R5 ;  /* 0x0001280501007387 */ /* 0x0003e20000100800 */
[----:B0-----:R-:W-:-:S03]  /*a6130*/  IADD3 R6, P6, R24, R2, RZ ;  /* 0x0000000218067210 */ /* 0x001fc60007fde0ff */
[----:B-1----:R-:W4:Y:S04]  /*a6140*/  LDL.LU R5, [R1+0x1450] ;  /* 0x0014500001057983 */ /* 0x002f280000300800 */
[----:B------:R0:W-:Y:S04]  /*a6150*/  STL [R1+0x8], R8 ;  /* 0x0000080801007387 */ /* 0x0001e80000100800 */
[----:B0-----:R-:W4:Y:S04]  /*a6160*/  LDL.LU R8, [R1+0x1458] ;  /* 0x0014580001087983 */ /* 0x001f280000300800 */
[----:B------:R-:W4:Y:S04]  /*a6170*/  LDL.LU R9, [R1+0x145c] ;  /* 0x00145c0001097983 */ /* 0x000f280000300800 */
[----:B------:R-:W4:Y:S04]  /*a6180*/  LDL.LU R24, [R1+0x1444] ;  /* 0x0014440001187983 */ /* 0x000f280000300800 */
[----:B------:R-:W4:Y:S04]  /*a6190*/  LDL.LU R12, [R1+0x1448] ;  /* 0x00144800010c7983 */ /* 0x000f280000300800 */
[----:B------:R-:W4:Y:S04]  /*a61a0*/  LDL.LU R25, [R1+0x144c] ;  /* 0x00144c0001197983 */ /* 0x000f280000300800 */
[----:B------:R0:W-:Y:S04]  /*a61b0*/  STL [R1+0x4748], R2 ;  /* 0x0047480201007387 */ /* 0x0001e80000100800 */
[----:B0-----:R-:W2:Y:S02]  /*a61c0*/  LDL.LU R2, [R1+0x8] ;  /* 0x0000080001027983 */ /* 0x001ea40000300800 */
[----:B--2---:R-:W-:-:S05]  /*a61d0*/  IMAD.X R7, R2, 0x1, R22, P6 ;  /* 0x0000000102077824 */ /* 0x004fca00030e0616 */
[----:B------:R0:W-:Y:S04]  /*a61e0*/  STL.64 [R1+0x14f8], R6 ;  /* 0x0014f80601007387 */ /* 0x0001e80000100a00 */
[----:B0-----:R-:W2:Y:S04]  /*a61f0*/  LDL.LU.64 R6, [R1+0x4768] ;  /* 0x0047680001067983 */ /* 0x001ea80000300a00 */
[----:B------:R-:W2:Y:S04]  /*a6200*/  LDL.LU R13, [R1+0x1430] ;  /* 0x00143000010d7983 */ /* 0x000ea80000300800 */
[----:B------:R-:W2:Y:S04]  /*a6210*/  LDL.LU R15, [R1+0x1434] ;  /* 0x00143400010f7983 */ /* 0x000ea80000300800 */
[----:B------:R0:W-:Y:S04]  /*a6220*/  STL [R1+0x474c], R22 ;  /* 0x00474c1601007387 */ /* 0x0001e80000100800 */
[----:B0-----:R-:W2:Y:S01]  /*a6230*/  LDL.LU R22, [R1+0x7c] ;  /* 0x00007c0001167983 */ /* 0x001ea20000300800 */
[----:B---3--:R-:W-:-:S02]  /*a6240*/  F2FP.SATFINITE.E4M3.F32.PACK_AB_MERGE_C R18, R28, R18, RZ ;  /* 0x000000121c12723e */ /* 0x008fc400048070ff */
[----:B------:R-:W-:Y:S02]  /*a6250*/  F2FP.SATFINITE.E4M3.F32.PACK_AB_MERGE_C R29, R29, R23, RZ ;  /* 0x000000171d1d723e */ /* 0x000fe400048070ff */
[----:B------:R-:W3:Y:S04]  /*a6260*/  LDL.LU R23, [R1+0x1438] ;  /* 0x0014380001177983 */ /* 0x000ee80000300800 */
[----:B------:R-:W3:Y:S04]  /*a6270*/  LDL.LU R28, [R1+0x143c] ;  /* 0x00143c00011c7983 */ /* 0x000ee80000300800 */
[----:B----4-:R-:W-:Y:S01]  /*a6280*/  STL.64 [R1+0x4550], R18 ;  /* 0x0045501201007387 */ /* 0x010fe20000100a00 */
[----:B------:R-:W-:-:S05]  /*a6290*/  F2FP.SATFINITE.E4M3.F32.PACK_AB_MERGE_C R16, R21, R16, RZ ;  /* 0x000000101510723e */ /* 0x000fca00048070ff */
[----:B------:R0:W-:Y:S04]  /*a62a0*/  STL [R1+0x45f0], R16 ;  /* 0x0045f01001007387 */ /* 0x0001e80000100800 */
[----:B0-----:R-:W4:Y:S01]  /*a62b0*/  LDL.LU R16, [R1+0x1440] ;  /* 0x0014400001107983 */ /* 0x001f220000300800 */
[----:B--2---:R-:W-:-:S05]  /*a62c0*/  IADD3 R18, P6, R22, R0, RZ ;  /* 0x0000000016127210 */ /* 0x004fca0007fde0ff */
[----:B------:R-:W-:-:S05]  /*a62d0*/  IMAD.X R19, R2, 0x1, R17, P6 ;  /* 0x0000000102137824 */ /* 0x000fca00030e0611 */
[----:B------:R0:W-:Y:S02]  /*a62e0*/  STL.64 [R1+0x14d8], R18 ;  /* 0x0014d81201007387 */ /* 0x0001e40000100a00 */
[----:B0-----:R-:W-:-:S05]  /*a62f0*/  F2FP.SATFINITE.E4M3.F32.PACK_AB_MERGE_C R18, R27, R20, RZ ;  /* 0x000000141b12723e */ /* 0x001fca00048070ff */
[----:B------:R0:W-:Y:S04]  /*a6300*/  STL [R1+0x45d0], R18 ;  /* 0x0045d01201007387 */ /* 0x0001e80000100800 */
[----:B0-----:R-:W2:Y:S01]  /*a6310*/  LDL.LU R18, [R1+0x1454] ;  /* 0x0014540001127983 */ /* 0x001ea20000300800 */
[----:B------:R-:W-:-:S03]  /*a6320*/  IADD3 R20, P6, R22, R3, RZ ;  /* 0x0000000316147210 */ /* 0x000fc60007fde0ff */
[----:B------:R-:W3:Y:S02]  /*a6330*/  LDL.LU R19, [R1+0x1420] ;  /* 0x0014200001137983 */ /* 0x000ee40000300800 */
[----:B------:R-:W-:-:S05]  /*a6340*/  IMAD.X R21, R2, 0x1, R4, P6 ;  /* 0x0000000102157824 */ /* 0x000fca00030e0604 */
[----:B------:R0:W-:Y:S04]  /*a6350*/  STL.64 [R1+0x14f0], R20 ;  /* 0x0014f01401007387 */ /* 0x0001e80000100a00 */
[----:B0-----:R-:W3:Y:S04]  /*a6360*/  LDL.LU R21, [R1+0x1424] ;  /* 0x0014240001157983 */ /* 0x001ee80000300800 */
[----:B------:R-:W3:Y:S04]  /*a6370*/  LDL.LU R20, [R1+0x1428] ;  /* 0x0014280001147983 */ /* 0x000ee80000300800 */
[----:B------:R-:W3:Y:S01]  /*a6380*/  LDL.LU R27, [R1+0x142c] ;  /* 0x00142c00011b7983 */ /* 0x000ee20000300800 */
[----:B--2---:R-:W-:-:S03]  /*a6390*/  F2FP.SATFINITE.E4M3.F32.PACK_AB_MERGE_C R18, R18, R5, RZ ;  /* 0x000000051212723e */ /* 0x004fc600048070ff */
[----:B------:R-:W2:Y:S04]  /*a63a0*/  LDL.LU R5, [R1+0x4760] ;  /* 0x0047600001057983 */ /* 0x000ea80000300800 */
[----:B------:R0:W-:Y:S02]  /*a63b0*/  STL [R1+0x15dc], R18 ;  /* 0x0015dc1201007387 */ /* 0x0001e40000100800 */
[----:B0-----:R-:W-:-:S05]  /*a63c0*/  F2FP.SATFINITE.E4M3.F32.PACK_AB_MERGE_C R18, R9, R8, RZ ;  /* 0x000000080912723e */ /* 0x001fca00048070ff */
[----:B------:R-:W-:Y:S01]  /*a63d0*/  STL [R1+0x1608], R18 ;  /* 0x0016081201007387 */ /* 0x000fe20000100800 */
[----:B--2---:R-:W-:-:S05]  /*a63e0*/  IADD3 R8, P6, R22, R5, RZ ;  /* 0x0000000516087210 */ /* 0x004fca0007fde0ff */
[----:B------:R-:W-:-:S05]  /*a63f0*/  IMAD.X R9, R2, 0x1, R6, P6 ;  /* 0x0000000102097824 */ /* 0x000fca00030e0606 */
[----:B------:R0:W-:Y:S04]  /*a6400*/  STL.64 [R1+0x1500], R8 ;  /* 0x0015000801007387 */ /* 0x0001e80000100a00 */
[----:B0-----:R-:W2:Y:S01]  /*a6410*/  LDL.LU.64 R8, [R1+0x4758] ;  /* 0x0047580001087983 */ /* 0x001ea20000300a00 */
[----:B----4-:R-:W-:Y:S02]  /*a6420*/  F2FP.SATFINITE.E4M3.F32.PACK_AB_MERGE_C R24, R24, R16, RZ ;  /* 0x000000101818723e */ /* 0x010fe400048070ff */
[----:B------:R-:W-:-:S03]  /*a6430*/  F2FP.SATFINITE.E4M3.F32.PACK_AB_MERGE_C R12, R25, R12, RZ ;  /* 0x0000000c190c723e */ /* 0x000fc600048070ff */
[----:B------:R0:W-:Y:S01]  /*a6440*/  STL [R1+0x41c4], R24 ;  /* 0x0041c41801007387 */ /* 0x0001e20000100800 */
[----:B------:R-:W-:-:S03]  /*a6450*/  F2FP.SATFINITE.E4M3.F32.PACK_AB_MERGE_C R15, R15, R13, RZ ;  /* 0x0000000d0f0f723e */ /* 0x000fc600048070ff */
[----:B------:R1:W-:Y:S01]  /*a6460*/  STL.64 [R1+0x4740], R6 ;  /* 0x0047400601007387 */ /* 0x0003e20000100a00 */
[----:B0-----:R-:W-:-:S03]  /*a6470*/  IADD3 R24, P6, R22, R7, RZ ;  /* 0x0000000716187210 */ /* 0x001fc60007fde0ff */
[----:B------:R0:W-:Y:S01]  /*a6480*/  STL [R1+0x17cc], R12 ;  /* 0x0017cc0c01007387 */ /* 0x0001e20000100800 */
[----:B---3--:R-:W-:-:S03]  /*a6490*/  F2FP.SATFINITE.E4M3.F32.PACK_AB_MERGE_C R28, R28, R23, RZ ;  /* 0x000000171c1c723e */ /* 0x008fc600048070ff */
[----:B-1----:R-:W3:Y:S04]  /*a64a0*/  LDL.LU R6, [R1+0x1418] ;  /* 0x0014180001067983 */ /* 0x002ee80000300800 */
[----:B------:R-:W3:Y:S01]  /*a64b0*/  LDL.LU R7, [R1+0x141c] ;  /* 0x00141c0001077983 */ /* 0x000ee20000300800 */
[----:B--2---:R-:W-:Y:S01]  /*a64c0*/  IMAD.X R25, R2, 0x1, R8, P6 ;  /* 0x0000000102197824 */ /* 0x004fe200030e0608 */
[----:B0-----:R-:W-:-:S04]  /*a64d0*/  IADD3 R12, P6, R22, R9, RZ ;  /* 0x00000009160c7210 */ /* 0x001fc80007fde0ff */
[----:B------:R0:W-:Y:S01]  /*a64e0*/  STL.64 [R1+0x14e8], R24 ;  /* 0x0014e81801007387 */ /* 0x0001e20000100a00 */
[----:B------:R-:W-:-:S03]  /*a64f0*/  IMAD.X R13, R2, 0x1, R10, P6 ;  /* 0x00000001020d7824 */ /* 0x000fc600030e060a */
[----:B0-----:R-:W2:Y:S04]  /*a6500*/  LDL.LU R25, [R1+0x1404] ;  /* 0x0014040001197983 */ /* 0x001ea80000300800 */
[----:B------:R0:W-:Y:S04]  /*a6510*/  STL [R1+0x41c8], R15 ;  /* 0x0041c80f01007387 */ /* 0x0001e80000100800 */
[----:B0-----:R-:W4:Y:S04]  /*a6520*/  LDL.LU R15, [R1+0x1414] ;  /* 0x00141400010f7983 */ /* 0x001f280000300800 */
[----:B------:R0:W-:Y:S04]  /*a6530*/  STL [R1+0x41cc], R28 ;  /* 0x0041cc1c01007387 */ /* 0x0001e80000100800 */
[----:B0-----:R-:W2:Y:S04]  /*a6540*/  LDL R28, [R1+0x80] ;  /* 0x00008000011c7983 */ /* 0x001ea80000100800 */
[----:B------:R0:W-:Y:S04]  /*a6550*/  STL [R1+0x4560], R29 ;  /* 0x0045601d01007387 */ /* 0x0001e80000100800 */
[----:B0-----:R-:W2:Y:S04]  /*a6560*/  LDL.LU R29, [R1+0x1400] ;  /* 0x00140000011d7983 */ /* 0x001ea80000300800 */
[----:B------:R0:W-:Y:S04]  /*a6570*/  STL.64 [R1+0x4738], R8 ;  /* 0x0047380801007387 */ /* 0x0001e80000100a00 */
[----:B0-----:R-:W4:Y:S04]  /*a6580*/  LDL.LU R9, [R1+0x1410] ;  /* 0x0014100001097983 */ /* 0x001f280000300800 */
[----:B------:R0:W-:Y:S04]  /*a6590*/  STL.64 [R1+0x14c8], R12 ;  /* 0x0014c80c01007387 */ /* 0x0001e80000100a00 */
[----:B0-----:R-:W3:Y:S01]  /*a65a0*/  LDL.LU.64 R12, [R1+0x4750] ;  /* 0x00475000010c7983 */ /* 0x001ee20000300a00 */
[----:B------:R-:W-:-:S02]  /*a65b0*/  F2FP.SATFINITE.E4M3.F32.PACK_AB_MERGE_C R24, R21, R19, RZ ;  /* 0x000000131518723e */ /* 0x000fc400048070ff */
[----:B------:R-:W-:Y:S01]  /*a65c0*/  F2FP.SATFINITE.E4M3.F32.PACK_AB_MERGE_C R27, R27, R20, RZ ;  /* 0x000000141b1b723e */ /* 0x000fe200048070ff */
[----:B------:R-:W2:Y:S01]  /*a65d0*/  LDL.LU R18, [R1+0x1408] ;  /* 0x0014080001127983 */ /* 0x000ea20000300800 */
[----:B------:R-:W-:Y:S01]  /*a65e0*/  IMAD.MOV.U32 R20, RZ, RZ, R26 ;  /* 0x000000ffff147224 */ /* 0x000fe200078e001a */
[----:B------:R-:W-:Y:S02]  /*a65f0*/  IADD3 R26, P6, R22, R11, RZ ;  /* 0x0000000b161a7210 */ /* 0x000fe40007fde0ff */
[----:B------:R-:W2:Y:S04]  /*a6600*/  LDL.LU R23, [R1+0x140c] ;  /* 0x00140c0001177983 */ /* 0x000ea80000300800 */
[----:B------:R-:W-:Y:S04]  /*a6610*/  STL [R1+0x41d0], R24 ;  /* 0x0041d01801007387 */ /* 0x000fe80000100800 */
[----:B------:R-:W2:Y:S04]  /*a6620*/  LDL.LU R16, [R1+0x13f0] ;  /* 0x0013f00001107983 */ /* 0x000ea80000300800 */
[----:B------:R-:W2:Y:S04]  /*a6630*/  LDL.LU R21, [R1+0x13f4] ;  /* 0x0013f40001157983 */ /* 0x000ea80000300800 */
[----:B------:R3:W-:Y:S04]  /*a6640*/  STL [R1+0x41d4], R27 ;  /* 0x0041d41b01007387 */ /* 0x0007e80000100800 */
[----:B------:R0:W-:Y:S04]  /*a6650*/  STL.64 [R1+0x4728], R10 ;  /* 0x0047280a01007387 */ /* 0x0001e80000100a00 */
[----:B------:R-:W2:Y:S01]  /*a6660*/  LDL.LU R19, [R1+0x13f8] ;  /* 0x0013f80001137983 */ /* 0x000ea20000300800 */
[----:B---3--:R-:W-:Y:S01]  /*a6670*/  IMAD.X R27, R2, 0x1, R13, P6 ;  /* 0x00000001021b7824 */ /* 0x008fe200030e060d */
[----:B0-----:R-:W-:-:S04]  /*a6680*/  IADD3 R10, P6, R22, R12, RZ ;  /* 0x0000000c160a7210 */ /* 0x001fc80007fde0ff */
[----:B------:R0:W-:Y:S01]  /*a6690*/  STL.64 [R1+0x14e0], R26 ;  /* 0x0014e01a01007387 */ /* 0x0001e20000100a00 */
[----:B------:R-:W-:-:S03]  /*a66a0*/  IMAD.X R11, R2, 0x1, R14, P6 ;  /* 0x00000001020b7824 */ /* 0x000fc600030e060e */
[----:B0-----:R-:W3:Y:S04]  /*a66b0*/  LDL.LU R26, [R1+0x13fc] ;  /* 0x0013fc00011a7983 */ /* 0x001ee80000300800 */
[----:B------:R-:W3:Y:S04]  /*a66c0*/  LDL.LU R22, [R1+0x474c] ;  /* 0x00474c0001167983 */ /* 0x000ee80000300800 */
[----:B------:R-:W3:Y:S01]  /*a66d0*/  LDL.LU R2, [R1+0x4748] ;  /* 0x0047480001027983 */ /* 0x000ee20000300800 */
[----:B----4-:R-:W-:Y:S02]  /*a66e0*/  F2FP.SATFINITE.E4M3.F32.PACK_AB_MERGE_C R15, R15, R9, RZ ;  /* 0x000000090f0f723e */ /* 0x010fe400048070ff */
[----:B------:R-:W-:-:S02]  /*a66f0*/  F2FP.SATFINITE.E4M3.F32.PACK_AB_MERGE_C R24, R7, R6, RZ ;  /* 0x000000060718723e */ /* 0x000fc400048070ff */
[----:B--2---:R-:W-:Y:S01]  /*a6700*/  F2FP.SATFINITE.E4M3.F32.PACK_AB_MERGE_C R25, R25, R29, RZ ;  /* 0x0000001d1919723e */ /* 0x004fe200048070ff */
[----:B------:R-:W-:Y:S04]  /*a6710*/  STL [R1+0x45f4], R15 ;  /* 0x0045f40f01007387 */ /* 0x000fe80000100800 */
[----:B------:R0:W-:Y:S04]  /*a6720*/  STL.64 [R1+0x14d0], R10 ;  /* 0x0014d00a01007387 */ /* 0x0001e80000100a00 */
[----:B------:R-:W2:Y:S04]  /*a6730*/  LDL.LU R6, [R1+0x13e0] ;  /* 0x0013e00001067983 */ /* 0x000ea80000300800 */
[----:B------:R-:W2:Y:S01]  /*a6740*/  LDL.LU R7, [R1+0x13e4] ;  /* 0x0013e40001077983 */ /* 0x000ea20000300800 */
[----:B0-----:R-:W-:-:S03]  /*a6750*/  SHF.R.S32.HI R10, RZ, 0x1f, R28 ;  /* 0x0000001fff0a7819 */ /* 0x001fc6000001141c */
[----:B------:R-:W-:Y:S04]  /*a6760*/  STL [R1+0x45cc], R24 ;  /* 0x0045cc1801007387 */ /* 0x000fe80000100800 */
[----:B------:R0:W-:Y:S04]  /*a6770*/  STL [R1+0x45fc], R25 ;  /* 0x0045fc1901007387 */ /* 0x0001e80000100800 */
[----:B0-----:R-:W4:Y:S04]  /*a6780*/  LDL.LU R25, [R1+0x13ec] ;  /* 0x0013ec0001197983 */ /* 0x001f280000300800 */
[----:B------:R-:W-:Y:S01]  /*a6790*/  STL [R1+0x8], R10 ;  /* 0x0000080a01007387 */ /* 0x000fe20000100800 */
[----:B---3--:R-:W-:-:S03]  /*a67a0*/  IADD3 R8, P6, R28, R2, RZ ;  /* 0x000000021c087210 */ /* 0x008fc60007fde0ff */
[----:B------:R0:W-:Y:S04]  /*a67b0*/  STL [R1+0x4720], R2 ;  /* 0x0047200201007387 */ /* 0x0001e80000100800 */
[----:B0-----:R-:W3:Y:S04]  /*a67c0*/  LDL.LU R2, [R1+0x8] ;  /* 0x0000080001027983 */ /* 0x001ee80000300800 */
[----:B------:R0:W-:Y:S01]  /*a67d0*/  STL [R1+0x4724], R22 ;  /* 0x0047241601007387 */ /* 0x0001e20000100800 */
[----:B---3--:R-:W-:-:S03]  /*a67e0*/  IMAD.X R9, R2, 0x1, R22, P6 ;  /* 0x0000000102097824 */ /* 0x008fc600030e0616 */
[----:B0-----:R-:W3:Y:S01]  /*a67f0*/  LDL.LU R22, [R1+0x80] ;  /* 0x0000800001167983 */ /* 0x001ee20000300800 */
[----:B------:R-:W-:-:S03]  /*a6800*/  F2FP.SATFINITE.E4M3.F32.PACK_AB_MERGE_C R23, R23, R18, RZ ;  /* 0x000000121717723e */ /* 0x000fc600048070ff */
[----:B------:R0:W-:Y:S01]  /*a6810*/  STL.64 [R1+0x14c0], R8 ;  /* 0x0014c00801007387 */ /* 0x0001e20000100a00 */
[----:B------:R-:W-:Y:S01]  /*a6820*/  F2FP.SATFINITE.E4M3.F32.PACK_AB_MERGE_C R24, R21, R16, RZ ;  /* 0x000000101518723e */ /* 0x000fe200048070ff */
[----:B------:R-:W-:Y:S01]  /*a6830*/  IMAD.MOV.U32 R18, RZ, RZ, R20 ;  /* 0x000000ffff127224 */ /* 0x000fe200078e0014 */
[----:B--2---:R-:W-:Y:S01]  /*a6840*/  F2FP.SATFINITE.E4M3.F32.PACK_AB_MERGE_C R15, R7, R6, RZ ;  /* 0x00000006070f723e */ /* 0x004fe200048070ff */
[----:B0-----:R-:W2:Y:S04]  /*a6850*/  LDL.LU R8, [R1+0x12c0] ;  /* 0x0012c00001087983 */ /* 0x001ea80000300800 */
[----:B------:R-:W2:Y:S04]  /*a6860*/  LDL.LU R9, [R1+0x12c4] ;  /* 0x0012c40001097983 */ /* 0x000ea80000300800 */
[----:B------:R0:W-:Y:S01]  /*a6870*/  STL [R1+0x4640], R23 ;  /* 0x0046401701007387 */ /* 0x0001e20000100800 */
[----:B------:R-:W-:-:S03]  /*a6880*/  F2FP.SATFINITE.E4M3.F32.PACK_AB_MERGE_C R16, R26, R19, RZ ;  /* 0x000000131a10723e */ /* 0x000fc600048070ff */
[----:B0-----:R-:W4:Y:S04]  /*a6890*/  LDL.LU R23, [R1+0x13e8] ;  /* 0x0013e80001177983 */ /* 0x001f280000300800 */
[----:B------:R-:W2:Y:S04]  /*a68a0*/  LDL.LU R21, [R1+0x12c8] ;  /* 0x0012c80001157983 */ /* 0x000ea80000300800 */
[----:B------:R-:W2:Y:S01]  /*a68b0*/  LDL.LU R20, [R1+0x12cc] ;  /* 0x0012cc0001147983 */ /* 0x000ea20000300800 */
[----:B---3--:R-:W-:-:S05]  /*a68c0*/  IADD3 R10, P6, R22, R0, RZ ;  /* 0x00000000160a7210 */ /* 0x008fca0007fde0ff */
[----:B------:R-:W-:Y:S01]  /*a68d0*/  IMAD.X R11, R2, 0x1, R17, P6 ;  /* 0x00000001020b7824 */ /* 0x000fe200030e0611 */
[----:B------:R-:W-:-:S04]  /*a68e0*/  IADD3 R6, P6, R22, R3, RZ ;  /* 0x0000000316067210 */ /* 0x000fc80007fde0ff */
[----:B------:R0:W-:Y:S04]  /*a68f0*/  STL.64 [R1+0x14b8], R10 ;  /* 0x0014b80a01007387 */ /* 0x0001e80000100a00 */
[----:B------:R-:W3:Y:S01]  /*a6900*/  LDL.LU R28, [R1+0x84] ;  /* 0x00008400011c7983 */ /* 0x000ee20000300800 */
[----:B------:R-:W-:-:S03]  /*a6910*/  IMAD.X R7, R2, 0x1, R4, P6 ;  /* 0x0000000102077824 */ /* 0x000fc600030e0604 */
[----:B0-----:R-:W3:Y:S04]  /*a6920*/  LDL.LU R10, [R1+0x13d0] ;  /* 0x0013d000010a7983 */ /* 0x001ee80000300800 */
[----:B------:R-:W3:Y:S04]  /*a6930*/  LDL.LU R11, [R1+0x13d4] ;  /* 0x0013d400010b7983 */ /* 0x000ee80000300800 */
[----:B------:R-:W3:Y:S04]  /*a6940*/  LDL.LU R27, [R1+0x13d8] ;  /* 0x0013d800011b7983 */ /* 0x000ee80000300800 */
[----:B------:R-:W3:Y:S04]  /*a6950*/  LDL.LU R29, [R1+0x13dc] ;  /* 0x0013dc00011d7983 */ /* 0x000ee80000300800 */
[----:B------:R-:W3:Y:S04]  /*a6960*/  LDL.LU R19, [R1+0x13c0] ;  /* 0x0013c00001137983 */ /* 0x000ee80000300800 */
[----:B------:R-:W3:Y:S04]  /*a6970*/  LDL.LU R26, [R1+0x13c4] ;  /* 0x0013c400011a7983 */ /* 0x000ee80000300800 */
[----:B------:R-:W-:Y:S04]  /*a6980*/  STL [R1+0x4680], R16 ;  /* 0x0046801001007387 */ /* 0x000fe80000100800 */
[----:B------:R-:W-:Y:S04]  /*a6990*/  STL [R1+0x4650], R15 ;  /* 0x0046500f01007387 */ /* 0x000fe80000100800 */
[----:B------:R-:W-:Y:S04]  /*a69a0*/  STL [R1+0x4710], R3 ;  /* 0x0047100301007387 */ /* 0x000fe80000100800 */
[----:B------:R0:W-:Y:S04]  /*a69b0*/  STL.64 [R1+0x14a8], R6 ;  /* 0x0014a80601007387 */ /* 0x0001e80000100a00 */
[----:B0-----:R-:W3:Y:S01]  /*a69c0*/  LDL.LU.64 R6, [R1+0x4740] ;  /* 0x0047400001067983 */ /* 0x001ee20000300a00 */
[----:B----4-:R-:W-:-:S03]  /*a69d0*/  F2FP.SATFINITE.E4M3.F32.PACK_AB_MERGE_C R25, R25, R23, RZ ;  /* 0x000000171919723e */ /* 0x010fc600048070ff */
[----:B------:R-:W4:Y:S04]  /*a69e0*/  LDL.LU R3, [R1+0x13b4] ;  /* 0x0013b40001037983 */ /* 0x000f280000300800 */
[----:B------:R0:W-:Y:S04]  /*a69f0*/  STL [R1+0x4714], R4 ;  /* 0x0047140401007387 */ /* 0x0001e80000100800 */
[----:B0-----:R-:W4:Y:S04]  /*a6a00*/  LDL.LU R4, [R1+0x13b0] ;  /* 0x0013b00001047983 */ /* 0x001f280000300800 */
[----:B------:R-:W4:Y:S04]  /*a6a10*/  LDL.LU R15, [R1+0x13a4] ;  /* 0x0013a400010f7983 */ /* 0x000f280000300800 */
[----:B------:R-:W4:Y:S04]  /*a6a20*/  LDL.LU R16, [R1+0x13a8] ;  /* 0x0013a80001107983 */ /* 0x000f280000300800 */
[----:B------:R-:W4:Y:S04]  /*a6a30*/  LDL.LU R23, [R1+0x13ac] ;  /* 0x0013ac0001177983 */ /* 0x000f280000300800 */
[----:B------:R2:W-:Y:S02]  /*a6a40*/  STL.64 [R1+0x4610], R24 ;  /* 0x0046101801007387 */ /* 0x0005e40000100a00 */
[----:B--2---:R-:W-:-:S02]  /*a6a50*/  F2FP.SATFINITE.E4M3.F32.PACK_AB_MERGE_C R25, R9, R8, RZ ;  /* 0x000000080919723e */ /* 0x004fc400048070ff */
[----:B------:R-:W2:Y:S01]  /*a6a60*/  LDL.LU R24, [R1+0x13a0] ;  /* 0x0013a00001187983 */ /* 0x000ea20000300800 */
[----:B------:R-:W-:-:S03]  /*a6a70*/  IADD3 R8, P6, R22, R5, RZ ;  /* 0x0000000516087210 */ /* 0x000fc60007fde0ff */
[----:B------:R0:W-:Y:S01]  /*a6a80*/  STL [R1+0x4654], R25 ;  /* 0x0046541901007387 */ /* 0x0001e20000100800 */
[----:B------:R-:W-:-:S03]  /*a6a90*/  F2FP.SATFINITE.E4M3.F32.PACK_AB_MERGE_C R20, R20, R21, RZ ;  /* 0x000000151414723e */ /* 0x000fc600048070ff */
[----:B0-----:R-:W2:Y:S04]  /*a6aa0*/  LDL.LU R25, [R1+0x13bc] ;  /* 0x0013bc0001197983 */ /* 0x001ea80000300800 */
[----:B------:R0:W-:Y:S04]  /*a6ab0*/  STL [R1+0x4700], R5 ;  /* 0x0047000501007387 */ /* 0x0001e80000100800 */
[----:B0-----:R-:W2:Y:S01]  /*a6ac0*/  LDL.LU R5, [R1+0x13b8] ;  /* 0x0013b80001057983 */ /* 0x001ea20000300800 */
[----:B---3--:R-:W-:-:S05]  /*a6ad0*/  IMAD.X R9, R2, 0x1, R6, P6 ;  /* 0x0000000102097824 */ /* 0x008fca00030e0606 */
[----:B------:R0:W-:Y:S04]  /*a6ae0*/  STL.64 [R1+0x14b0], R8 ;  /* 0x0014b00801007387 */ /* 0x0001e80000100a00 */
[----:B0-----:R-:W3:Y:S04]  /*a6af0*/  LDL.LU.64 R8, [R1+0x4738] ;  /* 0x0047380001087983 */ /* 0x001ee80000300a00 */
[----:B------:R-:W4:Y:S01]  /*a6b00*/  LDL.LU R21, [R1+0x4730] ;  /* 0x0047300001157983 */ /* 0x000f220000300800 */
[----:B------:R-:W-:Y:S02]  /*a6b10*/  F2FP.SATFINITE.E4M3.F32.PACK_AB_MERGE_C R11, R11, R10, RZ ;  /* 0x0000000a0b0b723e */ /* 0x000fe400048070ff */
[----:B------:R-:W-:Y:S01]  /*a6b20*/  IADD3 R10, P6, R22, R7, RZ ;  /* 0x00000007160a7210 */ /* 0x000fe20007fde0ff */
[----:B----4-:R0:W-:Y:S04]  /*a6b30*/  STL.64 [R1+0x4648], R20 ;  /* 0x0046481401007387 */ /* 0x0101e80000100a00 */
[----:B0-----:R-:W4:Y:S04]  /*a6b40*/  LDL.LU R20, [R1+0x13c8] ;  /* 0x0013c80001147983 */ /* 0x001f280000300800 */
[----:B------:R-:W4:Y:S04]  /*a6b50*/  LDL.LU R21, [R1+0x13cc] ;  /* 0x0013cc0001157983 */ /* 0x000f280000300800 */
[----:B------:R3:W-:Y:S04]  /*a6b60*/  STL [R1+0x1300], R11 ;  /* 0x0013000b01007387 */ /* 0x0007e80000100800 */
[----:B------:R-:W-:Y:S01]  /*a6b70*/  STL.64 [R1+0x4708], R6 ;  /* 0x0047080601007387 */ /* 0x000fe20000100a00 */
[----:B---3--:R-:W-:-:S05]  /*a6b80*/  IMAD.X R11, R2, 0x1, R8, P6 ;  /* 0x00000001020b7824 */ /* 0x008fca00030e0608 */
[----:B------:R0:W-:Y:S04]  /*a6b90*/  STL.64 [R1+0x14a0], R10 ;  /* 0x0014a00a01007387 */ /* 0x0001e80000100a00 */
[----:B0-----:R-:W3:Y:S01]  /*a6ba0*/  LDL.LU.64 R10, [R1+0x4728] ;  /* 0x00472800010a7983 */ /* 0x001ee20000300a00 */
[----:B------:R-:W-:Y:S02]  /*a6bb0*/  F2FP.SATFINITE.E4M3.F32.PACK_AB_MERGE_C R7, R29, R27, RZ ;  /* 0x0000001b1d07723e */ /* 0x000fe400048070ff */
[----:B------:R-:W-:Y:S01]  /*a6bc0*/  F2FP.SATFINITE.E4M3.F32.PACK_AB_MERGE_C R6, R26, R19, RZ ;  /* 0x000000131a06723e */ /* 0x000fe200048070ff */
[----:B------:R-:W2:Y:S04]  /*a6bd0*/  LDL.LU R27, [R1+0x1fe0] ;  /* 0x001fe000011b7983 */ /* 0x000ea80000300800 */
[----:B------:R-:W-:Y:S04]  /*a6be0*/  STL [R1+0x1304], R7 ;  /* 0x0013040701007387 */ /* 0x000fe80000100800 */
[----:B------:R-:W2:Y:S04]  /*a6bf0*/  LDL.LU R29, [R1+0x1fe4] ;  /* 0x001fe400011d7983 */ /* 0x000ea80000300800 */
[----:B------:R0:W-:Y:S04]  /*a6c00*/  STL [R1+0x12cc], R6 ;  /* 0x0012cc0601007387 */ /* 0x0001e80000100800 */
[----:B------:R-:W2:Y:S04]  /*a6c10*/  LDL.LU R19, [R1+0x1fe8] ;  /* 0x001fe80001137983 */ /* 0x000ea80000300800 */
[----:B------:R-:W2:Y:S01]  /*a6c20*/  LDL.LU R26, [R1+0x1fec] ;  /* 0x001fec00011a7983 */ /* 0x000ea20000300800 */
[----:B0-----:R-:W-:-:S03]  /*a6c30*/  IADD3 R6, P6, R22, R9, RZ ;  /* 0x0000000916067210 */ /* 0x001fc60007fde0ff */
[----:B------:R4:W-:Y:S01]  /*a6c40*/  STL.64 [R1+0x46f8], R8 ;  /* 0x0046f80801007387 */ /* 0x0009e20000100a00 */
[----:B------:R-:W-:Y:S02]  /*a6c50*/  F2FP.SATFINITE.E4M3.F32.PACK_AB_MERGE_C R3, R3, R4, RZ ;  /* 0x000000040303723e */ /* 0x000fe400048070ff */
[----:B----4-:R-:W-:Y:S01]  /*a6c60*/  F2FP.SATFINITE.E4M3.F32.PACK_AB_MERGE_C R8, R21, R20, RZ ;  /* 0x000000141508723e */ /* 0x010fe200048070ff */
[----:B---3--:R-:W-:-:S05]  /*a6c70*/  IMAD.X R7, R2, 0x1, R10, P6 ;  /* 0x0000000102077824 */ /* 0x008fca00030e060a */
[----:B------:R0:W-:Y:S04]  /*a6c80*/  STL.64 [R1+0x1498], R6 ;  /* 0x0014980601007387 */ /* 0x0001e80000100a00 */
[----:B------:R-:W-:Y:S01]  /*a6c90*/  STL [R1+0x12e8], R8 ;  /* 0x0012e80801007387 */ /* 0x000fe20000100800 */
[----:B0-----:R-:W-:-:S03]  /*a6ca0*/  IADD3 R6, P6, R22, R11, RZ ;  /* 0x0000000b16067210 */ /* 0x001fc60007fde0ff */
[----:B------:R-:W-:Y:S02]  /*a6cb0*/  STL.64 [R1+0x4718], R10 ;  /* 0x0047180a01007387 */ /* 0x000fe40000100a00 */
[----:B------:R-:W-:Y:S02]  /*a6cc0*/  IMAD.X R7, R2, 0x1, R13, P6 ;  /* 0x0000000102077824 */ /* 0x000fe400030e060d */
[----:B------:R-:W-:Y:S04]  /*a6cd0*/  STL [R1+0x12c8], R3 ;  /* 0x0012c80301007387 */ /* 0x000fe80000100800 */
[----:B------:R0:W-:Y:S02]  /*a6ce0*/  STL.64 [R1+0x1490], R6 ;  /* 0x0014900601007387 */ /* 0x0001e40000100a00 */
[----:B0-----:R-:W-:-:S02]  /*a6cf0*/  IADD3 R6, P6, R22, R12, RZ ;  /* 0x0000000c16067210 */ /* 0x001fc40007fde0ff */
[----:B------:R-:W3:Y:S03]  /*a6d00*/  LDL.LU R22, [R1+0x4724] ;  /* 0x0047240001167983 */ /* 0x000ee60000300800 */
[----:B------:R-:W-:Y:S02]  /*a6d10*/  IMAD.X R7, R2, 0x1, R14, P6 ;  /* 0x0000000102077824 */ /* 0x000fe400030e060e */
[----:B------:R-:W4:Y:S01]  /*a6d20*/  LDL.LU R2, [R1+0x4720] ;  /* 0x0047200001027983 */ /* 0x000f220000300800 */
[----:B--2---:R-:W-:-:S03]  /*a6d30*/  F2FP.SATFINITE.E4M3.F32.PACK_AB_MERGE_C R5, R25, R5, RZ ;  /* 0x000000051905723e */ /* 0x004fc600048070ff */
[----:B------:R-:W2:Y:S01]  /*a6d40*/  LDL.LU R4, [R1+0x1fd0] ;  /* 0x001fd00001047983 */ /* 0x000ea20000300800 */
[----:B------:R-:W-:-:S03]  /*a6d50*/  F2FP.SATFINITE.E4M3.F32.PACK_AB_MERGE_C R8, R15, R24, RZ ;  /* 0x000000180f08723e */ /* 0x000fc600048070ff */
[----:B------:R-:W2:Y:S01]  /*a6d60*/  LDL.LU R3, [R1+0x1fd4] ;  /* 0x001fd40001037983 */ /* 0x000ea20000300800 */
[----:B------:R-:W-:-:S03]  /*a6d70*/  F2FP.SATFINITE.E4M3.F32.PACK_AB_MERGE_C R9, R23, R16, RZ ;  /* 0x000000101709723e */ /* 0x000fc600048070ff */
[----:B------:R0:W-:Y:S01]  /*a6d80*/  STL.64 [R1+0x1488], R6 ;  /* 0x0014880601007387 */ /* 0x0001e20000100a00 */
[----:B------:R-:W-:-:S03]  /*a6d90*/  SHF.R.S32.HI R15, RZ, 0x1f, R28 ;  /* 0x0000001fff0f7819 */ /* 0x000fc6000001141c */
[----:B0-----:R-:W2:Y:S04]  /*a6da0*/  LDL.LU R6, [R1+0x1fd8] ;  /* 0x001fd80001067983 */ /* 0x001ea80000300800 */
[----:B------:R-:W2:Y:S04]  /*a6db0*/  LDL.LU R7, [R1+0x1fdc] ;  /* 0x001fdc0001077983 */ /* 0x000ea80000300800 */
[----:B------:R0:W-:Y:S04]  /*a6dc0*/  STL [R1+0xfc4], R5 ;  /* 0x000fc40501007387 */ /* 0x0001e80000100800 */
[----:B0-----:R-:W2:Y:S04]  /*a6dd0*/  LDL.LU R5, [R1+0x1fc0] ;  /* 0x001fc00001057983 */ /* 0x001ea80000300800 */
[----:B------:R0:W-:Y:S04]  /*a6de0*/  STL [R1+0xd94], R8 ;  /* 0x000d940801007387 */ /* 0x0001e80000100800 */
[----:B0-----:R-:W2:Y:S04]  /*a6df0*/  LDL.LU R8, [R1+0x1fc8] ;  /* 0x001fc80001087983 */ /* 0x001ea80000300800 */
[----:B------:R0:W-:Y:S04]  /*a6e00*/  STL [R1+0xd90], R9 ;  /* 0x000d900901007387 */ /* 0x0001e80000100800 */
[----:B0-----:R-:W2:Y:S04]  /*a6e10*/  LDL.LU R9, [R1+0x1fcc] ;  /* 0x001fcc0001097983 */ /* 0x001ea80000300800 */
[----:B------:R-:W2:Y:S04]  /*a6e20*/  LDL.LU R20, [R1+0x1fb4] ;  /* 0x001fb40001147983 */ /* 0x000ea80000300800 */
[----:B------:R-:W2:Y:S04]  /*a6e30*/  LDL.LU R25, [R1+0x1fb8] ;  /* 0x001fb80001197983 */ /* 0x000ea80000300800 */
[----:B------:R-:W2:Y:S04]  /*a6e40*/  LDL.LU R16, [R1+0x1fbc] ;  /* 0x001fbc0001107983 */ /* 0x000ea80000300800 */
[----:B------:R-:W-:Y:S04]  /*a6e50*/  STL [R1+0x8], R15 ;  /* 0x0000080f01007387 */ /* 0x000fe80000100800 */
[----:B---3--:R0:W-:Y:S01]  /*a6e60*/  STL [R1+0x46f0], R22 ;  /* 0x0046f01601007387 */ /* 0x0081e20000100800 */
[----:B----4-:R-:W-:-:S05]  /*a6e70*/  IADD3 R10, P6, R28, R2, RZ ;  /* 0x000000021c0a7210 */ /* 0x010fca0007fde0ff */
[----:B------:R-:W-:Y:S02]  /*a6e80*/  IMAD.X R11, R15, 0x1, R22, P6 ;  /* 0x000000010f0b7824 */ /* 0x000fe400030e0616 */
[----:B0-----:R-:W3:Y:S04]  /*a6e90*/  LDL.LU R22, [R1+0x8] ;  /* 0x0000080001167983 */ /* 0x001ee80000300800 */
[----:B------:R-:W4:Y:S04]  /*a6ea0*/  LDL.LU R21, [R1+0x88] ;  /* 0x0000880001157983 */ /* 0x000f280000300800 */
[----:B------:R0:W-:Y:S04]  /*a6eb0*/  STL.64 [R1+0x1480], R10 ;  /* 0x0014800a01007387 */ /* 0x0001e80000100a00 */
[----:B------:R-:W4:Y:S01]  /*a6ec0*/  LDL.LU R24, [R1+0x1fa4] ;  /* 0x001fa40001187983 */ /* 0x000f220000300800 */
[----:B0-----:R-:W-:-:S02]  /*a6ed0*/  F2FP.SATFINITE.E4M3.F32.PACK_AB_MERGE_C R11, R29, R27, RZ ;  /* 0x0000001b1d0b723e */ /* 0x001fc400048070ff */
[----:B------:R-:W-:-:S03]  /*a6ee0*/  F2FP.SATFINITE.E4M3.F32.PACK_AB_MERGE_C R10, R26, R19, RZ ;  /* 0x000000131a0a723e */ /* 0x000fc600048070ff */
[----:B------:R-:W-:Y:S04]  /*a6ef0*/  STL [R1+0xb60], R11 ;  /* 0x000b600b01007387 */ /* 0x000fe80000100800 */
[----:B------:R-:W4:Y:S04]  /*a6f00*/  LDL.LU R19, [R1+0x1fa8] ;  /* 0x001fa80001137983 */ /* 0x000f280000300800 */
[----:B------:R0:W-:Y:S04]  /*a6f10*/  STL [R1+0x854], R10 ;  /* 0x0008540a01007387 */ /* 0x0001e80000100800 */
[----:B------:R-:W4:Y:S01]  /*a6f20*/  LDL.LU R26, [R1+0x1fac] ;  /* 0x001fac00011a7983 */ /* 0x000f220000300800 */
[----:B0-----:R-:W-:-:S02]  /*a6f30*/  IADD3 R10, P6, R28, R0, RZ ;  /* 0x000000001c0a7210 */ /* 0x001fc40007fde0ff */
[----:B--2---:R-:W-:-:S03]  /*a6f40*/  F2FP.SATFINITE.E4M3.F32.PACK_AB_MERGE_C R3, R3, R4, RZ ;  /* 0x000000040303723e */ /* 0x004fc600048070ff */
[----:B---3--:R-:W-:-:S05]  /*a6f50*/  IMAD.X R11, R22, 0x1, R17, P6 ;  /* 0x00000001160b7824 */ /* 0x008fca00030e0611 */
[----:B------:R0:W-:Y:S04]  /*a6f60*/  STL.64 [R1+0x1478], R10 ;  /* 0x0014780a01007387 */ /* 0x0001e80000100a00 */
[----:B0-----:R-:W2:Y:S04]  /*a6f70*/  LDL.LU.64 R10, [R1+0x4718] ;  /* 0x00471800010a7983 */ /* 0x001ea80000300a00 */
[----:B------:R-:W3:Y:S04]  /*a6f80*/  LDL.LU R15, [R1+0x1f90] ;  /* 0x001f9000010f7983 */ /* 0x000ee80000300800 */
[----:B------:R-:W3:Y:S04]  /*a6f90*/  LDL.LU R23, [R1+0x1f94] ;  /* 0x001f940001177983 */ /* 0x000ee80000300800 */
        /* <DEDUP_REMOVED lines=8> */
[----:B------:R-:W-:Y:S04]  /*a7020*/  STL [R1+0x524], R7 ;  /* 0x0005240701007387 */ /* 0x000fe80000100800 */
[----:B---3--:R0:W-:Y:S04]  /*a7030*/  STL.64 [R1+0x46e8], R2 ;  /* 0x0046e80201007387 */ /* 0x0081e80000100a00 */
[----:B0-----:R-:W3:Y:S01]  /*a7040*/  LDL.LU R2, [R1+0x1fc4] ;  /* 0x001fc40001027983 */ /* 0x001ee20000300800 */
[----:B------:R-:W-:-:S03]  /*a7050*/  IADD3 R6, P6, R28, R3, RZ ;  /* 0x000000031c067210 */ /* 0x000fc60007fde0ff */
[----:B------:R-:W4:Y:S02]  /*a7060*/  LDL.LU R3, [R1+0x1fa0] ;  /* 0x001fa00001037983 */ /* 0x000f240000300800 */
[----:B--2---:R-:W-:-:S05]  /*a7070*/  IMAD.X R7, R22, 0x1, R4, P6 ;  /* 0x0000000116077824 */ /* 0x004fca00030e0604 */
[----:B------:R0:W-:Y:S04]  /*a7080*/  STL.64 [R1+0x1470], R6 ;  /* 0x0014700601007387 */ /* 0x0001e80000100a00 */
[----:B0-----:R-:W2:Y:S01]  /*a7090*/  LDL.LU.64 R6, [R1+0x4708] ;  /* 0x0047080001067983 */ /* 0x001ea20000300a00 */
[----:B---3--:R-:W-:-:S03]  /*a70a0*/  F2FP.SATFINITE.E4M3.F32.PACK_AB_MERGE_C R2, R2, R5, RZ ;  /* 0x000000050202723e */ /* 0x008fc600048070ff */
[----:B------:R-:W3:Y:S04]  /*a70b0*/  LDL.LU R5, [R1+0x4700] ;  /* 0x0047000001057983 */ /* 0x000ee80000300800 */
[----:B------:R0:W-:Y:S02]  /*a70c0*/  STL [R1+0x3d4], R2 ;  /* 0x0003d40201007387 */ /* 0x0001e40000100800 */
[----:B0-----:R-:W-:Y:S02]  /*a70d0*/  F2FP.SATFINITE.E4M3.F32.PACK_AB_MERGE_C R2, R9, R8, RZ ;  /* 0x000000080902723e */ /* 0x001fe400048070ff */
[----:B---3--:R-:W-:Y:S01]  /*a70e0*/  IADD3 R8, P6, R28, R5, RZ ;  /* 0x000000051c087210 */ /* 0x008fe20007fde0ff */
[----:B------:R-:W-:Y:S04]  /*a70f0*/  STL.64 [R1+0x46d8], R4 ;  /* 0x0046d80401007387 */ /* 0x000fe80000100a00 */
[----:B--2---:R-:W-:Y:S01]  /*a7100*/  IMAD.X R9, R22, 0x1, R6, P6 ;  /* 0x0000000116097824 */ /* 0x004fe200030e0606 */
[----:B------:R-:W-:Y:S04]  /*a7110*/  STL [R1+0x3d8], R2 ;  /* 0x0003d80201007387 */ /* 0x000fe80000100800 */
[----:B------:R0:W-:Y:S04]  /*a7120*/  STL.64 [R1+0x1468], R8 ;  /* 0x0014680801007387 */ /* 0x0001e80000100a00 */
[----:B0-----:R-:W2:Y:S01]  /*a7130*/  LDL.LU.64 R8, [R1+0x46f8] ;  /* 0x0046f80001087983 */ /* 0x001ea20000300a00 */
[----:B----4-:R-:W-:-:S02]  /*a7140*/  F2FP.SATFINITE.E4M3.F32.PACK_AB_MERGE_C R4, R20, R17, RZ ;  /* 0x000000111404723e */ /* 0x010fc400048070ff */
[----:B------:R-:W-:-:S03]  /*a7150*/  F2FP.SATFINITE.E4M3.F32.PACK_AB_MERGE_C R2, R16, R25, RZ ;  /* 0x000000191002723e */ /* 0x000fc600048070ff */
[----:B------:R0:W-:Y:S04]  /*a7160*/  STL [R1+0x1668], R4 ;  /* 0x0016680401007387 */ /* 0x0001e80000100800 */
[----:B------:R-:W3:Y:S04]  /*a7170*/  LDL.LU R17, [R1+0x1f88] ;  /* 0x001f880001117983 */ /* 0x000ee80000300800 */
[----:B------:R1:W-:Y:S01]  /*a7180*/  STL [R1+0x165c], R2 ;  /* 0x00165c0201007387 */ /* 0x0003e20000100800 */
[----:B0-----:R-:W-:-:S03]  /*a7190*/  IADD3 R4, P6, R28, R7, RZ ;  /* 0x000000071c047210 */ /* 0x001fc60007fde0ff */
[----:B------:R-:W3:Y:S01]  /*a71a0*/  LDL.LU R20, [R1+0x1f8c] ;  /* 0x001f8c0001147983 */ /* 0x000ee20000300800 */
[----:B------:R-:W-:-:S03]  /*a71b0*/  F2FP.SATFINITE.E4M3.F32.PACK_AB_MERGE_C R3, R24, R3, RZ ;  /* 0x000000031803723e */ /* 0x000fc600048070ff */
[----:B------:R-:W4:Y:S04]  /*a71c0*/  LDL.LU R25, [R1+0x2020] ;  /* 0x0020200001197983 */ /* 0x000f280000300800 */
[----:B------:R-:W4:Y:S01]  /*a71d0*/  LDL.LU R16, [R1+0x2024] ;  /* 0x0020240001107983 */ /* 0x000f220000300800 */
[----:B-1----:R-:W-:-:S03]  /*a71e0*/  F2FP.SATFINITE.E4M3.F32.PACK_AB_MERGE_C R2, R26, R19, RZ ;  /* 0x000000131a02723e */ /* 0x002fc600048070ff */
[----:B------:R0:W-:Y:S04]  /*a71f0*/  STL [R1+0x46c8], R7 ;  /* 0x0046c80701007387 */ /* 0x0001e80000100800 */
[----:B0-----:R-:W3:Y:S01]  /*a7200*/  LDL.LU R7, [R1+0x1f84] ;  /* 0x001f840001077983 */ /* 0x001ee20000300800 */
[----:B--2---:R-:W-:-:S03]  /*a7210*/  IMAD.X R5, R22, 0x1, R8, P6 ;  /* 0x0000000116057824 */ /* 0x004fc600030e0608 */
[----:B------:R0:W-:Y:S04]  /*a7220*/  STL [R1+0x46cc], R8 ;  /* 0x0046cc0801007387 */ /* 0x0001e80000100800 */
[----:B0-----:R-:W3:Y:S04]  /*a7230*/  LDL.LU R8, [R1+0x1f80] ;  /* 0x001f800001087983 */ /* 0x001ee80000300800 */
[----:B------:R-:W-:Y:S04]  /*a7240*/  STL.64 [R1+0x1460], R4 ;  /* 0x0014600401007387 */ /* 0x000fe80000100a00 */
[----:B------:R-:W2:Y:S04]  /*a7250*/  LDL.LU R19, [R1+0x2028] ;  /* 0x0020280001137983 */ /* 0x000ea80000300800 */
[----:B------:R-:W-:Y:S04]  /*a7260*/  STL [R1+0x1888], R3 ;  /* 0x0018880301007387 */ /* 0x000fe80000100800 */
[----:B------:R-:W2:Y:S04]  /*a7270*/  LDL.LU R26, [R1+0x202c] ;  /* 0x00202c00011a7983 */ /* 0x000ea80000300800 */
[----:B------:R0:W-:Y:S02]  /*a7280*/  STL [R1+0x1884], R2 ;  /* 0x0018840201007387 */ /* 0x0001e40000100800 */
[----:B0-----:R-:W-:-:S05]  /*a7290*/  IADD3 R2, P6, R28, R9, RZ ;  /* 0x000000091c027210 */ /* 0x001fca0007fde0ff */
[----:B------:R-:W-:-:S05]  /*a72a0*/  IMAD.X R3, R22, 0x1, R10, P6 ;  /* 0x0000000116037824 */ /* 0x000fca00030e060a */
[----:B------:R0:W-:Y:S04]  /*a72b0*/  STL.64 [R1+0x1458], R2 ;  /* 0x0014580201007387 */ /* 0x0001e80000100a00 */
[----:B------:R-:W2:Y:S01]  /*a72c0*/  LDL.LU R4, [R1+0x2010] ;  /* 0x0020100001047983 */ /* 0x000ea20000300800 */
[----:B0-----:R-:W-:Y:S02]  /*a72d0*/  F2FP.SATFINITE.E4M3.F32.PACK_AB_MERGE_C R3, R23, R15, RZ ;  /* 0x0000000f1703723e */ /* 0x001fe400048070ff */
[----:B------:R-:W-:-:S03]  /*a72e0*/  F2FP.SATFINITE.E4M3.F32.PACK_AB_MERGE_C R2, R29, R27, RZ ;  /* 0x0000001b1d02723e */ /* 0x000fc600048070ff */
[----:B------:R-:W-:Y:S04]  /*a72f0*/  STL [R1+0x18cc], R3 ;  /* 0x0018cc0301007387 */ /* 0x000fe80000100800 */
[----:B------:R-:W2:Y:S04]  /*a7300*/  LDL.LU R5, [R1+0x2014] ;  /* 0x0020140001057983 */ /* 0x000ea80000300800 */
[----:B------:R0:W-:Y:S04]  /*a7310*/  STL [R1+0x18c8], R2 ;  /* 0x0018c80201007387 */ /* 0x0001e80000100800 */
[----:B------:R-:W2:Y:S04]  /*a7320*/  LDL.LU R24, [R1+0x2000] ;  /* 0x0020000001187983 */ /* 0x000ea80000300800 */
[----:B------:R-:W2:Y:S01]  /*a7330*/  LDL.LU R15, [R1+0x2004] ;  /* 0x00200400010f7983 */ /* 0x000ea20000300800 */
[----:B0-----:R-:W-:-:S03]  /*a7340*/  IADD3 R2, P6, R28, R11, RZ ;  /* 0x0000000b1c027210 */ /* 0x001fc60007fde0ff */
[----:B------:R0:W-:Y:S02]  /*a7350*/  STL.64 [R1+0x46d0], R10 ;  /* 0x0046d00a01007387 */ /* 0x0001e40000100a00 */
[----:B------:R-:W-:Y:S02]  /*a7360*/  IMAD.X R3, R22, 0x1, R13, P6 ;  /* 0x0000000116037824 */ /* 0x000fe400030e060d */
[----:B0-----:R-:W2:Y:S04]  /*a7370*/  LDL.LU R10, [R1+0x2018] ;  /* 0x00201800010a7983 */ /* 0x001ea80000300800 */
[----:B------:R-:W2:Y:S04]  /*a7380*/  LDL.LU R11, [R1+0x201c] ;  /* 0x00201c00010b7983 */ /* 0x000ea80000300800 */
        /* <DEDUP_REMOVED lines=8> */
[----:B------:R-:W2:Y:S04]  /*a7410*/  LDL.LU R22, [R1+0x46f0] ;  /* 0x0046f00001167983 */ /* 0x000ea80000300800 */
[----:B------:R0:W-:Y:S04]  /*a7420*/  STL.64 [R1+0x1450], R2 ;  /* 0x0014500201007387 */ /* 0x0001e80000100a00 */
[----:B0-----:R-:W2:Y:S01]  /*a7430*/  LDL.LU.64 R2, [R1+0x46e8] ;  /* 0x0046e80001027983 */ /* 0x001ea20000300a00 */
[----:B---3--:R-:W-:-:S02]  /*a7440*/  F2FP.SATFINITE.E4M3.F32.PACK_AB_MERGE_C R12, R7, R8, RZ ;  /* 0x00000008070c723e */ /* 0x008fc400048070ff */
[----:B------:R-:W-:Y:S02]  /*a7450*/  F2FP.SATFINITE.E4M3.F32.PACK_AB_MERGE_C R8, R20, R17, RZ ;  /* 0x000000111408723e */ /* 0x000fe400048070ff */
[----:B----4-:R-:W-:Y:S02]  /*a7460*/  F2FP.SATFINITE.E4M3.F32.PACK_AB_MERGE_C R7, R16, R25, RZ ;  /* 0x000000191007723e */ /* 0x010fe400048070ff */
[----:B------:R-:W-:Y:S01]  /*a7470*/  SHF.R.S32.HI R20, RZ, 0x1f, R21 ;  /* 0x0000001fff147819 */ /* 0x000fe20000011415 */
[----:B------:R-:W-:Y:S04]  /*a7480*/  STL [R1+0x1928], R12 ;  /* 0x0019280c01007387 */ /* 0x000fe80000100800 */
[----:B------:R0:W-:Y:S04]  /*a7490*/  STL [R1+0x191c], R8 ;  /* 0x00191c0801007387 */ /* 0x0001e80000100800 */
[----:B0-----:R-:W3:Y:S04]  /*a74a0*/  LDL.LU R8, [R1+0x1ff8] ;  /* 0x001ff80001087983 */ /* 0x001ee80000300800 */
[----:B------:R0:W-:Y:S04]  /*a74b0*/  STL [R1+0x1960], R7 ;  /* 0x0019600701007387 */ /* 0x0001e80000100800 */
[----:B0-----:R-:W3:Y:S04]  /*a74c0*/  LDL.LU R7, [R1+0x1ffc] ;  /* 0x001ffc0001077983 */ /* 0x001ee80000300800 */
[----:B------:R-:W4:Y:S04]  /*a74d0*/  LDL.LU R12, [R1+0x1f70] ;  /* 0x001f7000010c7983 */ /* 0x000f280000300800 */
[----:B------:R-:W4:Y:S01]  /*a74e0*/  LDL.LU R13, [R1+0x1f74] ;  /* 0x001f7400010d7983 */ /* 0x000f220000300800 */
[----:B--2---:R-:W-:-:S05]  /*a74f0*/  IADD3 R16, P6, R21, R2, RZ ;  /* 0x0000000215107210 */ /* 0x004fca0007fde0ff */
[----:B------:R-:W-:-:S05]  /*a7500*/  IMAD.X R17, R20, 0x1, R22, P6 ;  /* 0x0000000114117824 */ /* 0x000fca00030e0616 */
[----:B------:R0:W-:Y:S04]  /*a7510*/  STL.64 [R1+0x1440], R16 ;  /* 0x0014401001007387 */ /* 0x0001e80000100a00 */
[----:B0-----:R-:W2:Y:S01]  /*a7520*/  LDL.LU R17, [R1+0x46e0] ;  /* 0x0046e00001117983 */ /* 0x001ea20000300800 */
[----:B------:R-:W-:Y:S02]  /*a7530*/  F2FP.SATFINITE.E4M3.F32.PACK_AB_MERGE_C R19, R26, R19, RZ ;  /* 0x000000131a13723e */ /* 0x000fe400048070ff */
[----:B------:R-:W-:Y:S01]  /*a7540*/  F2FP.SATFINITE.E4M3.F32.PACK_AB_MERGE_C R5, R5, R4, RZ ;  /* 0x000000040505723e */ /* 0x000fe200048070ff */
[----:B------:R-:W4:Y:S01]  /*a7550*/  LDL.LU R25, [R1+0x1f78] ;  /* 0x001f780001197983 */ /* 0x000f220000300800 */
[----:B------:R-:W-:-:S03]  /*a7560*/  IADD3 R4, P6, R21, R0, RZ ;  /* 0x0000000015047210 */ /* 0x000fc60007fde0ff */
[----:B------:R-:W4:Y:S04]  /*a7570*/  LDL.LU R16, [R1+0x1f7c] ;  /* 0x001f7c0001107983 */ /* 0x000f280000300800 */
[----:B------:R0:W-:Y:S04]  /*a7580*/  STL [R1+0x195c], R19 ;  /* 0x00195c1301007387 */ /* 0x0001e80000100800 */
[----:B0-----:R-:W4:Y:S04]  /*a7590*/  LDL.LU R19, [R1+0x1f60] ;  /* 0x001f600001137983 */ /* 0x001f280000300800 */
[----:B------:R-:W4:Y:S04]  /*a75a0*/  LDL.LU R26, [R1+0x1f64] ;  /* 0x001f6400011a7983 */ /* 0x000f280000300800 */
[----:B------:R2:W-:Y:S02]  /*a75b0*/  STL [R1+0x1998], R5 ;  /* 0x0019980501007387 */ /* 0x0005e40000100800 */
        /* <DEDUP_REMOVED lines=8> */
[----:B------:R1:W-:Y:S04]  /*a7640*/  STL [R1+0x19b8], R15 ;  /* 0x0019b80f01007387 */ /* 0x0003e80000100800 */
[----:B0-----:R-:W4:Y:S01]  /*a7650*/  LDL.LU R3, [R1+0x1394] ;  /* 0x0013940001037983 */ /* 0x001f220000300800 */
[----:B-1----:R-:W-:-:S02]  /*a7660*/  F2FP.SATFINITE.E4M3.F32.PACK_AB_MERGE_C R15, R27, R23, RZ ;  /* 0x000000171b0f723e */ /* 0x002fc400048070ff */
[----:B------:R-:W-:Y:S02]  /*a7670*/  F2FP.SATFINITE.E4M3.F32.PACK_AB_MERGE_C R23, R28, R29, RZ ;  /* 0x0000001d1c17723e */ /* 0x000fe400048070ff */
[----:B---3--:R-:W-:Y:S01]  /*a7680*/  F2FP.SATFINITE.E4M3.F32.PACK_AB_MERGE_C R7, R7, R8, RZ ;  /* 0x000000080707723e */ /* 0x008fe200048070ff */
[----:B--2---:R-:W-:Y:S01]  /*a7690*/  IMAD.X R11, R20, 0x1, R4, P6 ;  /* 0x00000001140b7824 */ /* 0x004fe200030e0604 */
[----:B------:R-:W-:-:S04]  /*a76a0*/  IADD3 R28, P6, R21, R5, RZ ;  /* 0x00000005151c7210 */ /* 0x000fc80007fde0ff */
[----:B------:R0:W-:Y:S01]  /*a76b0*/  STL.64 [R1+0x1428], R10 ;  /* 0x0014280a01007387 */ /* 0x0001e20000100a00 */
[----:B------:R-:W-:-:S03]  /*a76c0*/  IMAD.X R29, R20, 0x1, R6, P6 ;  /* 0x00000001141d7824 */ /* 0x000fc600030e0606 */
[----:B0-----:R-:W2:Y:S04]  /*a76d0*/  LDL.LU.64 R10, [R1+0x46d0] ;  /* 0x0046d000010a7983 */ /* 0x001ea80000300a00 */
[----:B------:R0:W-:Y:S04]  /*a76e0*/  STL [R1+0x46b4], R4 ;  /* 0x0046b40401007387 */ /* 0x0001e80000100800 */
[----:B0-----:R-:W3:Y:S04]  /*a76f0*/  LDL.LU R4, [R1+0x1390] ;  /* 0x0013900001047983 */ /* 0x001ee80000300800 */
[----:B------:R-:W3:Y:S04]  /*a7700*/  LDL.LU R24, [R1+0x1398] ;  /* 0x0013980001187983 */ /* 0x000ee80000300800 */
[----:B------:R0:W-:Y:S04]  /*a7710*/  STL [R1+0x19ac], R15 ;  /* 0x0019ac0f01007387 */ /* 0x0001e80000100800 */
[----:B0-----:R-:W3:Y:S04]  /*a7720*/  LDL.LU R15, [R1+0x139c] ;  /* 0x00139c00010f7983 */ /* 0x001ee80000300800 */
[----:B------:R-:W-:Y:S04]  /*a7730*/  STL [R1+0x19d8], R23 ;  /* 0x0019d81701007387 */ /* 0x000fe80000100800 */
[----:B------:R0:W-:Y:S04]  /*a7740*/  STL [R1+0x46a0], R5 ;  /* 0x0046a00501007387 */ /* 0x0001e80000100800 */
[----:B0-----:R-:W3:Y:S04]  /*a7750*/  LDL.LU R5, [R1+0x1f6c] ;  /* 0x001f6c0001057983 */ /* 0x001ee80000300800 */
[----:B------:R-:W3:Y:S04]  /*a7760*/  LDL.LU R23, [R1+0x12b0] ;  /* 0x0012b00001177983 */ /* 0x000ee80000300800 */
[----:B------:R-:W3:Y:S04]  /*a7770*/  LDL.LU R27, [R1+0x12b4] ;  /* 0x0012b400011b7983 */ /* 0x000ee80000300800 */
[----:B------:R0:W-:Y:S04]  /*a7780*/  STL.64 [R1+0x1430], R28 ;  /* 0x0014301c01007387 */ /* 0x0001e80000100a00 */
[----:B0-----:R-:W3:Y:S04]  /*a7790*/  LDL.LU R29, [R1+0x12b8] ;  /* 0x0012b800011d7983 */ /* 0x001ee80000300800 */
[----:B------:R-:W3:Y:S04]  /*a77a0*/  LDL.LU R28, [R1+0x12bc] ;  /* 0x0012bc00011c7983 */ /* 0x000ee80000300800 */
[----:B------:R-:W2:Y:S04]  /*a77b0*/  LDL.LU R8, [R1+0x46cc] ;  /* 0x0046cc0001087983 */ /* 0x000ea80000300800 */
[----:B------:R0:W-:Y:S04]  /*a77c0*/  STL [R1+0x19cc], R7 ;  /* 0x0019cc0701007387 */ /* 0x0001e80000100800 */
[----:B0-----:R-:W3:Y:S01]  /*a77d0*/  LDL.LU R7, [R1+0x46c8] ;  /* 0x0046c80001077983 */ /* 0x001ee20000300800 */
[----:B----4-:R-:W-:-:S05]  /*a77e0*/  F2FP.SATFINITE.E4M3.F32.PACK_AB_MERGE_C R13, R13, R12, RZ ;  /* 0x0000000c0d0d723e */ /* 0x010fca00048070ff */
[----:B------:R-:W-:Y:S01]  /*a77f0*/  STL [R1+0x19e8], R13 ;  /* 0x0019e80d01007387 */ /* 0x000fe20000100800 */
[----:B---3--:R-:W-:-:S03]  /*a7800*/  IADD3 R12, P6, R21, R7, RZ ;  /* 0x00000007150c7210 */ /* 0x008fc60007fde0ff */
[----:B------:R0:W-:Y:S04]  /*a7810*/  STL.64 [R1+0x46a8], R6 ;  /* 0x0046a80601007387 */ /* 0x0001e80000100a00 */
[----:B0-----:R-:W3:Y:S01]  /*a7820*/  LDL.LU R7, [R1+0x1f68] ;  /* 0x001f680001077983 */ /* 0x001ee20000300800 */
[----:B--2---:R-:W-:-:S05]  /*a7830*/  IMAD.X R13, R20, 0x1, R8, P6 ;  /* 0x00000001140d7824 */ /* 0x004fca00030e0608 */
[----:B------:R0:W-:Y:S01]  /*a7840*/  STL.64 [R1+0x1420], R12 ;  /* 0x0014200c01007387 */ /* 0x0001e20000100a00 */
[----:B------:R-:W-:Y:S02]  /*a7850*/  F2FP.SATFINITE.E4M3.F32.PACK_AB_MERGE_C R6, R26, R19, RZ ;  /* 0x000000131a06723e */ /* 0x000fe400048070ff */
[----:B0-----:R-:W-:Y:S02]  /*a7860*/  F2FP.SATFINITE.E4M3.F32.PACK_AB_MERGE_C R12, R16, R25, RZ ;  /* 0x00000019100c723e */ /* 0x001fe400048070ff */
[----:B------:R-:W2:Y:S04]  /*a7870*/  LDL.LU R25, [R1+0x12a0] ;  /* 0x0012a00001197983 */ /* 0x000ea80000300800 */
[----:B------:R0:W-:Y:S04]  /*a7880*/  STL [R1+0x19dc], R12 ;  /* 0x0019dc0c01007387 */ /* 0x0001e80000100800 */
[----:B------:R-:W2:Y:S01]  /*a7890*/  LDL.LU R19, [R1+0x12a4] ;  /* 0x0012a40001137983 */ /* 0x000ea20000300800 */
[----:B0-----:R-:W-:-:S03]  /*a78a0*/  IADD3 R12, P6, R21, R9, RZ ;  /* 0x00000009150c7210 */ /* 0x001fc60007fde0ff */
[----:B------:R-:W-:Y:S02]  /*a78b0*/  STL [R1+0xfc0], R6 ;  /* 0x000fc00601007387 */ /* 0x000fe40000100800 */
[----:B------:R-:W-:Y:S02]  /*a78c0*/  IMAD.X R13, R20, 0x1, R10, P6 ;  /* 0x00000001140d7824 */ /* 0x000fe400030e060a */
[----:B------:R-:W4:Y:S04]  /*a78d0*/  LDL.LU R16, [R1+0x12a8] ;  /* 0x0012a80001107983 */ /* 0x000f280000300800 */
[----:B------:R-:W4:Y:S04]  /*a78e0*/  LDL.LU R26, [R1+0x12ac] ;  /* 0x0012ac00011a7983 */ /* 0x000f280000300800 */
[----:B------:R-:W-:Y:S04]  /*a78f0*/  STL.64 [R1+0x46b8], R8 ;  /* 0x0046b80801007387 */ /* 0x000fe80000100a00 */
[----:B------:R0:W-:Y:S04]  /*a7900*/  STL.64 [R1+0x1418], R12 ;  /* 0x0014180c01007387 */ /* 0x0001e80000100a00 */
[----:B0-----:R-:W2:Y:S01]  /*a7910*/  LDL.LU.64 R12, [R1+0x46c0] ;  /* 0x0046c000010c7983 */ /* 0x001ea20000300a00 */
[----:B---3--:R-:W-:-:S02]  /*a7920*/  F2FP.SATFINITE.E4M3.F32.PACK_AB_MERGE_C R6, R5, R7, RZ ;  /* 0x000000070506723e */ /* 0x008fc400048070ff */
[----:B------:R-:W-:Y:S02]  /*a7930*/  F2FP.SATFINITE.E4M3.F32.PACK_AB_MERGE_C R5, R3, R4, RZ ;  /* 0x000000040305723e */ /* 0x000fe400048070ff */
[----:B------:R-:W3:Y:S04]  /*a7940*/  LDL.LU R4, [R1+0x1290] ;  /* 0x0012900001047983 */ /* 0x000ee80000300800 */
[----:B------:R0:W-:Y:S04]  /*a7950*/  STL [R1+0x12e0], R6 ;  /* 0x0012e00601007387 */ /* 0x0001e80000100800 */
[----:B------:R-:W3:Y:S01]  /*a7960*/  LDL.LU R3, [R1+0x1294] ;  /* 0x0012940001037983 */ /* 0x000ee20000300800 */
[----:B------:R-:W-:-:S03]  /*a7970*/  IADD3 R8, P6, R21, R11, RZ ;  /* 0x0000000b15087210 */ /* 0x000fc60007fde0ff */
[----:B------:R-:W-:Y:S04]  /*a7980*/  STL [R1+0xb64], R5 ;  /* 0x000b640501007387 */ /* 0x000fe80000100800 */
[----:B0-----:R-:W3:Y:S04]  /*a7990*/  LDL.LU R6, [R1+0x1298] ;  /* 0x0012980001067983 */ /* 0x001ee80000300800 */
[----:B------:R-:W3:Y:S04]  /*a79a0*/  LDL.LU R7, [R1+0x129c] ;  /* 0x00129c0001077983 */ /* 0x000ee80000300800 */
[----:B------:R-:W-:Y:S01]  /*a79b0*/  STL.64 [R1+0x4698], R10 ;  /* 0x0046980a01007387 */ /* 0x000fe20000100a00 */
[----:B--2---:R-:W-:-:S05]  /*a79c0*/  IMAD.X R9, R20, 0x1, R13, P6 ;  /* 0x0000000114097824 */ /* 0x004fca00030e060d */
[----:B------:R0:W-:Y:S02]  /*a79d0*/  STL.64 [R1+0x1408], R8 ;  /* 0x0014080801007387 */ /* 0x0001e40000100a00 */
[----:B0-----:R-:W-:-:S05]  /*a79e0*/  IADD3 R8, P6, R21, R12, RZ ;  /* 0x0000000c15087210 */ /* 0x001fca0007fde0ff */
[----:B------:R-:W-:-:S05]  /*a79f0*/  IMAD.X R9, R20, 0x1, R14, P6 ;  /* 0x0000000114097824 */ /* 0x000fca00030e060e */
[----:B------:R0:W-:Y:S04]  /*a7a00*/  STL.64 [R1+0x1410], R8 ;  /* 0x0014100801007387 */ /* 0x0001e80000100a00 */
[----:B------:R-:W2:Y:S04]  /*a7a10*/  LDL.LU R5, [R1+0x1280] ;  /* 0x0012800001057983 */ /* 0x000ea80000300800 */
[----:B------:R-:W2:Y:S01]  /*a7a20*/  LDL.LU R10, [R1+0x1288] ;  /* 0x00128800010a7983 */ /* 0x000ea20000300800 */
[----:B0-----:R-:W-:Y:S02]  /*a7a30*/  F2FP.SATFINITE.E4M3.F32.PACK_AB_MERGE_C R8, R15, R24, RZ ;  /* 0x000000180f08723e */ /* 0x001fe400048070ff */
[----:B------:R-:W-:-:S03]  /*a7a40*/  F2FP.SATFINITE.E4M3.F32.PACK_AB_MERGE_C R9, R27, R23, RZ ;  /* 0x000000171b09723e */ /* 0x000fc600048070ff */
[----:B------:R0:W-:Y:S04]  /*a7a50*/  STL [R1+0x12e4], R8 ;  /* 0x0012e40801007387 */ /* 0x0001e80000100800 */
[----:B------:R-:W2:Y:S04]  /*a7a60*/  LDL.LU R11, [R1+0x128c] ;  /* 0x00128c00010b7983 */ /* 0x000ea80000300800 */
[----:B------:R-:W2:Y:S01]  /*a7a70*/  LDL.LU R20, [R1+0x1278] ;  /* 0x0012780001147983 */ /* 0x000ea20000300800 */
[----:B0-----:R-:W-:-:S03]  /*a7a80*/  F2FP.SATFINITE.E4M3.F32.PACK_AB_MERGE_C R8, R28, R29, RZ ;  /* 0x0000001d1c08723e */ /* 0x001fc600048070ff */
[----:B------:R-:W-:Y:S01]  /*a7a90*/  STL [R1+0x850], R9 ;  /* 0x0008500901007387 */ /* 0x000fe20000100800 */
[----:B------:R-:W-:-:S03]  /*a7aa0*/  SHF.R.S32.HI R15, RZ, 0x1f, R18 ;  /* 0x0000001fff0f7819 */ /* 0x000fc60000011412 */
[----:B------:R-:W2:Y:S04]  /*a7ab0*/  LDL.LU R24, [R1+0x127c] ;  /* 0x00127c0001187983 */ /* 0x000ea80000300800 */
[----:B------:R0:W-:Y:S04]  /*a7ac0*/  STL [R1+0x15a8], R8 ;  /* 0x0015a80801007387 */ /* 0x0001e80000100800 */
[----:B------:R-:W2:Y:S04]  /*a7ad0*/  LDL.LU R23, [R1+0x1260] ;  /* 0x0012600001177983 */ /* 0x000ea80000300800 */
[----:B------:R-:W2:Y:S01]  /*a7ae0*/  LDL.LU R27, [R1+0x1264] ;  /* 0x00126400011b7983 */ /* 0x000ea20000300800 */
[----:B0-----:R-:W-:-:S03]  /*a7af0*/  IADD3 R8, P6, R18, R2, RZ ;  /* 0x0000000212087210 */ /* 0x001fc60007fde0ff */
[----:B------:R-:W2:Y:S02]  /*a7b00*/  LDL.LU R29, [R1+0x1268] ;  /* 0x00126800011d7983 */ /* 0x000ea40000300800 */
[----:B------:R-:W-:Y:S02]  /*a7b10*/  IMAD.X R9, R15, 0x1, R22, P6 ;  /* 0x000000010f097824 */ /* 0x000fe400030e0616 */
[----:B------:R-:W2:Y:S04]  /*a7b20*/  LDL.LU R28, [R1+0x126c] ;  /* 0x00126c00011c7983 */ /* 0x000ea80000300800 */
[----:B------:R0:W-:Y:S01]  /*a7b30*/  STL.64 [R1+0x1400], R8 ;  /* 0x0014000801007387 */ /* 0x0001e20000100a00 */
[----:B----4-:R-:W-:Y:S02]  /*a7b40*/  F2FP.SATFINITE.E4M3.F32.PACK_AB_MERGE_C R16, R26, R16, RZ ;  /* 0x000000101a10723e */ /* 0x010fe400048070ff */
[----:B0-----:R-:W-:-:S02]  /*a7b50*/  F2FP.SATFINITE.E4M3.F32.PACK_AB_MERGE_C R8, R19, R25, RZ ;  /* 0x000000191308723e */ /* 0x001fc400048070ff */
[----:B------:R-:W4:Y:S04]  /*a7b60*/  LDL.LU R19, [R1+0x90] ;  /* 0x0000900001137983 */ /* 0x000f280000300800 */
[----:B------:R0:W-:Y:S02]  /*a7b70*/  STL [R1+0x520], R8 ;  /* 0x0005200801007387 */ /* 0x0001e40000100800 */
[----:B0-----:R-:W-:Y:S02]  /*a7b80*/  IADD3 R8, P6, R18, R0, RZ ;  /* 0x0000000012087210 */ /* 0x001fe40007fde0ff */
[----:B------:R0:W-:Y:S03]  /*a7b90*/  STL [R1+0x4684], R0 ;  /* 0x0046840001007387 */ /* 0x0001e60000100800 */
[----:B------:R-:W-:Y:S01]  /*a7ba0*/  IMAD.X R9, R15, 0x1, R17, P6 ;  /* 0x000000010f097824 */ /* 0x000fe200030e0611 */
[----:B------:R-:W-:Y:S04]  /*a7bb0*/  STL [R1+0x15ac], R16 ;  /* 0x0015ac1001007387 */ /* 0x000fe80000100800 */
[----:B0-----:R-:W4:Y:S04]  /*a7bc0*/  LDL.LU R0, [R1+0x1274] ;  /* 0x0012740001007983 */ /* 0x001f280000300800 */
[----:B------:R0:W-:Y:S04]  /*a7bd0*/  STL.64 [R1+0x13f8], R8 ;  /* 0x0013f80801007387 */ /* 0x0001e80000100a00 */
[----:B0-----:R-:W4:Y:S04]  /*a7be0*/  LDL.LU.64 R8, [R1+0x46b8] ;  /* 0x0046b80001087983 */ /* 0x001f280000300a00 */
[----:B------:R-:W4:Y:S04]  /*a7bf0*/  LDL.LU R21, [R1+0x1250] ;  /* 0x0012500001157983 */ /* 0x000f280000300800 */
[----:B------:R-:W4:Y:S04]  /*a7c00*/  LDL.LU R25, [R1+0x1254] ;  /* 0x0012540001197983 */ /* 0x000f280000300800 */
[----:B------:R-:W4:Y:S04]  /*a7c10*/  LDL.LU R16, [R1+0x1258] ;  /* 0x0012580001107983 */ /* 0x000f280000300800 */
[----:B------:R-:W4:Y:S01]  /*a7c20*/  LDL.LU R26, [R1+0x125c] ;  /* 0x00125c00011a7983 */ /* 0x000f220000300800 */
[----:B---3--:R-:W-:-:S03]  /*a7c30*/  F2FP.SATFINITE.E4M3.F32.PACK_AB_MERGE_C R3, R3, R4, RZ ;  /* 0x000000040303723e */ /* 0x008fc600048070ff */
        /* <DEDUP_REMOVED lines=8> */
[----:B0-----:R-:W4:Y:S04]  /*a7cc0*/  LDL.LU R3, [R1+0x1270] ;  /* 0x0012700001037983 */ /* 0x001f280000300800 */
[----:B------:R0:W-:Y:S04]  /*a7cd0*/  STL.64 [R1+0x13f0], R6 ;  /* 0x0013f00601007387 */ /* 0x0001e80000100a00 */
[----:B0-----:R-:W2:Y:S04]  /*a7ce0*/  LDL.LU.64 R6, [R1+0x46a8] ;  /* 0x0046a80001067983 */ /* 0x001ea80000300a00 */
[----:B------:R0:W-:Y:S04]  /*a7cf0*/  STL [R1+0x4674], R4 ;  /* 0x0046740401007387 */ /* 0x0001e80000100800 */
[----:B0-----:R-:W3:Y:S02]  /*a7d00*/  LDL.LU R4, [R1+0x1284] ;  /* 0x0012840001047983 */ /* 0x001ee40000300800 */
[----:B---3--:R-:W-:-:S02]  /*a7d10*/  F2FP.SATFINITE.E4M3.F32.PACK_AB_MERGE_C R4, R4, R5, RZ ;  /* 0x000000050404723e */ /* 0x008fc400048070ff */
[----:B------:R-:W3:Y:S04]  /*a7d20*/  LDL.LU R5, [R1+0x46a0] ;  /* 0x0046a00001057983 */ /* 0x000ee80000300800 */
[----:B------:R0:W-:Y:S01]  /*a7d30*/  STL [R1+0x3a0], R4 ;  /* 0x0003a00401007387 */ /* 0x0001e20000100800 */
[----:B----4-:R-:W-:Y:S02]  /*a7d40*/  F2FP.SATFINITE.E4M3.F32.PACK_AB_MERGE_C R3, R0, R3, RZ ;  /* 0x000000030003723e */ /* 0x010fe400048070ff */
[----:B0-----:R-:W-:Y:S02]  /*a7d50*/  F2FP.SATFINITE.E4M3.F32.PACK_AB_MERGE_C R4, R11, R10, RZ ;  /* 0x0000000a0b04723e */ /* 0x001fe400048070ff */
[----:B------:R-:W-:Y:S02]  /*a7d60*/  F2FP.SATFINITE.E4M3.F32.PACK_AB_MERGE_C R0, R24, R20, RZ ;  /* 0x000000141800723e */ /* 0x000fe400048070ff */
[C---:B---3--:R-:W-:Y:S01]  /*a7d70*/  IADD3 R10, P6, R18.reuse, R5, RZ ;  /* 0x00000005120a7210 */ /* 0x048fe20007fde0ff */
[----:B------:R-:W-:Y:S04]  /*a7d80*/  STL [R1+0x4660], R5 ;  /* 0x0046600501007387 */ /* 0x000fe80000100800 */
[----:B--2---:R-:W-:Y:S01]  /*a7d90*/  IMAD.X R11, R15, 0x1, R6, P6 ;  /* 0x000000010f0b7824 */ /* 0x004fe200030e0606 */
[----:B------:R0:W-:Y:S04]  /*a7da0*/  STL [R1+0x15d8], R4 ;  /* 0x0015d80401007387 */ /* 0x0001e80000100800 */
[----:B------:R1:W-:Y:S01]  /*a7db0*/  STL.64 [R1+0x13e8], R10 ;  /* 0x0013e80a01007387 */ /* 0x0003e20000100a00 */
[----:B0-----:R-:W-:-:S03]  /*a7dc0*/  IADD3 R4, P6, R18, R7, RZ ;  /* 0x0000000712047210 */ /* 0x001fc60007fde0ff */
[----:B-1----:R-:W2:Y:S04]  /*a7dd0*/  LDL.LU.64 R10, [R1+0x4698] ;  /* 0x00469800010a7983 */ /* 0x002ea80000300a00 */
[----:B------:R-:W-:Y:S04]  /*a7de0*/  STL [R1+0x4664], R6 ;  /* 0x0046640601007387 */ /* 0x000fe80000100800 */
[----:B------:R-:W-:Y:S01]  /*a7df0*/  STL [R1+0x390], R3 ;  /* 0x0003900301007387 */ /* 0x000fe20000100800 */
[----:B------:R-:W-:-:S03]  /*a7e00*/  IMAD.X R5, R15, 0x1, R8, P6 ;  /* 0x000000010f057824 */ /* 0x000fc600030e0608 */
[----:B------:R0:W-:Y:S02]  /*a7e10*/  STL [R1+0x15cc], R0 ;  /* 0x0015cc0001007387 */ /* 0x0001e40000100800 */
[----:B0-----:R-:W-:Y:S02]  /*a7e20*/  F2FP.SATFINITE.E4M3.F32.PACK_AB_MERGE_C R0, R27, R23, RZ ;  /* 0x000000171b00723e */ /* 0x001fe400048070ff */
[----:B------:R-:W-:-:S05]  /*a7e30*/  F2FP.SATFINITE.E4M3.F32.PACK_AB_MERGE_C R27, R28, R29, RZ ;  /* 0x0000001d1c1b723e */ /* 0x000fca00048070ff */
[----:B------:R0:W-:Y:S04]  /*a7e40*/  STL [R1+0x42c0], R27 ;  /* 0x0042c01b01007387 */ /* 0x0001e80000100800 */
[----:B------:R1:W-:Y:S04]  /*a7e50*/  STL.64 [R1+0x13e0], R4 ;  /* 0x0013e00401007387 */ /* 0x0003e80000100a00 */
[----:B------:R3:W-:Y:S04]  /*a7e60*/  STL [R1+0x15fc], R0 ;  /* 0x0015fc0001007387 */ /* 0x0007e80000100800 */
[----:B------:R-:W-:Y:S04]  /*a7e70*/  STL.64 [R1+0x4658], R8 ;  /* 0x0046580801007387 */ /* 0x000fe80000100a00 */
[----:B------:R-:W4:Y:S04]  /*a7e80*/  LDL.LU R24, [R1+0x1244] ;  /* 0x0012440001187983 */ /* 0x000f280000300800 */
[----:B------:R-:W3:Y:S01]  /*a7e90*/  LDL.LU R23, [R1+0x1248] ;  /* 0x0012480001177983 */ /* 0x000ee20000300800 */
[----:B0-----:R-:W-:-:S05]  /*a7ea0*/  IMAD.MOV.U32 R27, RZ, RZ, R18 ;  /* 0x000000ffff1b7224 */ /* 0x001fca00078e0012 */
[----:B-1----:R-:W-:Y:S02]  /*a7eb0*/  IADD3 R4, P6, R27, R9, RZ ;  /* 0x000000091b047210 */ /* 0x002fe40007fde0ff */
[----:B------:R-:W-:Y:S02]  /*a7ec0*/  F2FP.SATFINITE.E4M3.F32.PACK_AB_MERGE_C R3, R25, R21, RZ ;  /* 0x000000151903723e */ /* 0x000fe400048070ff */
[----:B------:R-:W-:Y:S01]  /*a7ed0*/  F2FP.SATFINITE.E4M3.F32.PACK_AB_MERGE_C R26, R26, R16, RZ ;  /* 0x000000101a1a723e */ /* 0x000fe200048070ff */
[----:B--2---:R-:W-:Y:S01]  /*a7ee0*/  IMAD.X R5, R15, 0x1, R10, P6 ;  /* 0x000000010f057824 */ /* 0x004fe200030e060a */
[----:B---3--:R-:W-:Y:S04]  /*a7ef0*/  STL.64 [R1+0x4690], R22 ;  /* 0x0046901601007387 */ /* 0x008fe80000100a00 */
[----:B------:R0:W-:Y:S04]  /*a7f00*/  STL.64 [R1+0x13d8], R4 ;  /* 0x0013d80401007387 */ /* 0x0001e80000100a00 */
[----:B------:R-:W2:Y:S04]  /*a7f10*/  LDL.LU R29, [R1+0x124c] ;  /* 0x00124c00011d7983 */ /* 0x000ea80000300800 */
[----:B------:R-:W3:Y:S04]  /*a7f20*/  LDL.LU R28, [R1+0x1230] ;  /* 0x00123000011c7983 */ /* 0x000ee80000300800 */
[----:B------:R-:W3:Y:S04]  /*a7f30*/  LDL.LU R18, [R1+0x1234] ;  /* 0x0012340001127983 */ /* 0x000ee80000300800 */
[----:B------:R-:W2:Y:S04]  /*a7f40*/  LDL.LU R0, [R1+0x1238] ;  /* 0x0012380001007983 */ /* 0x000ea80000300800 */
[----:B------:R-:W-:Y:S04]  /*a7f50*/  STL [R1+0x185c], R3 ;  /* 0x00185c0301007387 */ /* 0x000fe80000100800 */
[----:B------:R-:W4:Y:S01]  /*a7f60*/  LDL.LU R16, [R1+0x123c] ;  /* 0x00123c0001107983 */ /* 0x000f220000300800 */
[----:B0-----:R-:W-:-:S03]  /*a7f70*/  IADD3 R4, P6, R27, R11, RZ ;  /* 0x0000000b1b047210 */ /* 0x001fc60007fde0ff */
[----:B----4-:R0:W-:Y:S02]  /*a7f80*/  STL.64 [R1+0x4688], R16 ;  /* 0x0046881001007387 */ /* 0x0101e40000100a00 */
[----:B0-----:R-:W-:Y:S02]  /*a7f90*/  IMAD.MOV.U32 R16, RZ, RZ, R15 ;  /* 0x000000ffff107224 */ /* 0x001fe400078e000f */
[----:B------:R-:W4:Y:S02]  /*a7fa0*/  LDL.LU R17, [R1+0x1240] ;  /* 0x0012400001117983 */ /* 0x000f240000300800 */
[----:B------:R-:W-:Y:S02]  /*a7fb0*/  IMAD.X R5, R16, 0x1, R13, P6 ;  /* 0x0000000110057824 */ /* 0x000fe400030e060d */
[----:B------:R-:W-:Y:S04]  /*a7fc0*/  STL [R1+0x40d0], R26 ;  /* 0x0040d01a01007387 */ /* 0x000fe80000100800 */
[----:B------:R-:W-:Y:S04]  /*a7fd0*/  STL.64 [R1+0x4668], R10 ;  /* 0x0046680a01007387 */ /* 0x000fe80000100a00 */
[----:B------:R0:W-:Y:S04]  /*a7fe0*/  STL.64 [R1+0x13c8], R4 ;  /* 0x0013c80401007387 */ /* 0x0001e80000100a00 */
[----:B0-----:R-:W2:Y:S04]  /*a7ff0*/  LDL.LU R4, [R1+0x1228] ;  /* 0x0012280001047983 */ /* 0x001ea80000300800 */
[----:B------:R-:W2:Y:S04]  /*a8000*/  LDL.LU R3, [R1+0x122c] ;  /* 0x00122c0001037983 */ /* 0x000ea80000300800 */
[----:B------:R-:W3:Y:S04]  /*a8010*/  LDL.LU R10, [R1+0x1210] ;  /* 0x00121000010a7983 */ /* 0x000ee80000300800 */
[----:B------:R-:W3:Y:S01]  /*a8020*/  LDL.LU R11, [R1+0x1214] ;  /* 0x00121400010b7983 */ /* 0x000ee20000300800 */
[----:B------:R-:W-:-:S05]  /*a8030*/  IADD3 R22, P6, R27, R12, RZ ;  /* 0x0000000c1b167210 */ /* 0x000fca0007fde0ff */
[----:B------:R-:W-:Y:S01]  /*a8040*/  IMAD.X R23, R16, 0x1, R14, P6 ;  /* 0x0000000110177824 */ /* 0x000fe200030e060e */
[----:B---3--:R0:W-:Y:S04]  /*a8050*/  STL.64 [R1+0x4678], R10 ;  /* 0x0046780a01007387 */ /* 0x0081e80000100a00 */
        /* <DEDUP_REMOVED lines=12> */
[----:B------:R0:W-:Y:S04]  /*a8120*/  STL.64 [R1+0x13d0], R22 ;  /* 0x0013d01601007387 */ /* 0x0001e80000100a00 */
[----:B0-----:R-:W2:Y:S01]  /*a8130*/  LDL.LU.64 R22, [R1+0x4690] ;  /* 0x0046900001167983 */ /* 0x001ea20000300a00 */
[----:B----4-:R-:W-:-:S02]  /*a8140*/  F2FP.SATFINITE.E4M3.F32.PACK_AB_MERGE_C R24, R24, R17, RZ ;  /* 0x000000111818723e */ /* 0x010fc400048070ff */
[----:B------:R-:W-:-:S03]  /*a8150*/  F2FP.SATFINITE.E4M3.F32.PACK_AB_MERGE_C R16, R18, R28, RZ ;  /* 0x0000001c1210723e */ /* 0x000fc600048070ff */
[----:B------:R0:W-:Y:S04]  /*a8160*/  STL [R1+0x1880], R24 ;  /* 0x0018801801007387 */ /* 0x0001e80000100800 */
[----:B0-----:R-:W4:Y:S01]  /*a8170*/  LDL.LU R24, [R1+0x1b8] ;  /* 0x0001b80001187983 */ /* 0x001f220000300800 */
[----:B--2---:R-:W-:Y:S02]  /*a8180*/  F2FP.SATFINITE.E4M3.F32.PACK_AB_MERGE_C R17, R29, R23, RZ ;  /* 0x000000171d11723e */ /* 0x004fe400048070ff */
[----:B------:R-:W-:-:S03]  /*a8190*/  SHF.R.S32.HI R23, RZ, 0x1f, R19 ;  /* 0x0000001fff177819 */ /* 0x000fc60000011413 */
[----:B------:R-:W-:Y:S04]  /*a81a0*/  STL [R1+0x187c], R17 ;  /* 0x00187c1101007387 */ /* 0x000fe80000100800 */
[----:B------:R-:W4:Y:S04]  /*a81b0*/  LDL.LU R29, [R1+0x1bc] ;  /* 0x0001bc00011d7983 */ /* 0x000f280000300800 */
[----:B------:R0:W-:Y:S04]  /*a81c0*/  STL [R1+0x18b8], R16 ;  /* 0x0018b81001007387 */ /* 0x0001e80000100800 */
[----:B------:R-:W2:Y:S04]  /*a81d0*/  LDL.LU R28, [R1+0x19c] ;  /* 0x00019c00011c7983 */ /* 0x000ea80000300800 */
[----:B------:R-:W4:Y:S01]  /*a81e0*/  LDL.LU R18, [R1+0xf4] ;  /* 0x0000f40001127983 */ /* 0x000f220000300800 */
        /* <DEDUP_REMOVED lines=10> */
[----:B------:R-:W-:Y:S02]  /*a8290*/  F2FP.SATFINITE.E4M3.F32.PACK_AB_MERGE_C R3, R3, R4, RZ ;  /* 0x000000040303723e */ /* 0x000fe400048070ff */
[----:B---3--:R-:W-:-:S05]  /*a82a0*/  IADD3 R10, P6, R19, R0, RZ ;  /* 0x00000000130a7210 */ /* 0x008fca0007fde0ff */
[----:B0-----:R-:W-:-:S05]  /*a82b0*/  IMAD.X R11, R23, 0x1, R17, P6 ;  /* 0x00000001170b7824 */ /* 0x001fca00030e0611 */
[----:B------:R0:W-:Y:S04]  /*a82c0*/  STL.64 [R1+0x13b8], R10 ;  /* 0x0013b80a01007387 */ /* 0x0001e80000100a00 */
[----:B0-----:R-:W3:Y:S04]  /*a82d0*/  LDL.LU.64 R10, [R1+0x4678] ;  /* 0x00467800010a7983 */ /* 0x001ee80000300a00 */
[----:B--2---:R0:W-:Y:S04]  /*a82e0*/  STL.64 [R1+0x4638], R16 ;  /* 0x0046381001007387 */ /* 0x0041e80000100a00 */
[----:B0-----:R-:W2:Y:S04]  /*a82f0*/  LDL.LU R16, [R1+0x28] ;  /* 0x0000280001107983 */ /* 0x001ea80000300800 */
[----:B------:R-:W2:Y:S04]  /*a8300*/  LDL.LU R17, [R1+0x2c] ;  /* 0x00002c0001117983 */ /* 0x000ea80000300800 */
[----:B------:R-:W4:Y:S04]  /*a8310*/  LDL.LU R4, [R1+0x4674] ;  /* 0x0046740001047983 */ /* 0x000f280000300800 */
[----:B------:R0:W-:Y:S04]  /*a8320*/  STL [R1+0x18dc], R3 ;  /* 0x0018dc0301007387 */ /* 0x0001e80000100800 */
[----:B0-----:R-:W2:Y:S01]  /*a8330*/  LDL.LU R3, [R1+0x4670] ;  /* 0x0046700001037983 */ /* 0x001ea20000300800 */
[----:B------:R-:W-:-:S02]  /*a8340*/  F2FP.SATFINITE.E4M3.F32.PACK_AB_MERGE_C R5, R5, R6, RZ ;  /* 0x000000060505723e */ /* 0x000fc400048070ff */
[----:B---3--:R-:W-:-:S05]  /*a8350*/  F2FP.SATFINITE.E4M3.F32.PACK_AB_MERGE_C R11, R11, R10, RZ ;  /* 0x0000000a0b0b723e */ /* 0x008fca00048070ff */
[----:B------:R4:W-:Y:S01]  /*a8360*/  STL [R1+0x1938], R11 ;  /* 0x0019380b01007387 */ /* 0x0009e20000100800 */
[----:B--2---:R-:W-:-:S05]  /*a8370*/  IADD3 R10, P6, R19, R3, RZ ;  /* 0x00000003130a7210 */ /* 0x004fca0007fde0ff */
[----:B----4-:R-:W-:-:S05]  /*a8380*/  IMAD.X R11, R23, 0x1, R4, P6 ;  /* 0x00000001170b7824 */ /* 0x010fca00030e0604 */
[----:B------:R0:W-:Y:S04]  /*a8390*/  STL.64 [R1+0x13a8], R10 ;  /* 0x0013a80a01007387 */ /* 0x0001e80000100a00 */
[----:B0-----:R-:W2:Y:S04]  /*a83a0*/  LDL.LU.64 R10, [R1+0x4668] ;  /* 0x00466800010a7983 */ /* 0x001ea80000300a00 */
[----:B------:R-:W3:Y:S04]  /*a83b0*/  LDL.LU R6, [R1+0x4664] ;  /* 0x0046640001067983 */ /* 0x000ee80000300800 */
[----:B------:R0:W-:Y:S04]  /*a83c0*/  STL [R1+0x192c], R5 ;  /* 0x00192c0501007387 */ /* 0x0001e80000100800 */
[----:B0-----:R-:W4:Y:S01]  /*a83d0*/  LDL.LU R5, [R1+0x4660] ;  /* 0x0046600001057983 */ /* 0x001f220000300800 */
[----:B------:R-:W-:-:S05]  /*a83e0*/  F2FP.SATFINITE.E4M3.F32.PACK_AB_MERGE_C R9, R9, R8, RZ ;  /* 0x000000080909723e */ /* 0x000fca00048070ff */
[----:B------:R3:W-:Y:S01]  /*a83f0*/  STL [R1+0x1968], R9 ;  /* 0x0019680901007387 */ /* 0x0007e20000100800 */
[----:B----4-:R-:W-:-:S05]  /*a8400*/  IADD3 R8, P6, R19, R5, RZ ;  /* 0x0000000513087210 */ /* 0x010fca0007fde0ff */
[----:B---3--:R-:W-:-:S05]  /*a8410*/  IMAD.X R9, R23, 0x1, R6, P6 ;  /* 0x0000000117097824 */ /* 0x008fca00030e0606 */
[----:B------:R0:W-:Y:S04]  /*a8420*/  STL.64 [R1+0x13b0], R8 ;  /* 0x0013b00801007387 */ /* 0x0001e80000100a00 */
[----:B0-----:R-:W3:Y:S01]  /*a8430*/  LDL.LU.64 R8, [R1+0x4658] ;  /* 0x0046580001087983 */ /* 0x001ee20000300a00 */
[----:B------:R-:W-:Y:S02]  /*a8440*/  F2FP.SATFINITE.E4M3.F32.PACK_AB_MERGE_C R15, R15, R25, RZ ;  /* 0x000000190f0f723e */ /* 0x000fe400048070ff */
[----:B------:R-:W-:Y:S01]  /*a8450*/  F2FP.SATFINITE.E4M3.F32.PACK_AB_MERGE_C R21, R21, R20, RZ ;  /* 0x000000141515723e */ /* 0x000fe200048070ff */
[----:B------:R-:W4:Y:S01]  /*a8460*/  LDL.LU R25, [R1+0x4654] ;  /* 0x0046540001197983 */ /* 0x000f220000300800 */
[----:B------:R-:W-:-:S03]  /*a8470*/  IADD3 R20, P6, R19, R7, RZ ;  /* 0x0000000713147210 */ /* 0x000fc60007fde0ff */
[----:B------:R0:W-:Y:S04]  /*a8480*/  STL [R1+0x1964], R15 ;  /* 0x0019640f01007387 */ /* 0x0001e80000100800 */
[----:B0-----:R-:W4:Y:S04]  /*a8490*/  LDL.LU R15, [R1+0x4650] ;  /* 0x00465000010f7983 */ /* 0x001f280000300800 */
[----:B------:R3:W-:Y:S04]  /*a84a0*/  STL [R1+0x19a8], R21 ;  /* 0x0019a81501007387 */ /* 0x0007e80000100800 */
[----:B------:R-:W-:Y:S01]  /*a84b0*/  STL.64 [R1+0x4628], R6 ;  /* 0x0046280601007387 */ /* 0x000fe20000100a00 */
[----:B---3--:R-:W-:-:S05]  /*a84c0*/  IMAD.X R21, R23, 0x1, R8, P6 ;  /* 0x0000000117157824 */ /* 0x008fca00030e0608 */
[----:B------:R0:W-:Y:S04]  /*a84d0*/  STL.64 [R1+0x13a0], R20 ;  /* 0x0013a01401007387 */ /* 0x0001e80000100a00 */
[----:B0-----:R-:W3:Y:S01]  /*a84e0*/  LDL.LU.64 R20, [R1+0x4648] ;  /* 0x0046480001147983 */ /* 0x001ee20000300a00 */
[----:B------:R-:W-:Y:S02]  /*a84f0*/  F2FP.SATFINITE.E4M3.F32.PACK_AB_MERGE_C R7, R17, R16, RZ ;  /* 0x000000101107723e */ /* 0x000fe400048070ff */
[----:B------:R-:W-:Y:S01]  /*a8500*/  F2FP.SATFINITE.E4M3.F32.PACK_AB_MERGE_C R6, R27, R26, RZ ;  /* 0x0000001a1b06723e */ /* 0x000fe200048070ff */
[----:B------:R-:W4:Y:S04]  /*a8510*/  LDL.LU R17, [R1+0x1a4] ;  /* 0x0001a40001117983 */ /* 0x000f280000300800 */
[----:B------:R-:W-:Y:S04]  /*a8520*/  STL [R1+0x199c], R7 ;  /* 0x00199c0701007387 */ /* 0x000fe80000100800 */
[----:B------:R-:W4:Y:S04]  /*a8530*/  LDL.LU R26, [R1+0x38] ;  /* 0x00003800011a7983 */ /* 0x000f280000300800 */
[----:B------:R0:W-:Y:S04]  /*a8540*/  STL [R1+0x19c8], R6 ;  /* 0x0019c80601007387 */ /* 0x0001e80000100800 */
[----:B------:R-:W4:Y:S01]  /*a8550*/  LDL.LU R27, [R1+0xf8] ;  /* 0x0000f800011b7983 */ /* 0x000f220000300800 */
[----:B0-----:R-:W-:-:S03]  /*a8560*/  IADD3 R6, P6, R19, R9, RZ ;  /* 0x0000000913067210 */ /* 0x001fc60007fde0ff */
[----:B------:R0:W-:Y:S02]  /*a8570*/  STL.64 [R1+0x4620], R8 ;  /* 0x0046200801007387 */ /* 0x0001e40000100a00 */
[----:B--2---:R-:W-:-:S05]  /*a8580*/  IMAD.X R7, R23, 0x1, R10, P6 ;  /* 0x0000000117077824 */ /* 0x004fca00030e060a */
[----:B------:R1:W-:Y:S01]  /*a8590*/  STL.64 [R1+0x1398], R6 ;  /* 0x0013980601007387 */ /* 0x0003e20000100a00 */
[----:B0-----:R-:W-:Y:S02]  /*a85a0*/  LOP3.LUT R9, R28, 0xffff, RZ, 0xc0, !PT ;  /* 0x0000ffff1c097812 */ /* 0x001fe400078ec0ff */
[----:B------:R-:W-:Y:S02]  /*a85b0*/  LOP3.LUT R8, R18, 0xffff, RZ, 0xc0, !PT ;  /* 0x0000ffff12087812 */ /* 0x000fe400078ec0ff */
[----:B-1----:R-:W-:Y:S02]  /*a85c0*/  F2FP.SATFINITE.E4M3.F32.PACK_AB_MERGE_C R6, R29, R24, RZ ;  /* 0x000000181d06723e */ /* 0x002fe400048070ff */
[----:B------:R-:W-:-:S03]  /*a85d0*/  SHF.R.U32.HI R7, RZ, 0x8, R9 ;  /* 0x00000008ff077819 */ /* 0x000fc60000011609 */
[----:B------:R3:W-:Y:S01]  /*a85e0*/  STL [R1+0x19bc], R6 ;  /* 0x0019bc0601007387 */ /* 0x0007e20000100800 */
[----:B------:R-:W-:-:S03]  /*a85f0*/  PRMT R9, R9, 0x3340, R8 ;  /* 0x0000334009097816 */ /* 0x000fc60000000008 */
[----:B------:R-:W2:Y:S01]  /*a8600*/  LDL.LU R24, [R1+0x13c] ;  /* 0x00013c0001187983 */ /* 0x000ea20000300800 */
[----:B------:R-:W-:-:S03]  /*a8610*/  SHF.R.U32.HI R8, RZ, 0x8, R8 ;  /* 0x00000008ff087819 */ /* 0x000fc60000011608 */
[----:B------:R-:W2:Y:S01]  /*a8620*/  LDL.LU R29, [R1+0x60] ;  /* 0x00006000011d7983 */ /* 0x000ea20000300800 */
[----:B------:R-:W-:Y:S02]  /*a8630*/  LOP3.LUT R7, R7, 0xffff, RZ, 0xc0, !PT ;  /* 0x0000ffff07077812 */ /* 0x000fe400078ec0ff */
[----:B------:R-:W-:Y:S01]  /*a8640*/  LOP3.LUT R8, R8, 0xffff, RZ, 0xc0, !PT ;  /* 0x0000ffff08087812 */ /* 0x000fe200078ec0ff */
[----:B------:R-:W2:Y:S04]  /*a8650*/  LDL.LU R28, [R1+0x320] ;  /* 0x00032000011c7983 */ /* 0x000ea80000300800 */
[----:B------:R-:W2:Y:S01]  /*a8660*/  LDL.LU R18, [R1+0x284] ;  /* 0x0002840001127983 */ /* 0x000ea20000300800 */
[----:B------:R-:W-:Y:S02]  /*a8670*/  PRMT R7, R7, 0x3340, R8 ;  /* 0x0000334007077816 */ /* 0x000fe40000000008 */
[----:B------:R-:W-:-:S02]  /*a8680*/  IADD3 R8, P6, R19, R11, RZ ;  /* 0x0000000b13087210 */ /* 0x000fc40007fde0ff */
[----:B---3--:R-:W-:Y:S02]  /*a8690*/  LOP3.LUT R6, R21, 0xffff, RZ, 0xc0, !PT ;  /* 0x0000ffff15067812 */ /* 0x008fe400078ec0ff */
[----:B------:R-:W3:Y:S02]  /*a86a0*/  LDL.LU R21, [R1+0x2d0] ;  /* 0x0002d00001157983 */ /* 0x000ee40000300800 */
[----:B------:R-:W-:-:S04]  /*a86b0*/  PRMT R16, R6, 0x3340, R0 ;  /* 0x0000334006107816 */ /* 0x000fc80000000000 */
[----:B------:R-:W-:-:S05]  /*a86c0*/  PRMT R9, R9, 0x5410, R16 ;  /* 0x0000541009097816 */ /* 0x000fca0000000010 */
[----:B------:R0:W-:Y:S04]  /*a86d0*/  STL [R1+0x1fb4], R9 ;  /* 0x001fb40901007387 */ /* 0x0001e80000100800 */
[----:B------:R-:W-:Y:S01]  /*a86e0*/  STL [R1+0x1f68], R7 ;  /* 0x001f680701007387 */ /* 0x000fe20000100800 */
[----:B0-----:R-:W-:-:S03]  /*a86f0*/  IMAD.X R9, R23, 0x1, R13, P6 ;  /* 0x0000000117097824 */ /* 0x001fc600030e060d */
[----:B------:R-:W-:Y:S04]  /*a8700*/  STL.64 [R1+0x4618], R10 ;  /* 0x0046180a01007387 */ /* 0x000fe80000100a00 */
[----:B------:R0:W-:Y:S02]  /*a8710*/  STL.64 [R1+0x1388], R8 ;  /* 0x0013880801007387 */ /* 0x0001e40000100a00 */
[----:B0-----:R-:W-:Y:S02]  /*a8720*/  IADD3 R8, P6, R19, R12, RZ ;  /* 0x0000000c13087210 */ /* 0x001fe40007fde0ff */
[----:B------:R-:W3:Y:S01]  /*a8730*/  LDL.LU R19, [R1+0x94] ;  /* 0x0000940001137983 */ /* 0x000ee20000300800 */
[----:B------:R-:W-:Y:S02]  /*a8740*/  SHF.R.U32.HI R6, RZ, 0x8, R6 ;  /* 0x00000008ff067819 */ /* 0x000fe40000011606 */
[----:B------:R-:W-:-:S02]  /*a8750*/  IMAD.X R9, R23, 0x1, R14, P6 ;  /* 0x0000000117097824 */ /* 0x000fc400030e060e */
[----:B------:R-:W-:Y:S01]  /*a8760*/  LOP3.LUT R6, R6, 0xffff, RZ, 0xc0, !PT ;  /* 0x0000ffff06067812 */ /* 0x000fe200078ec0ff */
[----:B------:R-:W3:Y:S04]  /*a8770*/  LDL.LU R23, [R1+0x4640] ;  /* 0x0046400001177983 */ /* 0x000ee80000300800 */
[----:B------:R0:W-:Y:S01]  /*a8780*/  STL.64 [R1+0x1390], R8 ;  /* 0x0013900801007387 */ /* 0x0001e20000100a00 */
[----:B----4-:R-:W-:Y:S02]  /*a8790*/  LOP3.LUT R7, R17, 0xffff, RZ, 0xc0, !PT ;  /* 0x0000ffff11077812 */ /* 0x010fe400078ec0ff */
[----:B0-----:R-:W-:-:S05]  /*a87a0*/  PRMT R8, R6, 0x3340, R0 ;  /* 0x0000334006087816 */ /* 0x001fca0000000000 */
[----:B------:R0:W-:Y:S01]  /*a87b0*/  STL [R1+0x17d8], R8 ;  /* 0x0017d80801007387 */ /* 0x0001e20000100800 */
[----:B------:R-:W-:Y:S02]  /*a87c0*/  LOP3.LUT R6, R26, 0xffff, RZ, 0xc0, !PT ;  /* 0x0000ffff1a067812 */ /* 0x000fe400078ec0ff */
[----:B0-----:R-:W-:-:S04]  /*a87d0*/  LOP3.LUT R8, R27, 0xffff, RZ, 0xc0, !PT ;  /* 0x0000ffff1b087812 */ /* 0x001fc800078ec0ff */
[--C-:B------:R-:W-:Y:S02]  /*a87e0*/  PRMT R9, R7, 0x3340, R8.reuse ;  /* 0x0000334007097816 */ /* 0x100fe40000000008 */
[----:B------:R-:W-:Y:S02]  /*a87f0*/  SHF.R.U32.HI R7, RZ, 0x8, R7 ;  /* 0x00000008ff077819 */ /* 0x000fe40000011607 */
[----:B------:R-:W-:Y:S02]  /*a8800*/  SHF.R.U32.HI R8, RZ, 0x8, R8 ;  /* 0x00000008ff087819 */ /* 0x000fe40000011608 */
[----:B------:R-:W-:Y:S02]  /*a8810*/  PRMT R10, R6, 0x3340, R0 ;  /* 0x00003340060a7816 */ /* 0x000fe40000000000 */
[----:B------:R-:W-:Y:S02]  /*a8820*/  LOP3.LUT R7, R7, 0xffff, RZ, 0xc0, !PT ;  /* 0x0000ffff07077812 */ /* 0x000fe400078ec0ff */
[----:B------:R-:W-:-:S02]  /*a8830*/  LOP3.LUT R8, R8, 0xffff, RZ, 0xc0, !PT ;  /* 0x0000ffff08087812 */ /* 0x000fc400078ec0ff */
[----:B------:R-:W-:Y:S02]  /*a8840*/  PRMT R9, R9, 0x5410, R10 ;  /* 0x0000541009097816 */ /* 0x000fe4000000000a */
[----:B------:R-:W-:Y:S02]  /*a8850*/  PRMT R7, R7, 0x3340, R8 ;  /* 0x0000334007077816 */ /* 0x000fe40000000008 */
[----:B------:R-:W-:Y:S01]  /*a8860*/  SHF.R.U32.HI R6, RZ, 0x8, R6 ;  /* 0x00000008ff067819 */ /* 0x000fe20000011606 */
[----:B------:R0:W-:Y:S01]  /*a8870*/  STL [R1+0x1fb0], R9 ;  /* 0x001fb00901007387 */ /* 0x0001e20000100800 */
[----:B--2---:R-:W-:Y:S02]  /*a8880*/  LOP3.LUT R8, R24, 0xffff, RZ, 0xc0, !PT ;  /* 0x0000ffff18087812 */ /* 0x004fe400078ec0ff */
[----:B------:R-:W-:Y:S01]  /*a8890*/  LOP3.LUT R6, R6, 0xffff, RZ, 0xc0, !PT ;  /* 0x0000ffff06067812 */ /* 0x000fe200078ec0ff */
[----:B------:R1:W-:Y:S01]  /*a88a0*/  STL [R1+0x1f5c], R7 ;  /* 0x001f5c0701007387 */ /* 0x0003e20000100800 */
[----:B0-----:R-:W-:-:S02]  /*a88b0*/  LOP3.LUT R9, R29, 0xffff, RZ, 0xc0, !PT ;  /* 0x0000ffff1d097812 */ /* 0x001fc400078ec0ff */
[----:B-1----:R-:W-:Y:S02]  /*a88c0*/  LOP3.LUT R7, R25, 0xffff, RZ, 0xc0, !PT ;  /* 0x0000ffff19077812 */ /* 0x002fe400078ec0ff */
[--C-:B------:R-:W-:Y:S02]  /*a88d0*/  PRMT R6, R6, 0x3340, R0.reuse ;  /* 0x0000334006067816 */ /* 0x100fe40000000000 */
[----:B------:R-:W-:Y:S02]  /*a88e0*/  PRMT R17, R7, 0x3340, R0 ;  /* 0x0000334007117816 */ /* 0x000fe40000000000 */
[----:B------:R-:W-:Y:S01]  /*a88f0*/  PRMT R16, R8, 0x3340, R9 ;  /* 0x0000334008107816 */ /* 0x000fe20000000009 */
[----:B------:R0:W-:Y:S01]  /*a8900*/  STL [R1+0x17c8], R6 ;  /* 0x0017c80601007387 */ /* 0x0001e20000100800 */
[----:B------:R-:W-:Y:S02]  /*a8910*/  LOP3.LUT R10, R28, 0xffff, RZ, 0xc0, !PT ;  /* 0x0000ffff1c0a7812 */ /* 0x000fe400078ec0ff */
[----:B------:R-:W-:Y:S01]  /*a8920*/  PRMT R16, R16, 0x5410, R17 ;  /* 0x0000541010107816 */ /* 0x000fe20000000011 */
[----:B------:R-:W2:Y:S01]  /*a8930*/  LDL.LU R26, [R1+0x154] ;  /* 0x00015400011a7983 */ /* 0x000ea20000300800 */
[----:B0-----:R-:W-:-:S03]  /*a8940*/  LOP3.LUT R6, R18, 0xffff, RZ, 0xc0, !PT ;  /* 0x0000ffff12067812 */ /* 0x001fc600078ec0ff */
[----:B------:R-:W4:Y:S01]  /*a8950*/  LDL.LU R18, [R1+0x68] ;  /* 0x0000680001127983 */ /* 0x000f220000300800 */
[----:B------:R-:W-:-:S03]  /*a8960*/  PRMT R17, R6, 0x3340, R0 ;  /* 0x0000334006117816 */ /* 0x000fc60000000000 */
[----:B------:R0:W-:Y:S04]  /*a8970*/  STL [R1+0x1fac], R16 ;  /* 0x001fac1001007387 */ /* 0x0001e80000100800 */
[----:B------:R-:W4:Y:S04]  /*a8980*/  LDL.LU R27, [R1+0x324] ;  /* 0x00032400011b7983 */ /* 0x000f280000300800 */
[----:B------:R-:W4:Y:S04]  /*a8990*/  LDL.LU R24, [R1+0x288] ;  /* 0x0002880001187983 */ /* 0x000f280000300800 */
[----:B------:R-:W4:Y:S01]  /*a89a0*/  LDL.LU R28, [R1+0x2d4] ;  /* 0x0002d400011c7983 */ /* 0x000f220000300800 */
[----:B---3--:R-:W-:-:S04]  /*a89b0*/  LOP3.LUT R11, R21, 0xffff, RZ, 0xc0, !PT ;  /* 0x0000ffff150b7812 */ /* 0x008fc800078ec0ff */
[----:B0-----:R-:W-:-:S04]  /*a89c0*/  PRMT R16, R10, 0x3340, R11 ;  /* 0x000033400a107816 */ /* 0x001fc8000000000b */
[----:B------:R-:W-:-:S05]  /*a89d0*/  PRMT R16, R16, 0x5410, R17 ;  /* 0x0000541010107816 */ /* 0x000fca0000000011 */
[----:B------:R0:W-:Y:S01]  /*a89e0*/  STL [R1+0x1fa8], R16 ;  /* 0x001fa81001007387 */ /* 0x0001e20000100800 */
[----:B------:R-:W-:Y:S02]  /*a89f0*/  SHF.R.S32.HI R21, RZ, 0x1f, R19 ;  /* 0x0000001fff157819 */ /* 0x000fe40000011413 */
[----:B0-----:R-:W-:-:S05]  /*a8a00*/  IADD3 R16, P6, R19, R2, RZ ;  /* 0x0000000213107210 */ /* 0x001fca0007fde0ff */
[----:B------:R-:W-:-:S05]  /*a8a10*/  IMAD.X R17, R21, 0x1, R22, P6 ;  /* 0x0000000115117824 */ /* 0x000fca00030e0616 */
[----:B------:R0:W-:Y:S04]  /*a8a20*/  STL.64 [R1+0x1380], R16 ;  /* 0x0013801001007387 */ /* 0x0001e80000100a00 */
[----:B0-----:R-:W3:Y:S01]  /*a8a30*/  LDL.LU.64 R16, [R1+0x4638] ;  /* 0x0046380001107983 */ /* 0x001ee20000300a00 */
[----:B------:R-:W-:Y:S02]  /*a8a40*/  SHF.R.U32.HI R10, RZ, 0x8, R10 ;  /* 0x00000008ff0a7819 */ /* 0x000fe4000001160a */
[----:B------:R-:W-:Y:S02]  /*a8a50*/  SHF.R.U32.HI R11, RZ, 0x8, R11 ;  /* 0x00000008ff0b7819 */ /* 0x000fe4000001160b */
[----:B------:R-:W-:Y:S02]  /*a8a60*/  SHF.R.U32.HI R8, RZ, 0x8, R8 ;  /* 0x00000008ff087819 */ /* 0x000fe40000011608 */
[----:B------:R-:W-:-:S02]  /*a8a70*/  SHF.R.U32.HI R9, RZ, 0x8, R9 ;  /* 0x00000008ff097819 */ /* 0x000fc40000011609 */
[----:B------:R-:W-:Y:S02]  /*a8a80*/  LOP3.LUT R10, R10, 0xffff, RZ, 0xc0, !PT ;  /* 0x0000ffff0a0a7812 */ /* 0x000fe400078ec0ff */
[----:B------:R-:W-:Y:S02]  /*a8a90*/  LOP3.LUT R11, R11, 0xffff, RZ, 0xc0, !PT ;  /* 0x0000ffff0b0b7812 */ /* 0x000fe400078ec0ff */
[----:B------:R-:W-:Y:S02]  /*a8aa0*/  LOP3.LUT R8, R8, 0xffff, RZ, 0xc0, !PT ;  /* 0x0000ffff08087812 */ /* 0x000fe400078ec0ff */
[----:B------:R-:W-:Y:S02]  /*a8ab0*/  LOP3.LUT R9, R9, 0xffff, RZ, 0xc0, !PT ;  /* 0x0000ffff09097812 */ /* 0x000fe400078ec0ff */
[----:B------:R-:W-:Y:S02]  /*a8ac0*/  PRMT R11, R10, 0x3340, R11 ;  /* 0x000033400a0b7816 */ /* 0x000fe4000000000b */
[----:B------:R-:W-:-:S02]  /*a8ad0*/  PRMT R10, R8, 0x3340, R9 ;  /* 0x00003340080a7816 */ /* 0x000fc40000000009 */
[----:B------:R-:W-:Y:S02]  /*a8ae0*/  SHF.R.U32.HI R7, RZ, 0x8, R7 ;  /* 0x00000008ff077819 */ /* 0x000fe40000011607 */
[----:B------:R-:W-:Y:S02]  /*a8af0*/  IADD3 R8, P6, R19, R0, RZ ;  /* 0x0000000013087210 */ /* 0x000fe40007fde0ff */
[----:B------:R-:W-:Y:S02]  /*a8b00*/  SHF.R.U32.HI R6, RZ, 0x8, R6 ;  /* 0x00000008ff067819 */ /* 0x000fe40000011606 */
[----:B------:R-:W-:Y:S02]  /*a8b10*/  LOP3.LUT R7, R7, 0xffff, RZ, 0xc0, !PT ;  /* 0x0000ffff07077812 */ /* 0x000fe400078ec0ff */
[----:B------:R-:W-:Y:S01]  /*a8b20*/  LOP3.LUT R6, R6, 0xffff, RZ, 0xc0, !PT ;  /* 0x0000ffff06067812 */ /* 0x000fe200078ec0ff */
[----:B------:R2:W-:Y:S01]  /*a8b30*/  STL [R1+0x1f4c], R11 ;  /* 0x001f4c0b01007387 */ /* 0x0005e20000100800 */
[----:B------:R-:W-:-:S02]  /*a8b40*/  PRMT R7, R7, 0x3340, R0 ;  /* 0x0000334007077816 */ /* 0x000fc40000000000 */
[----:B------:R-:W-:Y:S01]  /*a8b50*/  PRMT R6, R6, 0x3340, R0 ;  /* 0x0000334006067816 */ /* 0x000fe20000000000 */
[----:B------:R0:W-:Y:S01]  /*a8b60*/  STL [R1+0x1f0c], R10 ;  /* 0x001f0c0a01007387 */ /* 0x0001e20000100800 */
[----:B--2---:R-:W-:Y:S02]  /*a8b70*/  LOP3.LUT R11, R26, 0xffff, RZ, 0xc0, !PT ;  /* 0x0000ffff1a0b7812 */ /* 0x004fe400078ec0ff */
[----:B----4-:R-:W-:Y:S02]  /*a8b80*/  LOP3.LUT R18, R18, 0xffff, RZ, 0xc0, !PT ;  /* 0x0000ffff12127812 */ /* 0x010fe400078ec0ff */
[----:B------:R-:W-:Y:S02]  /*a8b90*/  LOP3.LUT R26, R24, 0xffff, RZ, 0xc0, !PT ;  /* 0x0000ffff181a7812 */ /* 0x000fe400078ec0ff */
[----:B0-----:R-:W-:Y:S01]  /*a8ba0*/  LOP3.LUT R10, R28, 0xffff, RZ, 0xc0, !PT ;  /* 0x0000ffff1c0a7812 */ /* 0x001fe200078ec0ff */
[----:B---3--:R-:W-:-:S05]  /*a8bb0*/  IMAD.X R9, R21, 0x1, R17, P6 ;  /* 0x0000000115097824 */ /* 0x008fca00030e0611 */
[----:B------:R0:W-:Y:S04]  /*a8bc0*/  STL.64 [R1+0x1378], R8 ;  /* 0x0013780801007387 */ /* 0x0001e80000100a00 */
[----:B0-----:R-:W2:Y:S04]  /*a8bd0*/  LDL.LU R9, [R1+0x2f8] ;  /* 0x0002f80001097983 */ /* 0x001ea80000300800 */
[----:B------:R-:W-:Y:S04]  /*a8be0*/  STL [R1+0x17b8], R7 ;  /* 0x0017b80701007387 */ /* 0x000fe80000100800 */
[----:B------:R-:W3:Y:S04]  /*a8bf0*/  LDL.LU R25, [R1+0x270] ;  /* 0x0002700001197983 */ /* 0x000ee80000300800 */
[----:B------:R0:W-:Y:S04]  /*a8c00*/  STL [R1+0x179c], R6 ;  /* 0x00179c0601007387 */ /* 0x0001e80000100800 */
[----:B------:R-:W4:Y:S01]  /*a8c10*/  LDL.LU R29, [R1+0x2a4] ;  /* 0x0002a400011d7983 */ /* 0x000f220000300800 */
[----:B0-----:R-:W-:-:S03]  /*a8c20*/  LOP3.LUT R6, R20, 0xffff, RZ, 0xc0, !PT ;  /* 0x0000ffff14067812 */ /* 0x001fc600078ec0ff */
[----:B------:R-:W4:Y:S01]  /*a8c30*/  LDL.LU R20, [R1+0x4630] ;  /* 0x0046300001147983 */ /* 0x000f220000300800 */
[----:B------:R-:W-:-:S03]  /*a8c40*/  PRMT R7, R6, 0x3340, R0 ;  /* 0x0000334006077816 */ /* 0x000fc60000000000 */
[----:B------:R0:W-:Y:S01]  /*a8c50*/  STL [R1+0x1fc8], R6 ;  /* 0x001fc80601007387 */ /* 0x0001e20000100800 */
[----:B------:R-:W-:Y:S02]  /*a8c60*/  LOP3.LUT R8, R27, 0xffff, RZ, 0xc0, !PT ;  /* 0x0000ffff1b087812 */ /* 0x000fe400078ec0ff */
[----:B0-----:R-:W-:-:S04]  /*a8c70*/  PRMT R6, R11, 0x3340, R18 ;  /* 0x000033400b067816 */ /* 0x001fc80000000012 */
[----:B------:R-:W-:Y:S02]  /*a8c80*/  PRMT R24, R6, 0x5410, R7 ;  /* 0x0000541006187816 */ /* 0x000fe40000000007 */
[----:B------:R-:W-:Y:S02]  /*a8c90*/  PRMT R7, R26, 0x3340, R0 ;  /* 0x000033401a077816 */ /* 0x000fe40000000000 */
[----:B------:R-:W-:Y:S01]  /*a8ca0*/  PRMT R6, R8, 0x3340, R10 ;  /* 0x0000334008067816 */ /* 0x000fe2000000000a */
[----:B------:R0:W-:Y:S03]  /*a8cb0*/  STL [R1+0x1fa4], R24 ;  /* 0x001fa41801007387 */ /* 0x0001e60000100800 */
[----:B0-----:R-:W-:Y:S02]  /*a8cc0*/  PRMT R24, R6, 0x5410, R7 ;  /* 0x0000541006187816 */ /* 0x001fe40000000007 */
[----:B------:R-:W-:-:S05]  /*a8cd0*/  IADD3 R6, P6, R19, R3, RZ ;  /* 0x0000000313067210 */ /* 0x000fca0007fde0ff */
[----:B------:R-:W-:Y:S01]  /*a8ce0*/  IMAD.X R7, R21, 0x1, R4, P6 ;  /* 0x0000000115077824 */ /* 0x000fe200030e0604 */
[----:B------:R-:W-:Y:S04]  /*a8cf0*/  STL [R1+0x1fa0], R24 ;  /* 0x001fa01801007387 */ /* 0x000fe80000100800 */
[----:B------:R0:W-:Y:S04]  /*a8d00*/  STL.64 [R1+0x1360], R6 ;  /* 0x0013600601007387 */ /* 0x0001e80000100a00 */
[----:B0-----:R-:W4:Y:S01]  /*a8d10*/  LDL.LU.64 R6, [R1+0x4628] ;  /* 0x0046280001067983 */ /* 0x001f220000300a00 */
[----:B------:R-:W-:-:S02]  /*a8d20*/  SHF.R.U32.HI R11, RZ, 0x8, R11 ;  /* 0x00000008ff0b7819 */ /* 0x000fc4000001160b */
[----:B------:R-:W-:Y:S01]  /*a8d30*/  SHF.R.U32.HI R18, RZ, 0x8, R18 ;  /* 0x00000008ff127819 */ /* 0x000fe20000011612 */
[----:B------:R-:W4:Y:S01]  /*a8d40*/  LDL.LU R27, [R1+0x1d8] ;  /* 0x0001d800011b7983 */ /* 0x000f220000300800 */
[----:B------:R-:W-:Y:S02]  /*a8d50*/  SHF.R.U32.HI R8, RZ, 0x8, R8 ;  /* 0x00000008ff087819 */ /* 0x000fe40000011608 */
[----:B------:R-:W-:Y:S01]  /*a8d60*/  SHF.R.U32.HI R10, RZ, 0x8, R10 ;  /* 0x00000008ff0a7819 */ /* 0x000fe2000001160a */
[----:B------:R-:W4:Y:S01]  /*a8d70*/  LDL.LU R24, [R1+0x10c] ;  /* 0x00010c0001187983 */ /* 0x000f220000300800 */
[----:B------:R-:W-:Y:S02]  /*a8d80*/  LOP3.LUT R11, R11, 0xffff, RZ, 0xc0, !PT ;  /* 0x0000ffff0b0b7812 */ /* 0x000fe400078ec0ff */
[----:B------:R-:W-:Y:S01]  /*a8d90*/  LOP3.LUT R18, R18, 0xffff, RZ, 0xc0, !PT ;  /* 0x0000ffff12127812 */ /* 0x000fe200078ec0ff */
[----:B------:R-:W4:Y:S01]  /*a8da0*/  LDL.LU R28, [R1+0x300] ;  /* 0x00030000011c7983 */ /* 0x000f220000300800 */
[----:B------:R-:W-:-:S02]  /*a8db0*/  LOP3.LUT R8, R8, 0xffff, RZ, 0xc0, !PT ;  /* 0x0000ffff08087812 */ /* 0x000fc400078ec0ff */
[----:B------:R-:W-:Y:S02]  /*a8dc0*/  LOP3.LUT R10, R10, 0xffff, RZ, 0xc0, !PT ;  /* 0x0000ffff0a0a7812 */ /* 0x000fe400078ec0ff */
[----:B------:R-:W-:Y:S02]  /*a8dd0*/  PRMT R11, R11, 0x3340, R18 ;  /* 0x000033400b0b7816 */ /* 0x000fe40000000012 */
[----:B------:R-:W-:Y:S01]  /*a8de0*/  PRMT R8, R8, 0x3340, R10 ;  /* 0x0000334008087816 */ /* 0x000fe2000000000a */
[----:B------:R-:W4:Y:S04]  /*a8df0*/  LDL.LU R18, [R1+0x2ac] ;  /* 0x0002ac0001127983 */ /* 0x000f280000300800 */
[----:B------:R2:W-:Y:S04]  /*a8e00*/  STL [R1+0x1f60], R11 ;  /* 0x001f600b01007387 */ /* 0x0005e80000100800 */
[----:B------:R0:W-:Y:S01]  /*a8e10*/  STL [R1+0x1eec], R8 ;  /* 0x001eec0801007387 */ /* 0x0001e20000100800 */
[----:B--2---:R-:W-:-:S02]  /*a8e20*/  LOP3.LUT R11, R9, 0xffff, RZ, 0xc0, !PT ;  /* 0x0000ffff090b7812 */ /* 0x004fc400078ec0ff */
[----:B---3--:R-:W-:-:S04]  /*a8e30*/  LOP3.LUT R10, R25, 0xffff, RZ, 0xc0, !PT ;  /* 0x0000ffff190a7812 */ /* 0x008fc800078ec0ff */
[----:B------:R-:W-:Y:S02]  /*a8e40*/  PRMT R9, R10, 0x3340, R0 ;  /* 0x000033400a097816 */ /* 0x000fe40000000000 */
[----:B----4-:R-:W-:-:S04]  /*a8e50*/  LOP3.LUT R25, R29, 0xffff, RZ, 0xc0, !PT ;  /* 0x0000ffff1d197812 */ /* 0x010fc800078ec0ff */
[----:B0-----:R-:W-:-:S04]  /*a8e60*/  PRMT R8, R11, 0x3340, R25 ;  /* 0x000033400b087816 */ /* 0x001fc80000000019 */
[----:B------:R-:W-:Y:S02]  /*a8e70*/  PRMT R29, R8, 0x5410, R9 ;  /* 0x00005410081d7816 */ /* 0x000fe40000000009 */
[----:B------:R-:W-:-:S03]  /*a8e80*/  IADD3 R8, P6, R19, R5, RZ ;  /* 0x0000000513087210 */ /* 0x000fc60007fde0ff */
[----:B------:R-:W-:Y:S02]  /*a8e90*/  STL [R1+0x1f9c], R29 ;  /* 0x001f9c1d01007387 */ /* 0x000fe40000100800 */
[----:B------:R-:W-:-:S05]  /*a8ea0*/  IMAD.X R9, R21, 0x1, R6, P6 ;  /* 0x0000000115097824 */ /* 0x000fca00030e0606 */
[----:B------:R0:W-:Y:S04]  /*a8eb0*/  STL.64 [R1+0x1358], R8 ;  /* 0x0013580801007387 */ /* 0x0001e80000100a00 */
[----:B0-----:R-:W2:Y:S01]  /*a8ec0*/  LDL.LU.64 R8, [R1+0x4620] ;  /* 0x0046200001087983 */ /* 0x001ea20000300a00 */
[----:B------:R-:W-:Y:S02]  /*a8ed0*/  SHF.R.U32.HI R11, RZ, 0x8, R11 ;  /* 0x00000008ff0b7819 */ /* 0x000fe4000001160b */
[----:B------:R-:W-:Y:S02]  /*a8ee0*/  SHF.R.U32.HI R25, RZ, 0x8, R25 ;  /* 0x00000008ff197819 */ /* 0x000fe40000011619 */
[----:B------:R-:W-:Y:S02]  /*a8ef0*/  LOP3.LUT R11, R11, 0xffff, RZ, 0xc0, !PT ;  /* 0x0000ffff0b0b7812 */ /* 0x000fe400078ec0ff */
[----:B------:R-:W-:-:S02]  /*a8f00*/  LOP3.LUT R25, R25, 0xffff, RZ, 0xc0, !PT ;  /* 0x0000ffff19197812 */ /* 0x000fc400078ec0ff */
[----:B------:R-:W-:Y:S02]  /*a8f10*/  SHF.R.U32.HI R10, RZ, 0x8, R10 ;  /* 0x00000008ff0a7819 */ /* 0x000fe4000001160a */
[----:B------:R-:W-:Y:S02]  /*a8f20*/  PRMT R29, R11, 0x3340, R25 ;  /* 0x000033400b1d7816 */ /* 0x000fe40000000019 */
[----:B------:R-:W-:Y:S01]  /*a8f30*/  LOP3.LUT R10, R10, 0xffff, RZ, 0xc0, !PT ;  /* 0x0000ffff0a0a7812 */ /* 0x000fe200078ec0ff */
[----:B------:R-:W3:Y:S04]  /*a8f40*/  LDL.LU R25, [R1+0x16c] ;  /* 0x00016c0001197983 */ /* 0x000ee80000300800 */
[----:B------:R0:W-:Y:S01]  /*a8f50*/  STL [R1+0x1eac], R29 ;  /* 0x001eac1d01007387 */ /* 0x0001e20000100800 */
[----:B------:R-:W-:-:S02]  /*a8f60*/  PRMT R11, R10, 0x3340, R0 ;  /* 0x000033400a0b7816 */ /* 0x000fc40000000000 */
[----:B------:R-:W-:Y:S01]  /*a8f70*/  IADD3 R10, P6, R19, R7, RZ ;  /* 0x00000007130a7210 */ /* 0x000fe20007fde0ff */
[----:B0-----:R-:W4:Y:S04]  /*a8f80*/  LDL.LU R29, [R1+0xd8] ;  /* 0x0000d800011d7983 */ /* 0x001f280000300800 */
[----:B------:R-:W-:Y:S04]  /*a8f90*/  STL [R1+0x177c], R11 ;  /* 0x00177c0b01007387 */ /* 0x000fe80000100800 */
[----:B------:R0:W-:Y:S02]  /*a8fa0*/  STL.64 [R1+0x4608], R6 ;  /* 0x0046080601007387 */ /* 0x0001e40000100a00 */
[----:B0-----:R-:W-:-:S04]  /*a8fb0*/  SHF.R.U32.HI R6, RZ, 0x8, R26 ;  /* 0x00000008ff067819 */ /* 0x001fc8000001161a */
[----:B------:R-:W-:-:S04]  /*a8fc0*/  LOP3.LUT R6, R6, 0xffff, RZ, 0xc0, !PT ;  /* 0x0000ffff06067812 */ /* 0x000fc800078ec0ff */
[--C-:B------:R-:W-:Y:S02]  /*a8fd0*/  PRMT R7, R6, 0x3340, R0.reuse ;  /* 0x0000334006077816 */ /* 0x100fe40000000000 */
[----:B------:R-:W-:Y:S02]  /*a8fe0*/  LOP3.LUT R6, R27, 0xffff, RZ, 0xc0, !PT ;  /* 0x0000ffff1b067812 */ /* 0x000fe400078ec0ff */
[----:B------:R-:W-:Y:S02]  /*a8ff0*/  LOP3.LUT R20, R20, 0xffff, RZ, 0xc0, !PT ;  /* 0x0000ffff14147812 */ /* 0x000fe400078ec0ff */
[----:B------:R-:W-:Y:S02]  /*a9000*/  LOP3.LUT R18, R18, 0xffff, RZ, 0xc0, !PT ;  /* 0x0000ffff12127812 */ /* 0x000fe400078ec0ff */
[----:B------:R-:W-:Y:S01]  /*a9010*/  PRMT R27, R20, 0x3340, R0 ;  /* 0x00003340141b7816 */ /* 0x000fe20000000000 */
[----:B--2---:R-:W-:-:S05]  /*a9020*/  IMAD.X R11, R21, 0x1, R8, P6 ;  /* 0x00000001150b7824 */ /* 0x004fca00030e0608 */
[----:B------:R0:W-:Y:S04]  /*a9030*/  STL.64 [R1+0x1370], R10 ;  /* 0x0013700a01007387 */ /* 0x0001e80000100a00 */
[----:B0-----:R-:W2:Y:S04]  /*a9040*/  LDL.LU.64 R10, [R1+0x4618] ;  /* 0x00461800010a7983 */ /* 0x001ea80000300a00 */
[----:B------:R0:W-:Y:S02]  /*a9050*/  STL [R1+0x1778], R7 ;  /* 0x0017780701007387 */ /* 0x0001e40000100800 */
[----:B0-----:R-:W-:-:S02]  /*a9060*/  LOP3.LUT R7, R24, 0xffff, RZ, 0xc0, !PT ;  /* 0x0000ffff18077812 */ /* 0x001fc400078ec0ff */
[----:B------:R-:W-:Y:S02]  /*a9070*/  LOP3.LUT R24, R28, 0xffff, RZ, 0xc0, !PT ;  /* 0x0000ffff1c187812 */ /* 0x000fe400078ec0ff */
[----:B------:R-:W-:-:S04]  /*a9080*/  PRMT R26, R6, 0x3340, R7 ;  /* 0x00003340061a7816 */ /* 0x000fc80000000007 */
[----:B------:R-:W-:Y:S02]  /*a9090*/  PRMT R27, R26, 0x5410, R27 ;  /* 0x000054101a1b7816 */ /* 0x000fe4000000001b */
[----:B------:R-:W-:Y:S02]  /*a90a0*/  SHF.R.U32.HI R26, RZ, 0x8, R24 ;  /* 0x00000008ff1a7819 */ /* 0x000fe40000011618 */
[--C-:B------:R-:W-:Y:S01]  /*a90b0*/  PRMT R24, R24, 0x3340, R18.reuse ;  /* 0x0000334018187816 */ /* 0x100fe20000000012 */
[----:B------:R0:W-:Y:S04]  /*a90c0*/  STL [R1+0x1f98], R27 ;  /* 0x001f981b01007387 */ /* 0x0001e80000100800 */
[----:B------:R1:W-:Y:S01]  /*a90d0*/  STL [R1+0x1628], R24 ;  /* 0x0016281801007387 */ /* 0x0003e20000100800 */
[----:B0-----:R-:W-:-:S03]  /*a90e0*/  SHF.R.U32.HI R27, RZ, 0x8, R18 ;  /* 0x00000008ff1b7819 */ /* 0x001fc60000011612 */
[----:B-1----:R-:W2:Y:S04]  /*a90f0*/  LDL.LU R24, [R1+0x1dc] ;  /* 0x0001dc0001187983 */ /* 0x002ea80000300800 */
[----:B------:R-:W2:Y:S04]  /*a9100*/  LDL.LU R28, [R1+0x48] ;  /* 0x00004800011c7983 */ /* 0x000ea80000300800 */
[----:B------:R-:W2:Y:S01]  /*a9110*/  LDL.LU R18, [R1+0x110] ;  /* 0x0001100001127983 */ /* 0x000ea20000300800 */
        /* <DEDUP_REMOVED lines=8> */
[----:B------:R-:W-:Y:S02]  /*a91a0*/  LOP3.LUT R6, R15, 0xffff, RZ, 0xc0, !PT ;  /* 0x0000ffff0f067812 */ /* 0x000fe400078ec0ff */
[----:B---3--:R-:W-:Y:S02]  /*a91b0*/  LOP3.LUT R7, R25, 0xffff, RZ, 0xc0, !PT ;  /* 0x0000ffff19077812 */ /* 0x008fe400078ec0ff */
[----:B----4-:R-:W-:Y:S01]  /*a91c0*/  LOP3.LUT R15, R29, 0xffff, RZ, 0xc0, !PT ;  /* 0x0000ffff1d0f7812 */ /* 0x010fe200078ec0ff */
[----:B------:R-:W-:Y:S03]  /*a91d0*/  STL [R1+0x1efc], R27 ;  /* 0x001efc1b01007387 */ /* 0x000fe60000100800 */
[----:B------:R-:W-:Y:S01]  /*a91e0*/  PRMT R25, R7, 0x3340, R15 ;  /* 0x0000334007197816 */ /* 0x000fe2000000000f */
[----:B------:R0:W-:Y:S02]  /*a91f0*/  STL [R1+0x1e98], R26 ;  /* 0x001e981a01007387 */ /* 0x0001e40000100800 */
[----:B0-----:R-:W-:-:S04]  /*a9200*/  PRMT R26, R6, 0x3340, R0 ;  /* 0x00003340061a7816 */ /* 0x001fc80000000000 */
[----:B------:R-:W-:Y:S02]  /*a9210*/  PRMT R25, R25, 0x5410, R26 ;  /* 0x0000541019197816 */ /* 0x000fe4000000001a */
[----:B------:R-:W-:Y:S01]  /*a9220*/  IADD3 R26, P6, R19, R9, RZ ;  /* 0x00000009131a7210 */ /* 0x000fe20007fde0ff */
[----:B------:R0:W-:Y:S04]  /*a9230*/  STL.64 [R1+0x4600], R8 ;  /* 0x0046000801007387 */ /* 0x0001e80000100a00 */
[----:B------:R1:W-:Y:S01]  /*a9240*/  STL [R1+0x1f94], R25 ;  /* 0x001f941901007387 */ /* 0x0003e20000100800 */
[----:B0-----:R-:W-:Y:S02]  /*a9250*/  SHF.R.U32.HI R9, RZ, 0x8, R20 ;  /* 0x00000008ff097819 */ /* 0x001fe40000011614 */
[----:B------:R-:W-:-:S02]  /*a9260*/  SHF.R.U32.HI R8, RZ, 0x8, R15 ;  /* 0x00000008ff087819 */ /* 0x000fc4000001160f */
[----:B------:R-:W-:Y:S02]  /*a9270*/  SHF.R.U32.HI R7, RZ, 0x8, R7 ;  /* 0x00000008ff077819 */ /* 0x000fe40000011607 */
[----:B------:R-:W-:Y:S02]  /*a9280*/  LOP3.LUT R9, R9, 0xffff, RZ, 0xc0, !PT ;  /* 0x0000ffff09097812 */ /* 0x000fe400078ec0ff */
[----:B------:R-:W-:Y:S02]  /*a9290*/  LOP3.LUT R7, R7, 0xffff, RZ, 0xc0, !PT ;  /* 0x0000ffff07077812 */ /* 0x000fe400078ec0ff */
[----:B------:R-:W-:Y:S01]  /*a92a0*/  LOP3.LUT R8, R8, 0xffff, RZ, 0xc0, !PT ;  /* 0x0000ffff08087812 */ /* 0x000fe200078ec0ff */
[----:B--2---:R-:W-:-:S05]  /*a92b0*/  IMAD.X R27, R21, 0x1, R10, P6 ;  /* 0x00000001151b7824 */ /* 0x004fca00030e060a */
[----:B------:R0:W-:Y:S04]  /*a92c0*/  STL.64 [R1+0x1350], R26 ;  /* 0x0013501a01007387 */ /* 0x0001e80000100a00 */
[----:B------:R-:W2:Y:S04]  /*a92d0*/  LDL.LU R20, [R1+0x98] ;  /* 0x0000980001147983 */ /* 0x000ea80000300800 */
[----:B-1----:R-:W3:Y:S04]  /*a92e0*/  LDL.LU R25, [R1+0x328] ;  /* 0x0003280001197983 */ /* 0x002ee80000300800 */
[----:B------:R-:W4:Y:S04]  /*a92f0*/  LDL.LU R15, [R1+0x290] ;  /* 0x00029000010f7983 */ /* 0x000f280000300800 */
[----:B------:R-:W2:Y:S01]  /*a9300*/  LDL.LU R29, [R1+0x2e4] ;  /* 0x0002e400011d7983 */ /* 0x000ea20000300800 */
[----:B0-----:R-:W-:-:S02]  /*a9310*/  PRMT R26, R9, 0x3340, R0 ;  /* 0x00003340091a7816 */ /* 0x001fc40000000000 */
[----:B------:R-:W-:-:S03]  /*a9320*/  PRMT R9, R7, 0x3340, R8 ;  /* 0x0000334007097816 */ /* 0x000fc60000000008 */
[----:B------:R0:W-:Y:S04]  /*a9330*/  STL [R1+0x1748], R26 ;  /* 0x0017481a01007387 */ /* 0x0001e80000100800 */
[----:B------:R1:W-:Y:S01]  /*a9340*/  STL [R1+0x1e88], R9 ;  /* 0x001e880901007387 */ /* 0x0003e20000100800 */
[----:B0-----:R-:W-:Y:S02]  /*a9350*/  IADD3 R26, P6, R19, R11, RZ ;  /* 0x0000000b131a7210 */ /* 0x001fe40007fde0ff */
[----:B------:R-:W-:Y:S02]  /*a9360*/  LOP3.LUT R8, R24, 0xffff, RZ, 0xc0, !PT ;  /* 0x0000ffff18087812 */ /* 0x000fe400078ec0ff */
[----:B------:R-:W-:Y:S02]  /*a9370*/  LOP3.LUT R7, R28, 0xffff, RZ, 0xc0, !PT ;  /* 0x0000ffff1c077812 */ /* 0x000fe400078ec0ff */
[----:B-1----:R-:W-:-:S02]  /*a9380*/  LOP3.LUT R9, R18, 0xffff, RZ, 0xc0, !PT ;  /* 0x0000ffff12097812 */ /* 0x002fc400078ec0ff */
[----:B------:R-:W-:Y:S02]  /*a9390*/  PRMT R24, R7, 0x3340, R0 ;  /* 0x0000334007187816 */ /* 0x000fe40000000000 */
[----:B------:R-:W-:Y:S01]  /*a93a0*/  PRMT R18, R8, 0x3340, R9 ;  /* 0x0000334008127816 */ /* 0x000fe20000000009 */
[----:B------:R-:W-:-:S03]  /*a93b0*/  IMAD.X R27, R21, 0x1, R13, P6 ;  /* 0x00000001151b7824 */ /* 0x000fc600030e060d */
[----:B------:R-:W-:-:S05]  /*a93c0*/  PRMT R18, R18, 0x5410, R24 ;  /* 0x0000541012127816 */ /* 0x000fca0000000018 */
[----:B------:R0:W-:Y:S04]  /*a93d0*/  STL [R1+0x1f90], R18 ;  /* 0x001f901201007387 */ /* 0x0001e80000100800 */
[----:B------:R-:W-:Y:S04]  /*a93e0*/  STL.64 [R1+0x1340], R26 ;  /* 0x0013401a01007387 */ /* 0x000fe80000100a00 */
[----:B------:R-:W2:Y:S01]  /*a93f0*/  LDL.LU R28, [R1+0x178] ;  /* 0x00017800011c7983 */ /* 0x000ea20000300800 */
[----:B------:R-:W-:Y:S02]  /*a9400*/  SHF.R.U32.HI R8, RZ, 0x8, R8 ;  /* 0x00000008ff087819 */ /* 0x000fe40000011608 */
[----:B------:R-:W-:-:S02]  /*a9410*/  SHF.R.U32.HI R9, RZ, 0x8, R9 ;  /* 0x00000008ff097819 */ /* 0x000fc40000011609 */
[----:B0-----:R-:W-:Y:S02]  /*a9420*/  IADD3 R18, P6, R19, R12, RZ ;  /* 0x0000000c13127210 */ /* 0x001fe40007fde0ff */
[----:B------:R-:W-:Y:S02]  /*a9430*/  LOP3.LUT R8, R8, 0xffff, RZ, 0xc0, !PT ;  /* 0x0000ffff08087812 */ /* 0x000fe400078ec0ff */
[----:B------:R-:W-:Y:S01]  /*a9440*/  LOP3.LUT R9, R9, 0xffff, RZ, 0xc0, !PT ;  /* 0x0000ffff09097812 */ /* 0x000fe200078ec0ff */
[----:B------:R-:W-:Y:S01]  /*a9450*/  IMAD.X R19, R21, 0x1, R14, P6 ;  /* 0x0000000115137824 */ /* 0x000fe200030e060e */
[----:B------:R-:W-:Y:S02]  /*a9460*/  SHF.R.U32.HI R7, RZ, 0x8, R7 ;  /* 0x00000008ff077819 */ /* 0x000fe40000011607 */
[----:B------:R-:W-:Y:S02]  /*a9470*/  SHF.R.U32.HI R6, RZ, 0x8, R6 ;  /* 0x00000008ff067819 */ /* 0x000fe40000011606 */
[----:B------:R-:W-:-:S02]  /*a9480*/  PRMT R8, R8, 0x3340, R9 ;  /* 0x0000334008087816 */ /* 0x000fc40000000009 */
[----:B------:R-:W-:Y:S01]  /*a9490*/  LOP3.LUT R7, R7, 0xffff, RZ, 0xc0, !PT ;  /* 0x0000ffff07077812 */ /* 0x000fe200078ec0ff */
[----:B------:R0:W-:Y:S01]  /*a94a0*/  STL.64 [R1+0x1338], R18 ;  /* 0x0013381201007387 */ /* 0x0001e20000100a00 */
[----:B------:R-:W-:Y:S02]  /*a94b0*/  LOP3.LUT R6, R6, 0xffff, RZ, 0xc0, !PT ;  /* 0x0000ffff06067812 */ /* 0x000fe400078ec0ff */
[--C-:B------:R-:W-:Y:S01]  /*a94c0*/  PRMT R9, R7, 0x3340, R0.reuse ;  /* 0x0000334007097816 */ /* 0x100fe20000000000 */
[----:B0-----:R-:W2:Y:S04]  /*a94d0*/  LDL.LU R18, [R1+0xe4] ;  /* 0x0000e40001127983 */ /* 0x001ea80000300800 */
[----:B------:R0:W-:Y:S04]  /*a94e0*/  STL [R1+0x1e78], R8 ;  /* 0x001e780801007387 */ /* 0x0001e80000100800 */
[----:B------:R-:W2:Y:S04]  /*a94f0*/  LDL.LU R19, [R1+0x32c] ;  /* 0x00032c0001137983 */ /* 0x000ea80000300800 */
[----:B------:R-:W2:Y:S01]  /*a9500*/  LDL.LU R21, [R1+0x294] ;  /* 0x0002940001157983 */ /* 0x000ea20000300800 */
[----:B0-----:R-:W-:-:S03]  /*a9510*/  PRMT R8, R6, 0x3340, R0 ;  /* 0x0000334006087816 */ /* 0x001fc60000000000 */
[----:B------:R-:W2:Y:S04]  /*a9520*/  LDL.LU R27, [R1+0x2e8] ;  /* 0x0002e800011b7983 */ /* 0x000ea80000300800 */
[----:B------:R-:W-:Y:S04]  /*a9530*/  STL [R1+0x171c], R9 ;  /* 0x00171c0901007387 */ /* 0x000fe80000100800 */
[----:B------:R2:W-:Y:S01]  /*a9540*/  STL [R1+0x1718], R8 ;  /* 0x0017180801007387 */ /* 0x0005e20000100800 */
[----:B---3--:R-:W-:Y:S02]  /*a9550*/  LOP3.LUT R7, R25, 0xffff, RZ, 0xc0, !PT ;  /* 0x0000ffff19077812 */ /* 0x008fe400078ec0ff */
[----:B----4-:R-:W-:-:S02]  /*a9560*/  LOP3.LUT R6, R15, 0xffff, RZ, 0xc0, !PT ;  /* 0x0000ffff0f067812 */ /* 0x010fc400078ec0ff */
[----:B--2---:R-:W-:Y:S02]  /*a9570*/  LOP3.LUT R8, R29, 0xffff, RZ, 0xc0, !PT ;  /* 0x0000ffff1d087812 */ /* 0x004fe400078ec0ff */
[----:B------:R-:W-:Y:S02]  /*a9580*/  PRMT R15, R6, 0x3340, R0 ;  /* 0x00003340060f7816 */ /* 0x000fe40000000000 */
[----:B------:R-:W-:Y:S02]  /*a9590*/  PRMT R9, R7, 0x3340, R8 ;  /* 0x0000334007097816 */ /* 0x000fe40000000008 */
[----:B------:R-:W-:Y:S02]  /*a95a0*/  IADD3 R24, P6, R20, R2, RZ ;  /* 0x0000000214187210 */ /* 0x000fe40007fde0ff */
[----:B------:R-:W-:Y:S02]  /*a95b0*/  PRMT R9, R9, 0x5410, R15 ;  /* 0x0000541009097816 */ /* 0x000fe4000000000f */
[----:B------:R-:W-:-:S05]  /*a95c0*/  SHF.R.S32.HI R15, RZ, 0x1f, R20 ;  /* 0x0000001fff0f7819 */ /* 0x000fca0000011414 */
[----:B------:R-:W-:Y:S01]  /*a95d0*/  IMAD.X R25, R15, 0x1, R22, P6 ;  /* 0x000000010f197824 */ /* 0x000fe200030e0616 */
[----:B------:R-:W-:Y:S04]  /*a95e0*/  STL [R1+0x1f8c], R9 ;  /* 0x001f8c0901007387 */ /* 0x000fe80000100800 */
[----:B------:R0:W-:Y:S04]  /*a95f0*/  STL.64 [R1+0x12d8], R24 ;  /* 0x0012d81801007387 */ /* 0x0001e80000100a00 */
[----:B0-----:R-:W2:Y:S01]  /*a9600*/  LDL.LU.64 R24, [R1+0x4610] ;  /* 0x0046100001187983 */ /* 0x001ea20000300a00 */
[----:B------:R-:W-:-:S02]  /*a9610*/  SHF.R.U32.HI R7, RZ, 0x8, R7 ;  /* 0x00000008ff077819 */ /* 0x000fc40000011607 */
[----:B------:R-:W-:Y:S02]  /*a9620*/  SHF.R.U32.HI R8, RZ, 0x8, R8 ;  /* 0x00000008ff087819 */ /* 0x000fe40000011608 */
[----:B------:R-:W-:Y:S02]  /*a9630*/  SHF.R.U32.HI R6, RZ, 0x8, R6 ;  /* 0x00000008ff067819 */ /* 0x000fe40000011606 */
[----:B------:R-:W-:Y:S02]  /*a9640*/  LOP3.LUT R7, R7, 0xffff, RZ, 0xc0, !PT ;  /* 0x0000ffff07077812 */ /* 0x000fe400078ec0ff */
[----:B------:R-:W-:Y:S02]  /*a9650*/  LOP3.LUT R8, R8, 0xffff, RZ, 0xc0, !PT ;  /* 0x0000ffff08087812 */ /* 0x000fe400078ec0ff */
[----:B------:R-:W-:Y:S02]  /*a9660*/  LOP3.LUT R6, R6, 0xffff, RZ, 0xc0, !PT ;  /* 0x0000ffff06067812 */ /* 0x000fe400078ec0ff */
[----:B------:R-:W-:-:S02]  /*a9670*/  PRMT R7, R7, 0x3340, R8 ;  /* 0x0000334007077816 */ /* 0x000fc40000000008 */
[----:B------:R-:W-:-:S03]  /*a9680*/  PRMT R6, R6, 0x3340, R0 ;  /* 0x0000334006067816 */ /* 0x000fc60000000000 */
[----:B------:R0:W-:Y:S01]  /*a9690*/  STL [R1+0x1e1c], R7 ;  /* 0x001e1c0701007387 */ /* 0x0001e20000100800 */
[----:B------:R-:W-:-:S03]  /*a96a0*/  LOP3.LUT R9, R28, 0xffff, RZ, 0xc0, !PT ;  /* 0x0000ffff1c097812 */ /* 0x000fc600078ec0ff */
[----:B0-----:R-:W3:Y:S04]  /*a96b0*/  LDL.LU R7, [R1+0x308] ;  /* 0x0003080001077983 */ /* 0x001ee80000300800 */
[----:B------:R0:W-:Y:S04]  /*a96c0*/  STL [R1+0x170c], R6 ;  /* 0x00170c0601007387 */ /* 0x0001e80000100800 */
[----:B------:R-:W4:Y:S04]  /*a96d0*/  LDL.LU R29, [R1+0x274] ;  /* 0x00027400011d7983 */ /* 0x000f280000300800 */
[----:B------:R-:W3:Y:S01]  /*a96e0*/  LDL.LU R28, [R1+0x2b8] ;  /* 0x0002b800011c7983 */ /* 0x000ee20000300800 */
[----:B------:R-:W-:-:S02]  /*a96f0*/  LOP3.LUT R18, R18, 0xffff, RZ, 0xc0, !PT ;  /* 0x0000ffff12127812 */ /* 0x000fc400078ec0ff */
[----:B0-----:R-:W-:Y:S02]  /*a9700*/  LOP3.LUT R6, R19, 0xffff, RZ, 0xc0, !PT ;  /* 0x0000ffff13067812 */ /* 0x001fe400078ec0ff */
[--C-:B------:R-:W-:Y:S02]  /*a9710*/  PRMT R19, R9, 0x3340, R18.reuse ;  /* 0x0000334009137816 */ /* 0x100fe40000000012 */
[----:B------:R-:W-:Y:S02]  /*a9720*/  SHF.R.U32.HI R9, RZ, 0x8, R9 ;  /* 0x00000008ff097819 */ /* 0x000fe40000011609 */
[----:B------:R-:W-:Y:S02]  /*a9730*/  SHF.R.U32.HI R18, RZ, 0x8, R18 ;  /* 0x00000008ff127819 */ /* 0x000fe40000011612 */
[----:B------:R-:W-:Y:S02]  /*a9740*/  LOP3.LUT R9, R9, 0xffff, RZ, 0xc0, !PT ;  /* 0x0000ffff09097812 */ /* 0x000fe400078ec0ff */
[----:B--2---:R-:W-:-:S02]  /*a9750*/  LOP3.LUT R8, R25, 0xffff, RZ, 0xc0, !PT ;  /* 0x0000ffff19087812 */ /* 0x004fc400078ec0ff */
[----:B------:R-:W-:Y:S02]  /*a9760*/  LOP3.LUT R25, R21, 0xffff, RZ, 0xc0, !PT ;  /* 0x0000ffff15197812 */ /* 0x000fe400078ec0ff */
[--C-:B------:R-:W-:Y:S01]  /*a9770*/  PRMT R21, R8, 0x3340, R0.reuse ;  /* 0x0000334008157816 */ /* 0x100fe20000000000 */
[----:B------:R0:W-:Y:S03]  /*a9780*/  STL [R1+0x1fc4], R8 ;  /* 0x001fc40801007387 */ /* 0x0001e60000100800 */
[----:B------:R-:W-:Y:S02]  /*a9790*/  PRMT R26, R19, 0x5410, R21 ;  /* 0x00005410131a7816 */ /* 0x000fe40000000015 */
[----:B------:R-:W-:Y:S02]  /*a97a0*/  PRMT R21, R25, 0x3340, R0 ;  /* 0x0000334019157816 */ /* 0x000fe40000000000 */
[----:B0-----:R-:W-:Y:S01]  /*a97b0*/  LOP3.LUT R8, R27, 0xffff, RZ, 0xc0, !PT ;  /* 0x0000ffff1b087812 */ /* 0x001fe200078ec0ff */
[----:B------:R0:W-:Y:S03]  /*a97c0*/  STL [R1+0x1f88], R26 ;  /* 0x001f881a01007387 */ /* 0x0001e60000100800 */
[----:B------:R-:W-:-:S04]  /*a97d0*/  PRMT R19, R6, 0x3340, R8 ;  /* 0x0000334006137816 */ /* 0x000fc80000000008 */
[----:B------:R-:W-:Y:S02]  /*a97e0*/  PRMT R19, R19, 0x5410, R21 ;  /* 0x0000541013137816 */ /* 0x000fe40000000015 */
[----:B0-----:R-:W-:-:S03]  /*a97f0*/  IADD3 R26, P6, R20, R0, RZ ;  /* 0x00000000141a7210 */ /* 0x001fc60007fde0ff */
[----:B------:R0:W-:Y:S01]  /*a9800*/  STL [R1+0x1f84], R19 ;  /* 0x001f841301007387 */ /* 0x0001e20000100800 */
[----:B------:R-:W-:Y:S01]  /*a9810*/  SHF.R.U32.HI R6, RZ, 0x8, R6 ;  /* 0x00000008ff067819 */ /* 0x000fe20000011606 */
[----:B------:R-:W-:Y:S01]  /*a9820*/  IMAD.X R27, R15, 0x1, R17, P6 ;  /* 0x000000010f1b7824 */ /* 0x000fe200030e0611 */
[----:B------:R-:W-:Y:S02]  /*a9830*/  SHF.R.U32.HI R8, RZ, 0x8, R8 ;  /* 0x00000008ff087819 */ /* 0x000fe40000011608 */
[----:B------:R-:W-:Y:S02]  /*a9840*/  LOP3.LUT R6, R6, 0xffff, RZ, 0xc0, !PT ;  /* 0x0000ffff06067812 */ /* 0x000fe400078ec0ff */
[----:B0-----:R-:W-:Y:S01]  /*a9850*/  LOP3.LUT R19, R18, 0xffff, RZ, 0xc0, !PT ;  /* 0x0000ffff12137812 */ /* 0x001fe200078ec0ff */
[----:B------:R0:W-:Y:S01]  /*a9860*/  STL.64 [R1+0x12c0], R26 ;  /* 0x0012c01a01007387 */ /* 0x0001e20000100a00 */
[----:B------:R-:W-:Y:S02]  /*a9870*/  LOP3.LUT R8, R8, 0xffff, RZ, 0xc0, !PT ;  /* 0x0000ffff08087812 */ /* 0x000fe400078ec0ff */
[----:B------:R-:W-:-:S02]  /*a9880*/  PRMT R9, R9, 0x3340, R19 ;  /* 0x0000334009097816 */ /* 0x000fc40000000013 */
[----:B------:R-:W-:Y:S01]  /*a9890*/  PRMT R6, R6, 0x3340, R8 ;  /* 0x0000334006067816 */ /* 0x000fe20000000008 */
[----:B0-----:R-:W2:Y:S04]  /*a98a0*/  LDL.LU R26, [R1+0x200] ;  /* 0x00020000011a7983 */ /* 0x001ea80000300800 */
[----:B------:R-:W2:Y:S04]  /*a98b0*/  LDL.LU R27, [R1+0x54] ;  /* 0x00005400011b7983 */ /* 0x000ea80000300800 */
[----:B------:R-:W2:Y:S01]  /*a98c0*/  LDL.LU R18, [R1+0x120] ;  /* 0x0001200001127983 */ /* 0x000ea20000300800 */
[----:B----4-:R-:W-:-:S03]  /*a98d0*/  LOP3.LUT R8, R29, 0xffff, RZ, 0xc0, !PT ;  /* 0x0000ffff1d087812 */ /* 0x010fc600078ec0ff */
[----:B------:R-:W4:Y:S01]  /*a98e0*/  LDL.LU R21, [R1+0x30c] ;  /* 0x00030c0001157983 */ /* 0x000f220000300800 */
[----:B---3--:R-:W-:-:S03]  /*a98f0*/  LOP3.LUT R28, R28, 0xffff, RZ, 0xc0, !PT ;  /* 0x0000ffff1c1c7812 */ /* 0x008fc600078ec0ff */
[----:B------:R-:W3:Y:S04]  /*a9900*/  LDL.LU R19, [R1+0x2c4] ;  /* 0x0002c40001137983 */ /* 0x000ee80000300800 */
[----:B------:R0:W-:Y:S04]  /*a9910*/  STL [R1+0x1e8c], R9 ;  /* 0x001e8c0901007387 */ /* 0x0001e80000100800 */
[----:B------:R1:W-:Y:S01]  /*a9920*/  STL [R1+0x1df8], R6 ;  /* 0x001df80601007387 */ /* 0x0003e20000100800 */
[----:B0-----:R-:W-:Y:S02]  /*a9930*/  LOP3.LUT R9, R7, 0xffff, RZ, 0xc0, !PT ;  /* 0x0000ffff07097812 */ /* 0x001fe400078ec0ff */
[----:B------:R-:W-:-:S02]  /*a9940*/  PRMT R7, R8, 0x3340, R0 ;  /* 0x0000334008077816 */ /* 0x000fc40000000000 */
[----:B-1----:R-:W-:-:S04]  /*a9950*/  PRMT R6, R9, 0x3340, R28 ;  /* 0x0000334009067816 */ /* 0x002fc8000000001c */
[----:B------:R-:W-:Y:S02]  /*a9960*/  PRMT R29, R6, 0x5410, R7 ;  /* 0x00005410061d7816 */ /* 0x000fe40000000007 */
[----:B------:R-:W-:-:S05]  /*a9970*/  IADD3 R6, P6, R20, R3, RZ ;  /* 0x0000000314067210 */ /* 0x000fca0007fde0ff */
[----:B------:R-:W-:Y:S01]  /*a9980*/  IMAD.X R7, R15, 0x1, R4, P6 ;  /* 0x000000010f077824 */ /* 0x000fe200030e0604 */
[----:B------:R-:W-:Y:S04]  /*a9990*/  STL [R1+0x1f80], R29 ;  /* 0x001f801d01007387 */ /* 0x000fe80000100800 */
[----:B------:R0:W-:Y:S04]  /*a99a0*/  STL.64 [R1+0x12f8], R6 ;  /* 0x0012f80601007387 */ /* 0x0001e80000100a00 */
[----:B0-----:R-:W3:Y:S01]  /*a99b0*/  LDL.LU.64 R6, [R1+0x4608] ;  /* 0x0046080001067983 */ /* 0x001ee20000300a00 */
[----:B------:R-:W-:-:S02]  /*a99c0*/  SHF.R.U32.HI R9, RZ, 0x8, R9 ;  /* 0x00000008ff097819 */ /* 0x000fc40000011609 */
[----:B------:R-:W-:Y:S01]  /*a99d0*/  SHF.R.U32.HI R28, RZ, 0x8, R28 ;  /* 0x00000008ff1c7819 */ /* 0x000fe2000001161c */
[----:B------:R-:W3:Y:S01]  /*a99e0*/  LDL.LU R29, [R1+0x190] ;  /* 0x00019000011d7983 */ /* 0x000ee20000300800 */
[----:B------:R-:W-:Y:S02]  /*a99f0*/  SHF.R.U32.HI R8, RZ, 0x8, R8 ;  /* 0x00000008ff087819 */ /* 0x000fe40000011608 */
[----:B------:R-:W-:Y:S02]  /*a9a00*/  LOP3.LUT R9, R9, 0xffff, RZ, 0xc0, !PT ;  /* 0x0000ffff09097812 */ /* 0x000fe400078ec0ff */
[----:B------:R-:W-:Y:S02]  /*a9a10*/  LOP3.LUT R28, R28, 0xffff, RZ, 0xc0, !PT ;  /* 0x0000ffff1c1c7812 */ /* 0x000fe400078ec0ff */
[----:B------:R-:W-:Y:S02]  /*a9a20*/  LOP3.LUT R8, R8, 0xffff, RZ, 0xc0, !PT ;  /* 0x0000ffff08087812 */ /* 0x000fe400078ec0ff */
[----:B------:R-:W-:-:S02]  /*a9a30*/  PRMT R28, R9, 0x3340, R28 ;  /* 0x00003340091c7816 */ /* 0x000fc4000000001c */
[----:B------:R-:W-:-:S03]  /*a9a40*/  PRMT R9, R8, 0x3340, R0 ;  /* 0x0000334008097816 */ /* 0x000fc60000000000 */
[----:B------:R0:W-:Y:S01]  /*a9a50*/  STL [R1+0x1dcc], R28 ;  /* 0x001dcc1c01007387 */ /* 0x0001e20000100800 */
[----:B------:R-:W-:-:S03]  /*a9a60*/  IADD3 R8, P6, R20, R5, RZ ;  /* 0x0000000514087210 */ /* 0x000fc60007fde0ff */
[----:B0-----:R-:W3:Y:S04]  /*a9a70*/  LDL.LU R28, [R1+0xec] ;  /* 0x0000ec00011c7983 */ /* 0x001ee80000300800 */
[----:B------:R-:W-:Y:S04]  /*a9a80*/  STL [R1+0x16ec], R9 ;  /* 0x0016ec0901007387 */ /* 0x000fe80000100800 */
[----:B------:R0:W-:Y:S02]  /*a9a90*/  STL.64 [R1+0x45e8], R4 ;  /* 0x0045e80401007387 */ /* 0x0001e40000100a00 */
[----:B0-----:R-:W-:-:S04]  /*a9aa0*/  SHF.R.U32.HI R4, RZ, 0x8, R25 ;  /* 0x00000008ff047819 */ /* 0x001fc80000011619 */
[----:B------:R-:W-:-:S04]  /*a9ab0*/  LOP3.LUT R4, R4, 0xffff, RZ, 0xc0, !PT ;  /* 0x0000ffff04047812 */ /* 0x000fc800078ec0ff */
[----:B------:R-:W-:Y:S02]  /*a9ac0*/  PRMT R5, R4, 0x3340, R0 ;  /* 0x0000334004057816 */ /* 0x000fe40000000000 */
[----:B--2---:R-:W-:Y:S02]  /*a9ad0*/  LOP3.LUT R4, R26, 0xffff, RZ, 0xc0, !PT ;  /* 0x0000ffff1a047812 */ /* 0x004fe400078ec0ff */
[----:B------:R-:W-:-:S04]  /*a9ae0*/  LOP3.LUT R27, R27, 0xffff, RZ, 0xc0, !PT ;  /* 0x0000ffff1b1b7812 */ /* 0x000fc800078ec0ff */
[----:B------:R-:W-:Y:S02]  /*a9af0*/  PRMT R26, R27, 0x3340, R0 ;  /* 0x000033401b1a7816 */ /* 0x000fe40000000000 */
[----:B----4-:R-:W-:Y:S02]  /*a9b00*/  LOP3.LUT R21, R21, 0xffff, RZ, 0xc0, !PT ;  /* 0x0000ffff15157812 */ /* 0x010fe400078ec0ff */
[----:B---3--:R-:W-:Y:S01]  /*a9b10*/  LOP3.LUT R19, R19, 0xffff, RZ, 0xc0, !PT ;  /* 0x0000ffff13137812 */ /* 0x008fe200078ec0ff */
[----:B------:R-:W-:-:S05]  /*a9b20*/  IMAD.X R9, R15, 0x1, R6, P6 ;  /* 0x000000010f097824 */ /* 0x000fca00030e0606 */
[----:B------:R0:W-:Y:S04]  /*a9b30*/  STL.64 [R1+0x12d0], R8 ;  /* 0x0012d00801007387 */ /* 0x0001e80000100a00 */
[----:B0-----:R-:W2:Y:S04]  /*a9b40*/  LDL.LU.64 R8, [R1+0x4600] ;  /* 0x0046000001087983 */ /* 0x001ea80000300a00 */
[----:B------:R-:W3:Y:S04]  /*a9b50*/  LDL.LU R25, [R1+0x45fc] ;  /* 0x0045fc0001197983 */ /* 0x000ee80000300800 */
[----:B------:R0:W-:Y:S02]  /*a9b60*/  STL [R1+0x16e8], R5 ;  /* 0x0016e80501007387 */ /* 0x0001e40000100800 */
[----:B0-----:R-:W-:-:S04]  /*a9b70*/  LOP3.LUT R5, R18, 0xffff, RZ, 0xc0, !PT ;  /* 0x0000ffff12057812 */ /* 0x001fc800078ec0ff */
[----:B------:R-:W-:-:S04]  /*a9b80*/  PRMT R18, R4, 0x3340, R5 ;  /* 0x0000334004127816 */ /* 0x000fc80000000005 */
[----:B------:R-:W-:Y:S02]  /*a9b90*/  PRMT R26, R18, 0x5410, R26 ;  /* 0x00005410121a7816 */ /* 0x000fe4000000001a */
[----:B------:R-:W4:Y:S04]  /*a9ba0*/  LDL.LU R18, [R1+0x204] ;  /* 0x0002040001127983 */ /* 0x000f280000300800 */
[----:B------:R0:W-:Y:S02]  /*a9bb0*/  STL [R1+0x1f7c], R26 ;  /* 0x001f7c1a01007387 */ /* 0x0001e40000100800 */
[----:B0-----:R-:W-:Y:S02]  /*a9bc0*/  SHF.R.U32.HI R26, RZ, 0x8, R21 ;  /* 0x00000008ff1a7819 */ /* 0x001fe40000011615 */
[----:B------:R-:W-:-:S05]  /*a9bd0*/  PRMT R21, R21, 0x3340, R19 ;  /* 0x0000334015157816 */ /* 0x000fca0000000013 */
[----:B------:R0:W-:Y:S01]  /*a9be0*/  STL [R1+0x2f8], R21 ;  /* 0x0002f81501007387 */ /* 0x0001e20000100800 */
[----:B------:R-:W-:Y:S02]  /*a9bf0*/  LOP3.LUT R26, R26, 0xffff, RZ, 0xc0, !PT ;  /* 0x0000ffff1a1a7812 */ /* 0x000fe400078ec0ff */
[----:B0-----:R-:W-:Y:S02]  /*a9c00*/  SHF.R.U32.HI R21, RZ, 0x8, R19 ;  /* 0x00000008ff157819 */ /* 0x001fe40000011613 */
[----:B------:R-:W3:Y:S02]  /*a9c10*/  LDL.LU R19, [R1+0x138] ;  /* 0x0001380001137983 */ /* 0x000ee40000300800 */
[----:B------:R-:W-:-:S04]  /*a9c20*/  LOP3.LUT R21, R21, 0xffff, RZ, 0xc0, !PT ;  /* 0x0000ffff15157812 */ /* 0x000fc800078ec0ff */
[----:B------:R-:W-:Y:S02]  /*a9c30*/  PRMT R26, R26, 0x3340, R21 ;  /* 0x000033401a1a7816 */ /* 0x000fe40000000015 */
[----:B------:R-:W3:Y:S01]  /*a9c40*/  LDL.LU R21, [R1+0x45f8] ;  /* 0x0045f80001157983 */ /* 0x000ee20000300800 */
[----:B------:R-:W-:Y:S02]  /*a9c50*/  SHF.R.U32.HI R4, RZ, 0x8, R4 ;  /* 0x00000008ff047819 */ /* 0x000fe40000011604 */
[----:B------:R-:W-:Y:S02]  /*a9c60*/  SHF.R.U32.HI R5, RZ, 0x8, R5 ;  /* 0x00000008ff057819 */ /* 0x000fe40000011605 */
[----:B------:R-:W-:Y:S02]  /*a9c70*/  LOP3.LUT R4, R4, 0xffff, RZ, 0xc0, !PT ;  /* 0x0000ffff04047812 */ /* 0x000fe400078ec0ff */
[----:B------:R-:W-:Y:S01]  /*a9c80*/  LOP3.LUT R5, R5, 0xffff, RZ, 0xc0, !PT ;  /* 0x0000ffff05057812 */ /* 0x000fe200078ec0ff */
[----:B------:R0:W-:Y:S03]  /*a9c90*/  STL [R1+0x40e4], R26 ;  /* 0x0040e41a01007387 */ /* 0x0001e60000100800 */
[----:B0-----:R-:W-:-:S02]  /*a9ca0*/  PRMT R26, R4, 0x3340, R5 ;  /* 0x00003340041a7816 */ /* 0x001fc40000000005 */
[----:B------:R-:W-:Y:S02]  /*a9cb0*/  LOP3.LUT R4, R24, 0xffff, RZ, 0xc0, !PT ;  /* 0x0000ffff18047812 */ /* 0x000fe400078ec0ff */
[----:B------:R-:W-:Y:S02]  /*a9cc0*/  LOP3.LUT R5, R29, 0xffff, RZ, 0xc0, !PT ;  /* 0x0000ffff1d057812 */ /* 0x000fe400078ec0ff */
[----:B------:R-:W-:Y:S01]  /*a9cd0*/  LOP3.LUT R24, R28, 0xffff, RZ, 0xc0, !PT ;  /* 0x0000ffff1c187812 */ /* 0x000fe200078ec0ff */
[----:B------:R0:W-:Y:S01]  /*a9ce0*/  STL [R1+0x1db8], R26 ;  /* 0x001db81a01007387 */ /* 0x0001e20000100800 */
[----:B------:R-:W-:-:S03]  /*a9cf0*/  PRMT R28, R4, 0x3340, R0 ;  /* 0x00003340041c7816 */ /* 0x000fc60000000000 */
[----:B------:R1:W-:Y:S01]  /*a9d00*/  STL.64 [R1+0x45e0], R6 ;  /* 0x0045e00601007387 */ /* 0x0003e20000100a00 */
[----:B0-----:R-:W-:-:S04]  /*a9d10*/  PRMT R26, R5, 0x3340, R24 ;  /* 0x00003340051a7816 */ /* 0x001fc80000000018 */
[----:B------:R-:W-:Y:S02]  /*a9d20*/  PRMT R26, R26, 0x5410, R28 ;  /* 0x000054101a1a7816 */ /* 0x000fe4000000001c */
[----:B------:R-:W-:Y:S02]  /*a9d30*/  IADD3 R28, P6, R20, R7, RZ ;  /* 0x00000007141c7210 */ /* 0x000fe40007fde0ff */
[----:B-1----:R-:W-:Y:S02]  /*a9d40*/  SHF.R.U32.HI R7, RZ, 0x8, R27 ;  /* 0x00000008ff077819 */ /* 0x002fe4000001161b */
[----:B------:R-:W-:Y:S02]  /*a9d50*/  SHF.R.U32.HI R5, RZ, 0x8, R5 ;  /* 0x00000008ff057819 */ /* 0x000fe40000011605 */
[----:B------:R-:W-:Y:S02]  /*a9d60*/  SHF.R.U32.HI R6, RZ, 0x8, R24 ;  /* 0x00000008ff067819 */ /* 0x000fe40000011618 */
[----:B------:R-:W-:-:S02]  /*a9d70*/  LOP3.LUT R7, R7, 0xffff, RZ, 0xc0, !PT ;  /* 0x0000ffff07077812 */ /* 0x000fc400078ec0ff */
[----:B------:R-:W-:Y:S02]  /*a9d80*/  LOP3.LUT R5, R5, 0xffff, RZ, 0xc0, !PT ;  /* 0x0000ffff05057812 */ /* 0x000fe400078ec0ff */
[----:B------:R-:W-:Y:S02]  /*a9d90*/  LOP3.LUT R6, R6, 0xffff, RZ, 0xc0, !PT ;  /* 0x0000ffff06067812 */ /* 0x000fe400078ec0ff */
[----:B------:R-:W-:Y:S02]  /*a9da0*/  PRMT R24, R7, 0x3340, R0 ;  /* 0x0000334007187816 */ /* 0x000fe40000000000 */
[----:B------:R-:W-:Y:S01]  /*a9db0*/  PRMT R7, R5, 0x3340, R6 ;  /* 0x0000334005077816 */ /* 0x000fe20000000006 */
[----:B------:R-:W-:Y:S01]  /*a9dc0*/  STL [R1+0x1f78], R26 ;  /* 0x001f781a01007387 */ /* 0x000fe20000100800 */
[----:B--2---:R-:W-:-:S05]  /*a9dd0*/  IMAD.X R29, R15, 0x1, R8, P6 ;  /* 0x000000010f1d7824 */ /* 0x004fca00030e0608 */
[----:B------:R0:W-:Y:S04]  /*a9de0*/  STL.64 [R1+0x1298], R28 ;  /* 0x0012981c01007387 */ /* 0x0001e80000100a00 */
[----:B------:R-:W-:Y:S04]  /*a9df0*/  STL [R1+0x16bc], R24 ;  /* 0x0016bc1801007387 */ /* 0x000fe80000100800 */
[----:B------:R1:W-:Y:S04]  /*a9e00*/  STL [R1+0x1d4c], R7 ;  /* 0x001d4c0701007387 */ /* 0x0003e80000100800 */
[----:B0-----:R-:W2:Y:S01]  /*a9e10*/  LDL.LU R28, [R1+0x334] ;  /* 0x00033400011c7983 */ /* 0x001ea20000300800 */
[----:B----4-:R-:W-:-:S03]  /*a9e20*/  LOP3.LUT R5, R18, 0xffff, RZ, 0xc0, !PT ;  /* 0x0000ffff12057812 */ /* 0x010fc600078ec0ff */
[----:B------:R-:W4:Y:S01]  /*a9e30*/  LDL.LU R18, [R1+0x29c] ;  /* 0x00029c0001127983 */ /* 0x000f220000300800 */
[----:B---3--:R-:W-:-:S03]  /*a9e40*/  LOP3.LUT R6, R21, 0xffff, RZ, 0xc0, !PT ;  /* 0x0000ffff15067812 */ /* 0x008fc600078ec0ff */
[----:B------:R-:W3:Y:S01]  /*a9e50*/  LDL.LU R21, [R1+0x2ec] ;  /* 0x0002ec0001157983 */ /* 0x000ee20000300800 */
[----:B-1----:R-:W-:Y:S02]  /*a9e60*/  LOP3.LUT R7, R19, 0xffff, RZ, 0xc0, !PT ;  /* 0x0000ffff13077812 */ /* 0x002fe400078ec0ff */
[----:B------:R-:W-:Y:S02]  /*a9e70*/  PRMT R24, R6, 0x3340, R0 ;  /* 0x0000334006187816 */ /* 0x000fe40000000000 */
[----:B------:R-:W-:Y:S02]  /*a9e80*/  PRMT R19, R5, 0x3340, R7 ;  /* 0x0000334005137816 */ /* 0x000fe40000000007 */
[----:B------:R-:W-:Y:S02]  /*a9e90*/  SHF.R.U32.HI R5, RZ, 0x8, R5 ;  /* 0x00000008ff057819 */ /* 0x000fe40000011605 */
[----:B------:R-:W-:Y:S02]  /*a9ea0*/  SHF.R.U32.HI R7, RZ, 0x8, R7 ;  /* 0x00000008ff077819 */ /* 0x000fe40000011607 */
[----:B------:R-:W-:-:S02]  /*a9eb0*/  IADD3 R26, P6, R20, R9, RZ ;  /* 0x00000009141a7210 */ /* 0x000fc40007fde0ff */
[----:B------:R-:W-:Y:S02]  /*a9ec0*/  SHF.R.U32.HI R6, RZ, 0x8, R6 ;  /* 0x00000008ff067819 */ /* 0x000fe40000011606 */
[----:B------:R-:W-:Y:S02]  /*a9ed0*/  LOP3.LUT R5, R5, 0xffff, RZ, 0xc0, !PT ;  /* 0x0000ffff05057812 */ /* 0x000fe400078ec0ff */
[----:B------:R-:W-:Y:S01]  /*a9ee0*/  LOP3.LUT R7, R7, 0xffff, RZ, 0xc0, !PT ;  /* 0x0000ffff07077812 */ /* 0x000fe200078ec0ff */
[----:B------:R-:W-:Y:S01]  /*a9ef0*/  IMAD.X R27, R15, 0x1, R10, P6 ;  /* 0x000000010f1b7824 */ /* 0x000fe200030e060a */
[----:B------:R-:W-:Y:S02]  /*a9f00*/  PRMT R19, R19, 0x5410, R24 ;  /* 0x0000541013137816 */ /* 0x000fe40000000018 */
[----:B------:R-:W-:Y:S01]  /*a9f10*/  LOP3.LUT R6, R6, 0xffff, RZ, 0xc0, !PT ;  /* 0x0000ffff06067812 */ /* 0x000fe200078ec0ff */
[----:B------:R-:W-:Y:S01]  /*a9f20*/  STL.64 [R1+0x45d8], R8 ;  /* 0x0045d80801007387 */ /* 0x000fe20000100a00 */
[----:B------:R-:W-:-:S02]  /*a9f30*/  PRMT R7, R5, 0x3340, R7 ;  /* 0x0000334005077816 */ /* 0x000fc40000000007 */
[----:B------:R-:W-:Y:S01]  /*a9f40*/  PRMT R6, R6, 0x3340, R0 ;  /* 0x0000334006067816 */ /* 0x000fe20000000000 */
[----:B------:R-:W-:Y:S04]  /*a9f50*/  STL [R1+0x1f74], R19 ;  /* 0x001f741301007387 */ /* 0x000fe80000100800 */
[----:B------:R0:W-:Y:S04]  /*a9f60*/  STL.64 [R1+0x1288], R26 ;  /* 0x0012881a01007387 */ /* 0x0001e80000100a00 */
[----:B------:R-:W3:Y:S04]  /*a9f70*/  LDL.LU R5, [R1+0x198] ;  /* 0x0001980001057983 */ /* 0x000ee80000300800 */
[----:B------:R-:W-:Y:S04]  /*a9f80*/  STL [R1+0x1d1c], R7 ;  /* 0x001d1c0701007387 */ /* 0x000fe80000100800 */
[----:B0-----:R-:W3:Y:S04]  /*a9f90*/  LDL.LU R27, [R1+0xf0] ;  /* 0x0000f000011b7983 */ /* 0x001ee80000300800 */
[----:B------:R-:W3:Y:S04]  /*a9fa0*/  LDL.LU R24, [R1+0x314] ;  /* 0x0003140001187983 */ /* 0x000ee80000300800 */
[----:B------:R0:W-:Y:S04]  /*a9fb0*/  STL [R1+0x16a8], R6 ;  /* 0x0016a80601007387 */ /* 0x0001e80000100800 */
[----:B------:R-:W3:Y:S04]  /*a9fc0*/  LDL.LU R29, [R1+0x280] ;  /* 0x00028000011d7983 */ /* 0x000ee80000300800 */
[----:B------:R-:W3:Y:S01]  /*a9fd0*/  LDL.LU R19, [R1+0x2cc] ;  /* 0x0002cc0001137983 */ /* 0x000ee20000300800 */
[----:B0-----:R-:W-:-:S05]  /*a9fe0*/  IADD3 R6, P6, R20, R11, RZ ;  /* 0x0000000b14067210 */ /* 0x001fca0007fde0ff */
[----:B------:R-:W-:Y:S01]  /*a9ff0*/  IMAD.X R7, R15, 0x1, R13, P6 ;  /* 0x000000010f077824 */ /* 0x000fe200030e060d */
[----:B------:R-:W-:-:S04]  /*aa000*/  SHF.R.U32.HI R4, RZ, 0x8, R4 ;  /* 0x00000008ff047819 */ /* 0x000fc80000011604 */
[----:B------:R0:W-:Y:S01]  /*aa010*/  STL.64 [R1+0x12b0], R6 ;  /* 0x0012b00601007387 */ /* 0x0001e20000100a00 */
[----:B------:R-:W-:Y:S02]  /*aa020*/  LOP3.LUT R4, R4, 0xffff, RZ, 0xc0, !PT ;  /* 0x0000ffff04047812 */ /* 0x000fe400078ec0ff */
[----:B0-----:R-:W-:Y:S02]  /*aa030*/  IADD3 R6, P6, R20, R12, RZ ;  /* 0x0000000c14067210 */ /* 0x001fe40007fde0ff */
[----:B------:R-:W3:Y:S03]  /*aa040*/  LDL.LU R20, [R1+0x9c] ;  /* 0x00009c0001147983 */ /* 0x000ee60000300800 */
[----:B------:R-:W-:Y:S02]  /*aa050*/  IMAD.X R7, R15, 0x1, R14, P6 ;  /* 0x000000010f077824 */ /* 0x000fe400030e060e */
[----:B------:R-:W3:Y:S04]  /*aa060*/  LDL.LU R15, [R1+0x45f4] ;  /* 0x0045f400010f7983 */ /* 0x000ee80000300800 */
[----:B------:R0:W-:Y:S02]  /*aa070*/  STL.64 [R1+0x12a8], R6 ;  /* 0x0012a80601007387 */ /* 0x0001e40000100a00 */
[----:B0-----:R-:W-:-:S05]  /*aa080*/  PRMT R7, R4, 0x3340, R0 ;  /* 0x0000334004077816 */ /* 0x001fca0000000000 */
[----:B------:R3:W-:Y:S01]  /*aa090*/  STL [R1+0x168c], R7 ;  /* 0x00168c0701007387 */ /* 0x0007e20000100800 */
[----:B--2---:R-:W-:Y:S02]  /*aa0a0*/  LOP3.LUT R6, R28, 0xffff, RZ, 0xc0, !PT ;  /* 0x0000ffff1c067812 */ /* 0x004fe400078ec0ff */
[----:B----4-:R-:W-:-:S04]  /*aa0b0*/  LOP3.LUT R4, R18, 0xffff, RZ, 0xc0, !PT ;  /* 0x0000ffff12047812 */ /* 0x010fc800078ec0ff */
[----:B------:R-:W-:Y:S02]  /*aa0c0*/  PRMT R9, R4, 0x3340, R0 ;  /* 0x0000334004097816 */ /* 0x000fe40000000000 */
[----:B------:R-:W-:-:S04]  /*aa0d0*/  SHF.R.U32.HI R4, RZ, 0x8, R4 ;  /* 0x00000008ff047819 */ /* 0x000fc80000011604 */
[----:B------:R-:W-:-:S04]  /*aa0e0*/  LOP3.LUT R4, R4, 0xffff, RZ, 0xc0, !PT ;  /* 0x0000ffff04047812 */ /* 0x000fc800078ec0ff */
[----:B------:R-:W-:Y:S02]  /*aa0f0*/  PRMT R4, R4, 0x3340, R0 ;  /* 0x0000334004047816 */ /* 0x000fe40000000000 */
[----:B---3--:R-:W-:-:S04]  /*aa100*/  LOP3.LUT R7, R21, 0xffff, RZ, 0xc0, !PT ;  /* 0x0000ffff15077812 */ /* 0x008fc800078ec0ff */
[--C-:B------:R-:W-:Y:S02]  /*aa110*/  PRMT R8, R6, 0x3340, R7.reuse ;  /* 0x0000334006087816 */ /* 0x100fe40000000007 */
[----:B------:R-:W-:Y:S02]  /*aa120*/  SHF.R.U32.HI R6, RZ, 0x8, R6 ;  /* 0x00000008ff067819 */ /* 0x000fe40000011606 */
[----:B------:R-:W-:Y:S02]  /*aa130*/  SHF.R.U32.HI R7, RZ, 0x8, R7 ;  /* 0x00000008ff077819 */ /* 0x000fe40000011607 */
[----:B------:R-:W-:Y:S02]  /*aa140*/  LOP3.LUT R6, R6, 0xffff, RZ, 0xc0, !PT ;  /* 0x0000ffff06067812 */ /* 0x000fe400078ec0ff */
[----:B------:R-:W-:Y:S02]  /*aa150*/  LOP3.LUT R7, R7, 0xffff, RZ, 0xc0, !PT ;  /* 0x0000ffff07077812 */ /* 0x000fe400078ec0ff */
[----:B------:R-:W-:-:S02]  /*aa160*/  PRMT R8, R8, 0x5410, R9 ;  /* 0x0000541008087816 */ /* 0x000fc40000000009 */
[----:B------:R-:W-:-:S03]  /*aa170*/  PRMT R6, R6, 0x3340, R7 ;  /* 0x0000334006067816 */ /* 0x000fc60000000007 */
[----:B------:R-:W-:Y:S04]  /*aa180*/  STL [R1+0x1f70], R8 ;  /* 0x001f700801007387 */ /* 0x000fe80000100800 */
[----:B------:R-:W2:Y:S04]  /*aa190*/  LDL.LU R28, [R1+0x33c] ;  /* 0x00033c00011c7983 */ /* 0x000ea80000300800 */
[----:B------:R0:W-:Y:S04]  /*aa1a0*/  STL [R1+0x1cc8], R6 ;  /* 0x001cc80601007387 */ /* 0x0001e80000100800 */
[----:B------:R-:W3:Y:S04]  /*aa1b0*/  LDL.LU R18, [R1+0x2a0] ;  /* 0x0002a00001127983 */ /* 0x000ee80000300800 */
[----:B------:R1:W-:Y:S04]  /*aa1c0*/  STL [R1+0x334], R4 ;  /* 0x0003340401007387 */ /* 0x0003e80000100800 */
[----:B------:R-:W4:Y:S01]  /*aa1d0*/  LDL.LU R21, [R1+0x2f4] ;  /* 0x0002f40001157983 */ /* 0x000f220000300800 */
[----:B0-----:R-:W-:-:S02]  /*aa1e0*/  LOP3.LUT R6, R5, 0xffff, RZ, 0xc0, !PT ;  /* 0x0000ffff05067812 */ /* 0x001fc400078ec0ff */
[----:B------:R-:W-:Y:S02]  /*aa1f0*/  LOP3.LUT R5, R16, 0xffff, RZ, 0xc0, !PT ;  /* 0x0000ffff10057812 */ /* 0x000fe400078ec0ff */
[----:B------:R-:W-:Y:S01]  /*aa200*/  LOP3.LUT R7, R27, 0xffff, RZ, 0xc0, !PT ;  /* 0x0000ffff1b077812 */ /* 0x000fe200078ec0ff */
[----:B------:R-:W4:Y:S01]  /*aa210*/  LDL.LU R16, [R1+0x45f0] ;  /* 0x0045f00001107983 */ /* 0x000f220000300800 */
[----:B------:R-:W-:Y:S02]  /*aa220*/  PRMT R9, R5, 0x3340, R0 ;  /* 0x0000334005097816 */ /* 0x000fe40000000000 */
[----:B------:R-:W-:Y:S01]  /*aa230*/  PRMT R8, R6, 0x3340, R7 ;  /* 0x0000334006087816 */ /* 0x000fe20000000007 */
[----:B------:R0:W-:Y:S01]  /*aa240*/  STL [R1+0x1fc0], R5 ;  /* 0x001fc00501007387 */ /* 0x0001e20000100800 */
[----:B-1----:R-:W-:Y:S02]  /*aa250*/  LOP3.LUT R4, R24, 0xffff, RZ, 0xc0, !PT ;  /* 0x0000ffff18047812 */ /* 0x002fe400078ec0ff */
[----:B------:R-:W-:-:S02]  /*aa260*/  LOP3.LUT R26, R29, 0xffff, RZ, 0xc0, !PT ;  /* 0x0000ffff1d1a7812 */ /* 0x000fc400078ec0ff */
[----:B0-----:R-:W-:Y:S02]  /*aa270*/  LOP3.LUT R5, R19, 0xffff, RZ, 0xc0, !PT ;  /* 0x0000ffff13057812 */ /* 0x001fe400078ec0ff */
[----:B------:R-:W-:Y:S02]  /*aa280*/  PRMT R19, R8, 0x5410, R9 ;  /* 0x0000541008137816 */ /* 0x000fe40000000009 */
[----:B------:R-:W-:Y:S02]  /*aa290*/  PRMT R9, R26, 0x3340, R0 ;  /* 0x000033401a097816 */ /* 0x000fe40000000000 */
[----:B------:R-:W-:Y:S01]  /*aa2a0*/  PRMT R8, R4, 0x3340, R5 ;  /* 0x0000334004087816 */ /* 0x000fe20000000005 */
[----:B------:R0:W-:Y:S01]  /*aa2b0*/  STL [R1+0x1f6c], R19 ;  /* 0x001f6c1301007387 */ /* 0x0001e20000100800 */
[----:B------:R-:W-:Y:S02]  /*aa2c0*/  SHF.R.U32.HI R6, RZ, 0x8, R6 ;  /* 0x00000008ff067819 */ /* 0x000fe40000011606 */
[----:B------:R-:W-:-:S02]  /*aa2d0*/  PRMT R24, R8, 0x5410, R9 ;  /* 0x0000541008187816 */ /* 0x000fc40000000009 */
[----:B------:R-:W-:Y:S02]  /*aa2e0*/  SHF.R.U32.HI R7, RZ, 0x8, R7 ;  /* 0x00000008ff077819 */ /* 0x000fe40000011607 */
[----:B------:R-:W-:Y:S02]  /*aa2f0*/  SHF.R.U32.HI R4, RZ, 0x8, R4 ;  /* 0x00000008ff047819 */ /* 0x000fe40000011604 */
[----:B------:R-:W-:Y:S02]  /*aa300*/  SHF.R.U32.HI R5, RZ, 0x8, R5 ;  /* 0x00000008ff057819 */ /* 0x000fe40000011605 */
[----:B------:R-:W-:Y:S02]  /*aa310*/  LOP3.LUT R6, R6, 0xffff, RZ, 0xc0, !PT ;  /* 0x0000ffff06067812 */ /* 0x000fe400078ec0ff */
[----:B------:R-:W-:Y:S02]  /*aa320*/  LOP3.LUT R7, R7, 0xffff, RZ, 0xc0, !PT ;  /* 0x0000ffff07077812 */ /* 0x000fe400078ec0ff */
[----:B0-----:R-:W-:-:S02]  /*aa330*/  SHF.R.S32.HI R19, RZ, 0x1f, R20 ;  /* 0x0000001fff137819 */ /* 0x001fc40000011414 */
[----:B------:R-:W-:Y:S01]  /*aa340*/  IADD3 R8, P6, R20, R2, RZ ;  /* 0x0000000214087210 */ /* 0x000fe20007fde0ff */
[----:B------:R0:W-:Y:S01]  /*aa350*/  STL [R1+0x1f64], R24 ;  /* 0x001f641801007387 */ /* 0x0001e20000100800 */
[----:B------:R-:W-:-:S03]  /*aa360*/  LOP3.LUT R4, R4, 0xffff, RZ, 0xc0, !PT ;  /* 0x0000ffff04047812 */ /* 0x000fc600078ec0ff */
[----:B------:R-:W-:Y:S01]  /*aa370*/  IMAD.X R9, R19, 0x1, R22, P6 ;  /* 0x0000000113097824 */ /* 0x000fe200030e0616 */
[----:B------:R-:W-:Y:S01]  /*aa380*/  LOP3.LUT R5, R5, 0xffff, RZ, 0xc0, !PT ;  /* 0x0000ffff05057812 */ /* 0x000fe200078ec0ff */
[----:B------:R-:W4:Y:S01]  /*aa390*/  LDL.LU R27, [R1+0x20c] ;  /* 0x00020c00011b7983 */ /* 0x000f220000300800 */
[----:B------:R-:W-:-:S03]  /*aa3a0*/  PRMT R6, R6, 0x3340, R7 ;  /* 0x0000334006067816 */ /* 0x000fc60000000007 */
[----:B------:R-:W-:Y:S01]  /*aa3b0*/  STL.64 [R1+0x1248], R8 ;  /* 0x0012480801007387 */ /* 0x000fe20000100a00 */
[----:B------:R-:W-:-:S03]  /*aa3c0*/  PRMT R4, R4, 0x3340, R5 ;  /* 0x0000334004047816 */ /* 0x000fc60000000005 */
[----:B0-----:R-:W4:Y:S04]  /*aa3d0*/  LDL.LU R24, [R1+0x5c] ;  /* 0x00005c0001187983 */ /* 0x001f280000300800 */
        /* <DEDUP_REMOVED lines=9> */
[----:B------:R-:W-:-:S05]  /*aa470*/  IADD3 R4, P6, R20, R0, RZ ;  /* 0x0000000014047210 */ /* 0x000fca0007fde0ff */
[----:B------:R-:W-:Y:S01]  /*aa480*/  IMAD.X R5, R19, 0x1, R17, P6 ;  /* 0x0000000113057824 */ /* 0x000fe200030e0611 */
[----:B------:R-:W-:Y:S04]  /*aa490*/  STL [R1+0x1f58], R9 ;  /* 0x001f580901007387 */ /* 0x000fe80000100800 */
[----:B------:R0:W-:Y:S04]  /*aa4a0*/  STL.64 [R1+0x1220], R4 ;  /* 0x0012200401007387 */ /* 0x0001e80000100a00 */
[----:B0-----:R-:W2:Y:S01]  /*aa4b0*/  LDL.LU.64 R4, [R1+0x45e8] ;  /* 0x0045e80001047983 */ /* 0x001ea20000300a00 */
[----:B------:R-:W-:-:S02]  /*aa4c0*/  SHF.R.U32.HI R7, RZ, 0x8, R7 ;  /* 0x00000008ff077819 */ /* 0x000fc40000011607 */
[----:B------:R-:W-:Y:S01]  /*aa4d0*/  SHF.R.U32.HI R8, RZ, 0x8, R8 ;  /* 0x00000008ff087819 */ /* 0x000fe20000011608 */
[----:B------:R-:W3:Y:S01]  /*aa4e0*/  LDL.LU R18, [R1+0x218] ;  /* 0x0002180001127983 */ /* 0x000ee20000300800 */
[----:B------:R-:W-:Y:S02]  /*aa4f0*/  SHF.R.U32.HI R6, RZ, 0x8, R6 ;  /* 0x00000008ff067819 */ /* 0x000fe40000011606 */
[----:B------:R-:W-:Y:S01]  /*aa500*/  LOP3.LUT R7, R7, 0xffff, RZ, 0xc0, !PT ;  /* 0x0000ffff07077812 */ /* 0x000fe200078ec0ff */
[----:B------:R-:W4:Y:S01]  /*aa510*/  LDL.LU R28, [R1+0x64] ;  /* 0x00006400011c7983 */ /* 0x000f220000300800 */
[----:B------:R-:W-:Y:S02]  /*aa520*/  LOP3.LUT R8, R8, 0xffff, RZ, 0xc0, !PT ;  /* 0x0000ffff08087812 */ /* 0x000fe400078ec0ff */
[----:B------:R-:W-:Y:S01]  /*aa530*/  LOP3.LUT R6, R6, 0xffff, RZ, 0xc0, !PT ;  /* 0x0000ffff06067812 */ /* 0x000fe200078ec0ff */
[----:B------:R-:W4:Y:S01]  /*aa540*/  LDL.LU R21, [R1+0x15c] ;  /* 0x00015c0001157983 */ /* 0x000f220000300800 */
[----:B------:R-:W-:-:S02]  /*aa550*/  PRMT R7, R7, 0x3340, R8 ;  /* 0x0000334007077816 */ /* 0x000fc40000000008 */
[----:B------:R-:W-:Y:S01]  /*aa560*/  PRMT R6, R6, 0x3340, R0 ;  /* 0x0000334006067816 */ /* 0x000fe20000000000 */
[----:B------:R0:W-:Y:S04]  /*aa570*/  STL.64 [R1+0x45c0], R16 ;  /* 0x0045c01001007387 */ /* 0x0001e80000100a00 */
[----:B------:R1:W-:Y:S01]  /*aa580*/  STL [R1+0x1c0c], R7 ;  /* 0x001c0c0701007387 */ /* 0x0003e20000100800 */
[----:B------:R-:W-:-:S03]  /*aa590*/  LOP3.LUT R8, R27, 0xffff, RZ, 0xc0, !PT ;  /* 0x0000ffff1b087812 */ /* 0x000fc600078ec0ff */
[----:B------:R1:W-:Y:S04]  /*aa5a0*/  STL [R1+0x1678], R6 ;  /* 0x0016780601007387 */ /* 0x0003e80000100800 */
[----:B------:R-:W4:Y:S01]  /*aa5b0*/  LDL.LU R27, [R1+0x374] ;  /* 0x00037400011b7983 */ /* 0x000f220000300800 */
[----:B0-----:R-:W-:-:S03]  /*aa5c0*/  LOP3.LUT R17, R24, 0xffff, RZ, 0xc0, !PT ;  /* 0x0000ffff18117812 */ /* 0x001fc600078ec0ff */
[----:B------:R-:W4:Y:S01]  /*aa5d0*/  LDL.LU R24, [R1+0x2a8] ;  /* 0x0002a80001187983 */ /* 0x000f220000300800 */
[----:B------:R-:W-:Y:S02]  /*aa5e0*/  LOP3.LUT R9, R29, 0xffff, RZ, 0xc0, !PT ;  /* 0x0000ffff1d097812 */ /* 0x000fe400078ec0ff */
[----:B-1----:R-:W-:Y:S02]  /*aa5f0*/  PRMT R7, R17, 0x3340, R0 ;  /* 0x0000334011077816 */ /* 0x002fe40000000000 */
[----:B------:R-:W-:-:S04]  /*aa600*/  PRMT R6, R8, 0x3340, R9 ;  /* 0x0000334008067816 */ /* 0x000fc80000000009 */
[----:B------:R-:W-:-:S05]  /*aa610*/  PRMT R6, R6, 0x5410, R7 ;  /* 0x0000541006067816 */ /* 0x000fca0000000007 */
[----:B------:R0:W-:Y:S04]  /*aa620*/  STL [R1+0x1edc], R6 ;  /* 0x001edc0601007387 */ /* 0x0001e80000100800 */
[----:B------:R-:W4:Y:S01]  /*aa630*/  LDL.LU R29, [R1+0x2fc] ;  /* 0x0002fc00011d7983 */ /* 0x000f220000300800 */
[----:B0-----:R-:W-:-:S05]  /*aa640*/  IADD3 R6, P6, R20, R3, RZ ;  /* 0x0000000314067210 */ /* 0x001fca0007fde0ff */
[----:B--2---:R-:W-:-:S05]  /*aa650*/  IMAD.X R7, R19, 0x1, R4, P6 ;  /* 0x0000000113077824 */ /* 0x004fca00030e0604 */
[----:B------:R0:W-:Y:S04]  /*aa660*/  STL.64 [R1+0x1240], R6 ;  /* 0x0012400601007387 */ /* 0x0001e80000100a00 */
[----:B0-----:R-:W2:Y:S01]  /*aa670*/  LDL.LU.64 R6, [R1+0x45e0] ;  /* 0x0045e00001067983 */ /* 0x001ea20000300a00 */
[----:B------:R-:W-:Y:S02]  /*aa680*/  SHF.R.U32.HI R16, RZ, 0x8, R26 ;  /* 0x00000008ff107819 */ /* 0x000fe4000001161a */
[----:B------:R-:W-:Y:S02]  /*aa690*/  SHF.R.U32.HI R8, RZ, 0x8, R8 ;  /* 0x00000008ff087819 */ /* 0x000fe40000011608 */
[----:B------:R-:W-:Y:S02]  /*aa6a0*/  SHF.R.U32.HI R9, RZ, 0x8, R9 ;  /* 0x00000008ff097819 */ /* 0x000fe40000011609 */
[----:B------:R-:W-:-:S02]  /*aa6b0*/  LOP3.LUT R16, R16, 0xffff, RZ, 0xc0, !PT ;  /* 0x0000ffff10107812 */ /* 0x000fc400078ec0ff */
[----:B------:R-:W-:Y:S02]  /*aa6c0*/  LOP3.LUT R8, R8, 0xffff, RZ, 0xc0, !PT ;  /* 0x0000ffff08087812 */ /* 0x000fe400078ec0ff */
[----:B------:R-:W-:Y:S02]  /*aa6d0*/  LOP3.LUT R9, R9, 0xffff, RZ, 0xc0, !PT ;  /* 0x0000ffff09097812 */ /* 0x000fe400078ec0ff */
[----:B------:R-:W-:Y:S02]  /*aa6e0*/  PRMT R16, R16, 0x3340, R0 ;  /* 0x0000334010107816 */ /* 0x000fe40000000000 */
[----:B------:R-:W-:Y:S02]  /*aa6f0*/  PRMT R8, R8, 0x3340, R9 ;  /* 0x0000334008087816 */ /* 0x000fe40000000009 */
[----:B---3--:R-:W-:Y:S01]  /*aa700*/  LOP3.LUT R18, R18, 0xffff, RZ, 0xc0, !PT ;  /* 0x0000ffff12127812 */ /* 0x008fe200078ec0ff */
[----:B------:R0:W-:Y:S01]  /*aa710*/  STL [R1+0x33c], R16 ;  /* 0x00033c1001007387 */ /* 0x0001e20000100800 */
[----:B----4-:R-:W-:-:S03]  /*aa720*/  LOP3.LUT R26, R28, 0xffff, RZ, 0xc0, !PT ;  /* 0x0000ffff1c1a7812 */ /* 0x010fc600078ec0ff */
[----:B------:R1:W-:Y:S01]  /*aa730*/  STL [R1+0x1bfc], R8 ;  /* 0x001bfc0801007387 */ /* 0x0003e20000100800 */
[----:B------:R-:W-:-:S03]  /*aa740*/  PRMT R9, R26, 0x3340, R0 ;  /* 0x000033401a097816 */ /* 0x000fc60000000000 */
[----:B------:R-:W3:Y:S01]  /*aa750*/  LDL.LU R28, [R1+0x1d0] ;  /* 0x0001d000011c7983 */ /* 0x000ee20000300800 */
[----:B0-----:R-:W-:-:S03]  /*aa760*/  LOP3.LUT R16, R21, 0xffff, RZ, 0xc0, !PT ;  /* 0x0000ffff15107812 */ /* 0x001fc600078ec0ff */
[----:B------:R-:W4:Y:S01]  /*aa770*/  LDL.LU R21, [R1+0x104] ;  /* 0x0001040001157983 */ /* 0x000f220000300800 */
[----:B-1----:R-:W-:-:S04]  /*aa780*/  PRMT R8, R18, 0x3340, R16 ;  /* 0x0000334012087816 */ /* 0x002fc80000000010 */
[----:B------:R-:W-:Y:S02]  /*aa790*/  PRMT R9, R8, 0x5410, R9 ;  /* 0x0000541008097816 */ /* 0x000fe40000000009 */
[----:B------:R-:W-:-:S03]  /*aa7a0*/  IADD3 R8, P6, R20, R5, RZ ;  /* 0x0000000514087210 */ /* 0x000fc60007fde0ff */
[----:B------:R2:W-:Y:S04]  /*aa7b0*/  STL [R1+0x1ea8], R9 ;  /* 0x001ea80901007387 */ /* 0x0005e80000100800 */
[----:B------:R-:W-:Y:S01]  /*aa7c0*/  STL.64 [R1+0x45b8], R4 ;  /* 0x0045b80401007387 */ /* 0x000fe20000100a00 */
[----:B--2---:R-:W-:-:S05]  /*aa7d0*/  IMAD.X R9, R19, 0x1, R6, P6 ;  /* 0x0000000113097824 */ /* 0x004fca00030e0606 */
[----:B------:R0:W-:Y:S04]  /*aa7e0*/  STL.64 [R1+0x1268], R8 ;  /* 0x0012680801007387 */ /* 0x0001e80000100a00 */
[----:B0-----:R-:W2:Y:S01]  /*aa7f0*/  LDL.LU.64 R8, [R1+0x45d8] ;  /* 0x0045d80001087983 */ /* 0x001ea20000300a00 */
[----:B------:R-:W-:Y:S02]  /*aa800*/  SHF.R.U32.HI R5, RZ, 0x8, R18 ;  /* 0x00000008ff057819 */ /* 0x000fe40000011612 */
[----:B------:R-:W-:Y:S01]  /*aa810*/  SHF.R.U32.HI R16, RZ, 0x8, R16 ;  /* 0x00000008ff107819 */ /* 0x000fe20000011610 */
[----:B------:R-:W4:Y:S01]  /*aa820*/  LDL.LU R18, [R1+0x45d0] ;  /* 0x0045d00001127983 */ /* 0x000f220000300800 */
[----:B------:R-:W-:Y:S02]  /*aa830*/  SHF.R.U32.HI R4, RZ, 0x8, R26 ;  /* 0x00000008ff047819 */ /* 0x000fe4000001161a */
[----:B------:R-:W-:-:S02]  /*aa840*/  LOP3.LUT R5, R5, 0xffff, RZ, 0xc0, !PT ;  /* 0x0000ffff05057812 */ /* 0x000fc400078ec0ff */
[----:B------:R-:W-:Y:S02]  /*aa850*/  LOP3.LUT R16, R16, 0xffff, RZ, 0xc0, !PT ;  /* 0x0000ffff10107812 */ /* 0x000fe400078ec0ff */
[----:B------:R-:W-:Y:S02]  /*aa860*/  LOP3.LUT R4, R4, 0xffff, RZ, 0xc0, !PT ;  /* 0x0000ffff04047812 */ /* 0x000fe400078ec0ff */
[----:B------:R-:W-:Y:S02]  /*aa870*/  PRMT R26, R5, 0x3340, R16 ;  /* 0x00003340051a7816 */ /* 0x000fe40000000010 */
[----:B------:R-:W-:-:S03]  /*aa880*/  PRMT R16, R4, 0x3340, R0 ;  /* 0x0000334004107816 */ /* 0x000fc60000000000 */
[----:B------:R0:W-:Y:S01]  /*aa890*/  STL [R1+0x1b2c], R26 ;  /* 0x001b2c1a01007387 */ /* 0x0001e20000100800 */
[----:B------:R-:W-:Y:S02]  /*aa8a0*/  LOP3.LUT R5, R27, 0xffff, RZ, 0xc0, !PT ;  /* 0x0000ffff1b057812 */ /* 0x000fe400078ec0ff */
[----:B------:R-:W-:Y:S01]  /*aa8b0*/  LOP3.LUT R4, R24, 0xffff, RZ, 0xc0, !PT ;  /* 0x0000ffff18047812 */ /* 0x000fe200078ec0ff */
[----:B------:R1:W-:Y:S03]  /*aa8c0*/  STL [R1+0x166c], R16 ;  /* 0x00166c1001007387 */ /* 0x0003e60000100800 */
[----:B0-----:R-:W-:Y:S02]  /*aa8d0*/  PRMT R26, R4, 0x3340, R0 ;  /* 0x00003340041a7816 */ /* 0x001fe40000000000 */
[----:B-1----:R-:W-:-:S04]  /*aa8e0*/  LOP3.LUT R16, R29, 0xffff, RZ, 0xc0, !PT ;  /* 0x0000ffff1d107812 */ /* 0x002fc800078ec0ff */
[----:B------:R-:W-:Y:S01]  /*aa8f0*/  PRMT R24, R5, 0x3340, R16 ;  /* 0x0000334005187816 */ /* 0x000fe20000000010 */
[----:B------:R0:W-:Y:S03]  /*aa900*/  STL.64 [R1+0x45b0], R6 ;  /* 0x0045b00601007387 */ /* 0x0001e60000100a00 */
[----:B------:R-:W-:Y:S02]  /*aa910*/  PRMT R24, R24, 0x5410, R26 ;  /* 0x0000541018187816 */ /* 0x000fe4000000001a */
[----:B------:R-:W-:Y:S02]  /*aa920*/  IADD3 R26, P6, R20, R7, RZ ;  /* 0x00000007141a7210 */ /* 0x000fe40007fde0ff */
[----:B------:R-:W-:Y:S02]  /*aa930*/  SHF.R.U32.HI R5, RZ, 0x8, R5 ;  /* 0x00000008ff057819 */ /* 0x000fe40000011605 */
[----:B0-----:R-:W-:-:S02]  /*aa940*/  SHF.R.U32.HI R7, RZ, 0x8, R17 ;  /* 0x00000008ff077819 */ /* 0x001fc40000011611 */
[----:B------:R-:W-:Y:S02]  /*aa950*/  SHF.R.U32.HI R6, RZ, 0x8, R16 ;  /* 0x00000008ff067819 */ /* 0x000fe40000011610 */
[----:B------:R-:W-:Y:S02]  /*aa960*/  LOP3.LUT R7, R7, 0xffff, RZ, 0xc0, !PT ;  /* 0x0000ffff07077812 */ /* 0x000fe400078ec0ff */
[----:B------:R-:W-:Y:S02]  /*aa970*/  LOP3.LUT R5, R5, 0xffff, RZ, 0xc0, !PT ;  /* 0x0000ffff05057812 */ /* 0x000fe400078ec0ff */
[----:B------:R-:W-:Y:S02]  /*aa980*/  LOP3.LUT R6, R6, 0xffff, RZ, 0xc0, !PT ;  /* 0x0000ffff06067812 */ /* 0x000fe400078ec0ff */
[----:B------:R-:W-:Y:S02]  /*aa990*/  PRMT R16, R7, 0x3340, R0 ;  /* 0x0000334007107816 */ /* 0x000fe40000000000 */
[----:B------:R-:W-:Y:S01]  /*aa9a0*/  PRMT R7, R5, 0x3340, R6 ;  /* 0x0000334005077816 */ /* 0x000fe20000000006 */
[----:B------:R0:W-:Y:S01]  /*aa9b0*/  STL [R1+0x1e9c], R24 ;  /* 0x001e9c1801007387 */ /* 0x0001e20000100800 */
[----:B---3--:R-:W-:-:S02]  /*aa9c0*/  LOP3.LUT R6, R28, 0xffff, RZ, 0xc0, !PT ;  /* 0x0000ffff1c067812 */ /* 0x008fc400078ec0ff */
[----:B------:R-:W-:Y:S01]  /*aa9d0*/  LOP3.LUT R5, R25, 0xffff, RZ, 0xc0, !PT ;  /* 0x0000ffff19057812 */ /* 0x000fe200078ec0ff */
[----:B--2---:R-:W-:-:S05]  /*aa9e0*/  IMAD.X R27, R19, 0x1, R8, P6 ;  /* 0x00000001131b7824 */ /* 0x004fca00030e0608 */
[----:B------:R1:W-:Y:S04]  /*aa9f0*/  STL.64 [R1+0x1238], R26 ;  /* 0x0012381a01007387 */ /* 0x0003e80000100a00 */
[----:B------:R-:W-:Y:S04]  /*aaa00*/  STL [R1+0x314], R16 ;  /* 0x0003141001007387 */ /* 0x000fe80000100800 */
[----:B------:R4:W-:Y:S01]  /*aaa10*/  STL [R1+0x1b1c], R7 ;  /* 0x001b1c0701007387 */ /* 0x0009e20000100800 */
[----:B0-----:R-:W-:-:S03]  /*aaa20*/  IADD3 R24, P6, R20, R9, RZ ;  /* 0x0000000914187210 */ /* 0x001fc60007fde0ff */
[----:B------:R-:W2:Y:S04]  /*aaa30*/  LDL.LU R17, [R1+0x1d4] ;  /* 0x0001d40001117983 */ /* 0x000ea80000300800 */
[----:B-1----:R-:W3:Y:S01]  /*aaa40*/  LDL.LU R26, [R1+0x108] ;  /* 0x00010800011a7983 */ /* 0x002ee20000300800 */
[----:B----4-:R-:W-:-:S03]  /*aaa50*/  LOP3.LUT R7, R21, 0xffff, RZ, 0xc0, !PT ;  /* 0x0000ffff15077812 */ /* 0x010fc600078ec0ff */
[----:B------:R-:W4:Y:S01]  /*aaa60*/  LDL.LU R27, [R1+0x388] ;  /* 0x00038800011b7983 */ /* 0x000f220000300800 */
[--C-:B------:R-:W-:Y:S02]  /*aaa70*/  PRMT R16, R6, 0x3340, R7.reuse ;  /* 0x0000334006107816 */ /* 0x100fe40000000007 */
[----:B------:R-:W-:Y:S01]  /*aaa80*/  SHF.R.U32.HI R6, RZ, 0x8, R6 ;  /* 0x00000008ff067819 */ /* 0x000fe20000011606 */
[----:B------:R-:W4:Y:S01]  /*aaa90*/  LDL.LU R29, [R1+0x2b0] ;  /* 0x0002b000011d7983 */ /* 0x000f220000300800 */
[----:B------:R-:W-:Y:S02]  /*aaaa0*/  SHF.R.U32.HI R7, RZ, 0x8, R7 ;  /* 0x00000008ff077819 */ /* 0x000fe40000011607 */
[----:B------:R-:W-:Y:S01]  /*aaab0*/  PRMT R21, R5, 0x3340, R0 ;  /* 0x0000334005157816 */ /* 0x000fe20000000000 */
[----:B------:R-:W4:Y:S01]  /*aaac0*/  LDL.LU R28, [R1+0x304] ;  /* 0x00030400011c7983 */ /* 0x000f220000300800 */
[----:B------:R-:W-:Y:S02]  /*aaad0*/  LOP3.LUT R6, R6, 0xffff, RZ, 0xc0, !PT ;  /* 0x0000ffff06067812 */ /* 0x000fe400078ec0ff */
[----:B------:R-:W-:-:S02]  /*aaae0*/  LOP3.LUT R7, R7, 0xffff, RZ, 0xc0, !PT ;  /* 0x0000ffff07077812 */ /* 0x000fc400078ec0ff */
[----:B------:R-:W-:Y:S01]  /*aaaf0*/  SHF.R.U32.HI R5, RZ, 0x8, R5 ;  /* 0x00000008ff057819 */ /* 0x000fe20000011605 */
[----:B------:R0:W-:Y:S01]  /*aab00*/  STL.64 [R1+0x45a8], R8 ;  /* 0x0045a80801007387 */ /* 0x0001e20000100a00 */
[----:B------:R-:W-:Y:S01]  /*aab10*/  IMAD.X R25, R19, 0x1, R10, P6 ;  /* 0x0000000113197824 */ /* 0x000fe200030e060a */
[----:B------:R-:W-:Y:S02]  /*aab20*/  PRMT R16, R16, 0x5410, R21 ;  /* 0x0000541010107816 */ /* 0x000fe40000000015 */
[----:B------:R-:W-:Y:S02]  /*aab30*/  LOP3.LUT R5, R5, 0xffff, RZ, 0xc0, !PT ;  /* 0x0000ffff05057812 */ /* 0x000fe400078ec0ff */
[----:B0-----:R-:W-:Y:S02]  /*aab40*/  PRMT R8, R6, 0x3340, R7 ;  /* 0x0000334006087816 */ /* 0x001fe40000000007 */
[----:B------:R-:W-:Y:S01]  /*aab50*/  IADD3 R6, P6, R20, R11, RZ ;  /* 0x0000000b14067210 */ /* 0x000fe20007fde0ff */
[----:B------:R-:W-:Y:S01]  /*aab60*/  STL [R1+0x1e7c], R16 ;  /* 0x001e7c1001007387 */ /* 0x000fe20000100800 */
[----:B------:R-:W-:-:S03]  /*aab70*/  PRMT R5, R5, 0x3340, R0 ;  /* 0x0000334005057816 */ /* 0x000fc60000000000 */
[----:B------:R-:W-:Y:S01]  /*aab80*/  IMAD.X R7, R19, 0x1, R13, P6 ;  /* 0x0000000113077824 */ /* 0x000fe200030e060d */
[----:B------:R0:W-:Y:S04]  /*aab90*/  STL.64 [R1+0x11d8], R24 ;  /* 0x0011d81801007387 */ /* 0x0001e80000100a00 */
[----:B0-----:R-:W4:Y:S04]  /*aaba0*/  LDL.LU R24, [R1+0x45cc] ;  /* 0x0045cc0001187983 */ /* 0x001f280000300800 */
[----:B------:R-:W-:Y:S04]  /*aabb0*/  STL [R1+0x1abc], R8 ;  /* 0x001abc0801007387 */ /* 0x000fe80000100800 */
[----:B------:R-:W-:Y:S04]  /*aabc0*/  STL [R1+0x164c], R5 ;  /* 0x00164c0501007387 */ /* 0x000fe80000100800 */
[----:B------:R0:W-:Y:S02]  /*aabd0*/  STL.64 [R1+0x1260], R6 ;  /* 0x0012600601007387 */ /* 0x0001e40000100a00 */
[----:B0-----:R-:W-:-:S05]  /*aabe0*/  IADD3 R6, P6, R20, R12, RZ ;  /* 0x0000000c14067210 */ /* 0x001fca0007fde0ff */
[----:B------:R-:W-:Y:S02]  /*aabf0*/  IMAD.X R7, R19, 0x1, R14, P6 ;  /* 0x0000000113077824 */ /* 0x000fe400030e060e */
[----:B------:R-:W4:Y:S04]  /*aac00*/  LDL.LU R19, [R1+0x31c] ;  /* 0x00031c0001137983 */ /* 0x000f280000300800 */
[----:B------:R2:W-:Y:S04]  /*aac10*/  STL.64 [R1+0x1230], R6 ;  /* 0x0012300601007387 */ /* 0x0005e80000100a00 */
[----:B------:R-:W4:Y:S04]  /*aac20*/  LDL.LU R21, [R1+0x28c] ;  /* 0x00028c0001157983 */ /* 0x000f280000300800 */
[----:B------:R-:W4:Y:S04]  /*aac30*/  LDL.LU R20, [R1+0x2dc] ;  /* 0x0002dc0001147983 */ /* 0x000f280000300800 */
[----:B------:R-:W4:Y:S01]  /*aac40*/  LDL.LU R25, [R1+0xa0] ;  /* 0x0000a00001197983 */ /* 0x000f220000300800 */
[----:B------:R-:W-:-:S04]  /*aac50*/  SHF.R.U32.HI R4, RZ, 0x8, R4 ;  /* 0x00000008ff047819 */ /* 0x000fc80000011604 */
[----:B------:R-:W-:Y:S02]  /*aac60*/  LOP3.LUT R4, R4, 0xffff, RZ, 0xc0, !PT ;  /* 0x0000ffff04047812 */ /* 0x000fe400078ec0ff */
[----:B------:R-:W-:Y:S02]  /*aac70*/  LOP3.LUT R5, R23, 0xffff, RZ, 0xc0, !PT ;  /* 0x0000ffff17057812 */ /* 0x000fe400078ec0ff */
[--C-:B------:R-:W-:Y:S02]  /*aac80*/  PRMT R4, R4, 0x3340, R0.reuse ;  /* 0x0000334004047816 */ /* 0x100fe40000000000 */
[----:B------:R-:W-:-:S03]  /*aac90*/  PRMT R16, R5, 0x3340, R0 ;  /* 0x0000334005107816 */ /* 0x000fc60000000000 */
[----:B------:R4:W-:Y:S04]  /*aaca0*/  STL [R1+0x1648], R4 ;  /* 0x0016480401007387 */ /* 0x0009e80000100800 */
[----:B------:R-:W4:Y:S04]  /*aacb0*/  LDL.LU R23, [R1+0x45c8] ;  /* 0x0045c80001177983 */ /* 0x000f280000300800 */
[----:B------:R0:W-:Y:S01]  /*aacc0*/  STL [R1+0x1fbc], R5 ;  /* 0x001fbc0501007387 */ /* 0x0001e20000100800 */
[----:B--2---:R-:W-:Y:S02]  /*aacd0*/  LOP3.LUT R7, R17, 0xffff, RZ, 0xc0, !PT ;  /* 0x0000ffff11077812 */ /* 0x004fe400078ec0ff */
[----:B---3--:R-:W-:-:S04]  /*aace0*/  LOP3.LUT R8, R26, 0xffff, RZ, 0xc0, !PT ;  /* 0x0000ffff1a087812 */ /* 0x008fc800078ec0ff */
[----:B------:R-:W-:Y:S02]  /*aacf0*/  PRMT R9, R7, 0x3340, R8 ;  /* 0x0000334007097816 */ /* 0x000fe40000000008 */
[----:B----4-:R-:W-:Y:S02]  /*aad00*/  LOP3.LUT R4, R27, 0xffff, RZ, 0xc0, !PT ;  /* 0x0000ffff1b047812 */ /* 0x010fe400078ec0ff */
[----:B------:R-:W-:Y:S02]  /*aad10*/  LOP3.LUT R6, R29, 0xffff, RZ, 0xc0, !PT ;  /* 0x0000ffff1d067812 */ /* 0x000fe400078ec0ff */
[----:B0-----:R-:W-:Y:S02]  /*aad20*/  LOP3.LUT R5, R28, 0xffff, RZ, 0xc0, !PT ;  /* 0x0000ffff1c057812 */ /* 0x001fe400078ec0ff */
[----:B------:R-:W-:Y:S02]  /*aad30*/  PRMT R17, R9, 0x5410, R16 ;  /* 0x0000541009117816 */ /* 0x000fe40000000010 */
[----:B------:R-:W-:-:S02]  /*aad40*/  PRMT R16, R6, 0x3340, R0 ;  /* 0x0000334006107816 */ /* 0x000fc40000000000 */
[----:B------:R-:W-:Y:S02]  /*aad50*/  PRMT R9, R4, 0x3340, R5 ;  /* 0x0000334004097816 */ /* 0x000fe40000000005 */
[----:B------:R-:W-:Y:S02]  /*aad60*/  SHF.R.U32.HI R7, RZ, 0x8, R7 ;  /* 0x00000008ff077819 */ /* 0x000fe40000011607 */
[----:B------:R-:W-:Y:S02]  /*aad70*/  SHF.R.U32.HI R8, RZ, 0x8, R8 ;  /* 0x00000008ff087819 */ /* 0x000fe40000011608 */
[----:B------:R-:W-:Y:S02]  /*aad80*/  SHF.R.U32.HI R4, RZ, 0x8, R4 ;  /* 0x00000008ff047819 */ /* 0x000fe40000011604 */
[----:B------:R-:W-:Y:S02]  /*aad90*/  SHF.R.U32.HI R5, RZ, 0x8, R5 ;  /* 0x00000008ff057819 */ /* 0x000fe40000011605 */
[----:B------:R-:W-:-:S02]  /*aada0*/  PRMT R9, R9, 0x5410, R16 ;  /* 0x0000541009097816 */ /* 0x000fc40000000010 */
[----:B------:R-:W-:Y:S02]  /*aadb0*/  LOP3.LUT R7, R7, 0xffff, RZ, 0xc0, !PT ;  /* 0x0000ffff07077812 */ /* 0x000fe400078ec0ff */
[----:B------:R-:W-:Y:S02]  /*aadc0*/  LOP3.LUT R8, R8, 0xffff, RZ, 0xc0, !PT ;  /* 0x0000ffff08087812 */ /* 0x000fe400078ec0ff */
[----:B------:R-:W-:Y:S02]  /*aadd0*/  LOP3.LUT R4, R4, 0xffff, RZ, 0xc0, !PT ;  /* 0x0000ffff04047812 */ /* 0x000fe400078ec0ff */
[----:B------:R-:W-:Y:S01]  /*aade0*/  LOP3.LUT R5, R5, 0xffff, RZ, 0xc0, !PT ;  /* 0x0000ffff05057812 */ /* 0x000fe200078ec0ff */
[----:B------:R-:W-:Y:S01]  /*aadf0*/  STL [R1+0x1e6c], R17 ;  /* 0x001e6c1101007387 */ /* 0x000fe20000100800 */
[----:B------:R-:W-:Y:S02]  /*aae00*/  PRMT R26, R7, 0x3340, R8 ;  /* 0x00003340071a7816 */ /* 0x000fe40000000008 */
[----:B------:R-:W-:Y:S01]  /*aae10*/  PRMT R5, R4, 0x3340, R5 ;  /* 0x0000334004057816 */ /* 0x000fe20000000005 */
[----:B------:R-:W-:Y:S04]  /*aae20*/  STL [R1+0x1e2c], R9 ;  /* 0x001e2c0901007387 */ /* 0x000fe80000100800 */
[----:B------:R-:W2:Y:S04]  /*aae30*/  LDL.LU R27, [R1+0x228] ;  /* 0x00022800011b7983 */ /* 0x000ea80000300800 */
[----:B------:R-:W3:Y:S04]  /*aae40*/  LDL.LU R29, [R1+0xe0] ;  /* 0x0000e000011d7983 */ /* 0x000ee80000300800 */
[----:B------:R-:W4:Y:S04]  /*aae50*/  LDL.LU R28, [R1+0x170] ;  /* 0x00017000011c7983 */ /* 0x000f280000300800 */
[----:B------:R-:W-:Y:S04]  /*aae60*/  STL [R1+0x40e8], R26 ;  /* 0x0040e81a01007387 */ /* 0x000fe80000100800 */
[----:B------:R0:W-:Y:S01]  /*aae70*/  STL [R1+0x1aa8], R5 ;  /* 0x001aa80501007387 */ /* 0x0001e20000100800 */
[----:B------:R-:W-:-:S03]  /*aae80*/  LOP3.LUT R4, R19, 0xffff, RZ, 0xc0, !PT ;  /* 0x0000ffff13047812 */ /* 0x000fc600078ec0ff */
[----:B------:R-:W4:Y:S01]  /*aae90*/  LDL.LU R19, [R1+0x1e0] ;  /* 0x0001e00001137983 */ /* 0x000f220000300800 */
[----:B------:R-:W-:Y:S02]  /*aaea0*/  LOP3.LUT R8, R21, 0xffff, RZ, 0xc0, !PT ;  /* 0x0000ffff15087812 */ /* 0x000fe400078ec0ff */
[----:B0-----:R-:W-:Y:S02]  /*aaeb0*/  LOP3.LUT R5, R20, 0xffff, RZ, 0xc0, !PT ;  /* 0x0000ffff14057812 */ /* 0x001fe400078ec0ff */
[----:B------:R-:W-:Y:S02]  /*aaec0*/  PRMT R9, R8, 0x3340, R0 ;  /* 0x0000334008097816 */ /* 0x000fe40000000000 */
[----:B------:R-:W-:Y:S02]  /*aaed0*/  PRMT R7, R4, 0x3340, R5 ;  /* 0x0000334004077816 */ /* 0x000fe40000000005 */
[----:B------:R-:W-:Y:S02]  /*aaee0*/  SHF.R.S32.HI R21, RZ, 0x1f, R25 ;  /* 0x0000001fff157819 */ /* 0x000fe40000011419 */
[----:B------:R-:W-:-:S02]  /*aaef0*/  IADD3 R16, P6, R25, R2, RZ ;  /* 0x0000000219107210 */ /* 0x000fc40007fde0ff */
[----:B------:R-:W-:-:S03]  /*aaf00*/  PRMT R7, R7, 0x5410, R9 ;  /* 0x0000541007077816 */ /* 0x000fc60000000009 */
[----:B------:R-:W-:Y:S02]  /*aaf10*/  IMAD.X R17, R21, 0x1, R22, P6 ;  /* 0x0000000115117824 */ /* 0x000fe400030e0616 */
[----:B------:R-:W-:Y:S04]  /*aaf20*/  STL [R1+0x1e0c], R7 ;  /* 0x001e0c0701007387 */ /* 0x000fe80000100800 */
[----:B------:R0:W-:Y:S04]  /*aaf30*/  STL.64 [R1+0x1138], R16 ;  /* 0x0011381001007387 */ /* 0x0001e80000100a00 */
[----:B0-----:R-:W4:Y:S01]  /*aaf40*/  LDL.LU.64 R16, [R1+0x45c0] ;  /* 0x0045c00001107983 */ /* 0x001f220000300a00 */
[----:B------:R-:W-:-:S02]  /*aaf50*/  SHF.R.U32.HI R6, RZ, 0x8, R6 ;  /* 0x00000008ff067819 */ /* 0x000fc40000011606 */
[----:B------:R-:W-:Y:S01]  /*aaf60*/  SHF.R.U32.HI R4, RZ, 0x8, R4 ;  /* 0x00000008ff047819 */ /* 0x000fe20000011604 */
[----:B------:R-:W4:Y:S01]  /*aaf70*/  LDL.LU R20, [R1+0x114] ;  /* 0x0001140001147983 */ /* 0x000f220000300800 */
[----:B------:R-:W-:Y:S02]  /*aaf80*/  SHF.R.U32.HI R5, RZ, 0x8, R5 ;  /* 0x00000008ff057819 */ /* 0x000fe40000011605 */
[----:B------:R-:W-:Y:S02]  /*aaf90*/  LOP3.LUT R6, R6, 0xffff, RZ, 0xc0, !PT ;  /* 0x0000ffff06067812 */ /* 0x000fe400078ec0ff */
[----:B------:R-:W-:Y:S02]  /*aafa0*/  LOP3.LUT R4, R4, 0xffff, RZ, 0xc0, !PT ;  /* 0x0000ffff04047812 */ /* 0x000fe400078ec0ff */
[----:B------:R-:W-:Y:S02]  /*aafb0*/  LOP3.LUT R5, R5, 0xffff, RZ, 0xc0, !PT ;  /* 0x0000ffff05057812 */ /* 0x000fe400078ec0ff */
[----:B------:R-:W-:Y:S01]  /*aafc0*/  PRMT R7, R6, 0x3340, R0 ;  /* 0x0000334006077816 */ /* 0x000fe20000000000 */
[----:B------:R3:W-:Y:S01]  /*aafd0*/  STL.64 [R1+0x4598], R22 ;  /* 0x0045981601007387 */ /* 0x0007e20000100a00 */
[----:B------:R-:W-:-:S03]  /*aafe0*/  PRMT R4, R4, 0x3340, R5 ;  /* 0x0000334004047816 */ /* 0x000fc60000000005 */
[----:B------:R4:W-:Y:S04]  /*aaff0*/  STL [R1+0x320], R7 ;  /* 0x0003200701007387 */ /* 0x0009e80000100800 */
[----:B------:R0:W-:Y:S01]  /*ab000*/  STL [R1+0x1a8c], R4 ;  /* 0x001a8c0401007387 */ /* 0x0001e20000100800 */
[----:B--2---:R-:W-:-:S03]  /*ab010*/  LOP3.LUT R6, R27, 0xffff, RZ, 0xc0, !PT ;  /* 0x0000ffff1b067812 */ /* 0x004fc600078ec0ff */
[----:B------:R-:W2:Y:S01]  /*ab020*/  LDL.LU R27, [R1+0x234] ;  /* 0x00023400011b7983 */ /* 0x000ea20000300800 */
[----:B---3--:R-:W-:-:S03]  /*ab030*/  LOP3.LUT R22, R29, 0xffff, RZ, 0xc0, !PT ;  /* 0x0000ffff1d167812 */ /* 0x008fc600078ec0ff */
[----:B------:R-:W3:Y:S01]  /*ab040*/  LDL.LU R29, [R1+0xe8] ;  /* 0x0000e800011d7983 */ /* 0x000ee20000300800 */
[----:B----4-:R-:W-:Y:S02]  /*ab050*/  LOP3.LUT R7, R28, 0xffff, RZ, 0xc0, !PT ;  /* 0x0000ffff1c077812 */ /* 0x010fe400078ec0ff */
[----:B------:R-:W-:Y:S02]  /*ab060*/  PRMT R5, R22, 0x3340, R0 ;  /* 0x0000334016057816 */ /* 0x000fe40000000000 */
[----:B0-----:R-:W-:-:S04]  /*ab070*/  PRMT R4, R6, 0x3340, R7 ;  /* 0x0000334006047816 */ /* 0x001fc80000000007 */
[----:B------:R-:W-:-:S05]  /*ab080*/  PRMT R4, R4, 0x5410, R5 ;  /* 0x0000541004047816 */ /* 0x000fca0000000005 */
[----:B------:R0:W-:Y:S04]  /*ab090*/  STL [R1+0x1d9c], R4 ;  /* 0x001d9c0401007387 */ /* 0x0001e80000100800 */
[----:B------:R-:W4:Y:S01]  /*ab0a0*/  LDL.LU R28, [R1+0x180] ;  /* 0x00018000011c7983 */ /* 0x000f220000300800 */
[----:B0-----:R-:W-:-:S05]  /*ab0b0*/  IADD3 R4, P6, R25, R0, RZ ;  /* 0x0000000019047210 */ /* 0x001fca0007fde0ff */
[----:B------:R-:W-:-:S05]  /*ab0c0*/  IMAD.X R5, R21, 0x1, R17, P6 ;  /* 0x0000000115057824 */ /* 0x000fca00030e0611 */
        /* <DEDUP_REMOVED lines=10> */
[----:B------:R-:W-:Y:S01]  /*ab170*/  LOP3.LUT R8, R19, 0xffff, RZ, 0xc0, !PT ;  /* 0x0000ffff13087812 */ /* 0x000fe200078ec0ff */
[----:B------:R0:W-:Y:S01]  /*ab180*/  STL [R1+0x324], R9 ;  /* 0x0003240901007387 */ /* 0x0001e20000100800 */
[----:B------:R-:W-:-:S03]  /*ab190*/  LOP3.LUT R23, R15, 0xffff, RZ, 0xc0, !PT ;  /* 0x0000ffff0f177812 */ /* 0x000fc600078ec0ff */
[----:B------:R1:W-:Y:S01]  /*ab1a0*/  STL [R1+0x1a88], R6 ;  /* 0x001a880601007387 */ /* 0x0003e20000100800 */
[----:B------:R-:W-:-:S03]  /*ab1b0*/  PRMT R7, R23, 0x3340, R0 ;  /* 0x0000334017077816 */ /* 0x000fc60000000000 */
[----:B------:R-:W4:Y:S01]  /*ab1c0*/  LDL.LU R15, [R1+0x3a8] ;  /* 0x0003a800010f7983 */ /* 0x000f220000300800 */
[----:B0-----:R-:W-:-:S03]  /*ab1d0*/  LOP3.LUT R9, R20, 0xffff, RZ, 0xc0, !PT ;  /* 0x0000ffff14097812 */ /* 0x001fc600078ec0ff */
[----:B------:R-:W4:Y:S01]  /*ab1e0*/  LDL.LU R19, [R1+0x2c0] ;  /* 0x0002c00001137983 */ /* 0x000f220000300800 */
[----:B-1----:R-:W-:-:S04]  /*ab1f0*/  PRMT R6, R8, 0x3340, R9 ;  /* 0x0000334008067816 */ /* 0x002fc80000000009 */
        /* <DEDUP_REMOVED lines=17> */
[----:B---3--:R-:W-:-:S03]  /*ab310*/  LOP3.LUT R26, R29, 0xffff, RZ, 0xc0, !PT ;  /* 0x0000ffff1d1a7812 */ /* 0x008fc600078ec0ff */
[----:B------:R0:W-:Y:S01]  /*ab320*/  STL [R1+0x1a4c], R8 ;  /* 0x001a4c0801007387 */ /* 0x0001e20000100800 */
[----:B------:R-:W-:-:S03]  /*ab330*/  PRMT R9, R26, 0x3340, R0 ;  /* 0x000033401a097816 */ /* 0x000fc60000000000 */
[----:B------:R-:W3:Y:S01]  /*ab340*/  LDL.LU R29, [R1+0x1f4] ;  /* 0x0001f400011d7983 */ /* 0x000ee20000300800 */
[----:B----4-:R-:W-:-:S03]  /*ab350*/  LOP3.LUT R22, R28, 0xffff, RZ, 0xc0, !PT ;  /* 0x0000ffff1c167812 */ /* 0x010fc600078ec0ff */
[----:B------:R-:W4:Y:S01]  /*ab360*/  LDL.LU R28, [R1+0x11c] ;  /* 0x00011c00011c7983 */ /* 0x000f220000300800 */
[----:B0-----:R-:W-:-:S04]  /*ab370*/  PRMT R8, R27, 0x3340, R22 ;  /* 0x000033401b087816 */ /* 0x001fc80000000016 */
[----:B------:R-:W-:-:S05]  /*ab380*/  PRMT R8, R8, 0x5410, R9 ;  /* 0x0000541008087816 */ /* 0x000fca0000000009 */
[----:B------:R0:W-:Y:S01]  /*ab390*/  STL [R1+0x1cdc], R8 ;  /* 0x001cdc0801007387 */ /* 0x0001e20000100800 */
[----:B------:R-:W-:Y:S02]  /*ab3a0*/  SHF.R.U32.HI R22, RZ, 0x8, R22 ;  /* 0x00000008ff167819 */ /* 0x000fe40000011616 */
[----:B0-----:R-:W-:Y:S01]  /*ab3b0*/  IADD3 R8, P6, R25, R5, RZ ;  /* 0x0000000519087210 */ /* 0x001fe20007fde0ff */
[----:B------:R0:W-:Y:S01]  /*ab3c0*/  STL.64 [R1+0x4588], R4 ;  /* 0x0045880401007387 */ /* 0x0001e20000100a00 */
[----:B------:R-:W-:Y:S02]  /*ab3d0*/  LOP3.LUT R22, R22, 0xffff, RZ, 0xc0, !PT ;  /* 0x0000ffff16167812 */ /* 0x000fe400078ec0ff */
[----:B0-----:R-:W-:Y:S02]  /*ab3e0*/  SHF.R.U32.HI R5, RZ, 0x8, R27 ;  /* 0x00000008ff057819 */ /* 0x001fe4000001161b */
[----:B------:R-:W-:Y:S02]  /*ab3f0*/  SHF.R.U32.HI R4, RZ, 0x8, R26 ;  /* 0x00000008ff047819 */ /* 0x000fe4000001161a */
[----:B------:R-:W-:-:S02]  /*ab400*/  LOP3.LUT R5, R5, 0xffff, RZ, 0xc0, !PT ;  /* 0x0000ffff05057812 */ /* 0x000fc400078ec0ff */
[----:B------:R-:W-:Y:S02]  /*ab410*/  LOP3.LUT R4, R4, 0xffff, RZ, 0xc0, !PT ;  /* 0x0000ffff04047812 */ /* 0x000fe400078ec0ff */
[----:B------:R-:W-:Y:S02]  /*ab420*/  PRMT R22, R5, 0x3340, R22 ;  /* 0x0000334005167816 */ /* 0x000fe40000000016 */
[----:B------:R-:W-:Y:S02]  /*ab430*/  PRMT R5, R4, 0x3340, R0 ;  /* 0x0000334004057816 */ /* 0x000fe40000000000 */
[----:B------:R-:W-:Y:S01]  /*ab440*/  LOP3.LUT R4, R15, 0xffff, RZ, 0xc0, !PT ;  /* 0x0000ffff0f047812 */ /* 0x000fe200078ec0ff */
[----:B--2---:R-:W-:-:S05]  /*ab450*/  IMAD.X R9, R21, 0x1, R6, P6 ;  /* 0x0000000115097824 */ /* 0x004fca00030e0606 */
[----:B------:R0:W-:Y:S04]  /*ab460*/  STL.64 [R1+0x10b8], R8 ;  /* 0x0010b80801007387 */ /* 0x0001e80000100a00 */
[----:B0-----:R-:W2:Y:S04]  /*ab470*/  LDL.LU.64 R8, [R1+0x45a8] ;  /* 0x0045a80001087983 */ /* 0x001ea80000300a00 */
[----:B------:R0:W-:Y:S04]  /*ab480*/  STL [R1+0x1a44], R22 ;  /* 0x001a441601007387 */ /* 0x0001e80000100800 */
[----:B------:R1:W-:Y:S01]  /*ab490*/  STL [R1+0x1638], R5 ;  /* 0x0016380501007387 */ /* 0x0003e20000100800 */
[----:B0-----:R-:W-:-:S02]  /*ab4a0*/  LOP3.LUT R22, R19, 0xffff, RZ, 0xc0, !PT ;  /* 0x0000ffff13167812 */ /* 0x001fc400078ec0ff */
[----:B-1----:R-:W-:Y:S02]  /*ab4b0*/  LOP3.LUT R5, R20, 0xffff, RZ, 0xc0, !PT ;  /* 0x0000ffff14057812 */ /* 0x002fe400078ec0ff */
[----:B------:R-:W-:Y:S02]  /*ab4c0*/  PRMT R19, R22, 0x3340, R0 ;  /* 0x0000334016137816 */ /* 0x000fe40000000000 */
[----:B------:R-:W-:-:S04]  /*ab4d0*/  PRMT R15, R4, 0x3340, R5 ;  /* 0x00003340040f7816 */ /* 0x000fc80000000005 */
[----:B------:R-:W-:-:S05]  /*ab4e0*/  PRMT R15, R15, 0x5410, R19 ;  /* 0x000054100f0f7816 */ /* 0x000fca0000000013 */
[----:B------:R0:W-:Y:S04]  /*ab4f0*/  STL [R1+0x1cbc], R15 ;  /* 0x001cbc0f01007387 */ /* 0x0001e80000100800 */
[----:B0-----:R-:W4:Y:S04]  /*ab500*/  LDL.LU R15, [R1+0x3c4] ;  /* 0x0003c400010f7983 */ /* 0x001f280000300800 */
[----:B------:R-:W4:Y:S04]  /*ab510*/  LDL.LU R19, [R1+0x2c8] ;  /* 0x0002c80001137983 */ /* 0x000f280000300800 */
[----:B------:R-:W4:Y:S01]  /*ab520*/  LDL.LU R20, [R1+0x318] ;  /* 0x0003180001147983 */ /* 0x000f220000300800 */
[----:B------:R-:W-:-:S02]  /*ab530*/  SHF.R.U32.HI R23, RZ, 0x8, R23 ;  /* 0x00000008ff177819 */ /* 0x000fc40000011617 */
[----:B------:R-:W-:Y:S02]  /*ab540*/  SHF.R.U32.HI R4, RZ, 0x8, R4 ;  /* 0x00000008ff047819 */ /* 0x000fe40000011604 */
[----:B------:R-:W-:Y:S02]  /*ab550*/  SHF.R.U32.HI R5, RZ, 0x8, R5 ;  /* 0x00000008ff057819 */ /* 0x000fe40000011605 */
[----:B------:R-:W-:Y:S02]  /*ab560*/  IADD3 R26, P6, R25, R7, RZ ;  /* 0x00000007191a7210 */ /* 0x000fe40007fde0ff */
[----:B------:R-:W-:Y:S02]  /*ab570*/  LOP3.LUT R23, R23, 0xffff, RZ, 0xc0, !PT ;  /* 0x0000ffff17177812 */ /* 0x000fe400078ec0ff */
[----:B------:R-:W-:Y:S02]  /*ab580*/  LOP3.LUT R4, R4, 0xffff, RZ, 0xc0, !PT ;  /* 0x0000ffff04047812 */ /* 0x000fe400078ec0ff */
[----:B------:R-:W-:-:S02]  /*ab590*/  LOP3.LUT R5, R5, 0xffff, RZ, 0xc0, !PT ;  /* 0x0000ffff05057812 */ /* 0x000fc400078ec0ff */
[----:B------:R-:W-:Y:S02]  /*ab5a0*/  PRMT R23, R23, 0x3340, R0 ;  /* 0x0000334017177816 */ /* 0x000fe40000000000 */
[----:B------:R-:W-:Y:S02]  /*ab5b0*/  PRMT R5, R4, 0x3340, R5 ;  /* 0x0000334004057816 */ /* 0x000fe40000000005 */
[----:B---3--:R-:W-:Y:S02]  /*ab5c0*/  LOP3.LUT R4, R29, 0xffff, RZ, 0xc0, !PT ;  /* 0x0000ffff1d047812 */ /* 0x008fe400078ec0ff */
[----:B------:R-:W-:-:S04]  /*ab5d0*/  SHF.R.U32.HI R22, RZ, 0x8, R22 ;  /* 0x00000008ff167819 */ /* 0x000fc80000011616 */
[----:B------:R-:W-:-:S04]  /*ab5e0*/  LOP3.LUT R22, R22, 0xffff, RZ, 0xc0, !PT ;  /* 0x0000ffff16167812 */ /* 0x000fc800078ec0ff */
[----:B------:R-:W-:Y:S01]  /*ab5f0*/  PRMT R22, R22, 0x3340, R0 ;  /* 0x0000334016167816 */ /* 0x000fe20000000000 */
[----:B--2---:R-:W-:-:S05]  /*ab600*/  IMAD.X R27, R21, 0x1, R8, P6 ;  /* 0x00000001151b7824 */ /* 0x004fca00030e0608 */
[----:B------:R0:W-:Y:S04]  /*ab610*/  STL.64 [R1+0x1048], R26 ;  /* 0x0010481a01007387 */ /* 0x0001e80000100a00 */
[----:B------:R-:W-:Y:S04]  /*ab620*/  STL [R1+0x162c], R23 ;  /* 0x00162c1701007387 */ /* 0x000fe80000100800 */
[----:B------:R4:W-:Y:S01]  /*ab630*/  STL [R1+0x1a1c], R5 ;  /* 0x001a1c0501007387 */ /* 0x0009e20000100800 */
[----:B0-----:R-:W-:Y:S02]  /*ab640*/  LOP3.LUT R26, R24, 0xffff, RZ, 0xc0, !PT ;  /* 0x0000ffff181a7812 */ /* 0x001fe400078ec0ff */
[----:B----4-:R-:W-:-:S03]  /*ab650*/  LOP3.LUT R5, R28, 0xffff, RZ, 0xc0, !PT ;  /* 0x0000ffff1c057812 */ /* 0x010fc600078ec0ff */
[----:B------:R0:W-:Y:S01]  /*ab660*/  STL [R1+0x4194], R26 ;  /* 0x0041941a01007387 */ /* 0x0001e20000100800 */
[----:B------:R-:W-:Y:S02]  /*ab670*/  PRMT R24, R26, 0x3340, R0 ;  /* 0x000033401a187816 */ /* 0x000fe40000000000 */
[--C-:B------:R-:W-:Y:S02]  /*ab680*/  PRMT R23, R4, 0x3340, R5.reuse ;  /* 0x0000334004177816 */ /* 0x100fe40000000005 */
[----:B------:R-:W-:Y:S02]  /*ab690*/  SHF.R.U32.HI R4, RZ, 0x8, R4 ;  /* 0x00000008ff047819 */ /* 0x000fe40000011604 */
[----:B------:R-:W-:Y:S02]  /*ab6a0*/  SHF.R.U32.HI R5, RZ, 0x8, R5 ;  /* 0x00000008ff057819 */ /* 0x000fe40000011605 */
[----:B0-----:R-:W-:Y:S02]  /*ab6b0*/  IADD3 R26, P6, R25, R9, RZ ;  /* 0x00000009191a7210 */ /* 0x001fe40007fde0ff */
[----:B------:R-:W-:-:S02]  /*ab6c0*/  PRMT R23, R23, 0x5410, R24 ;  /* 0x0000541017177816 */ /* 0x000fc40000000018 */
[----:B------:R-:W-:Y:S01]  /*ab6d0*/  LOP3.LUT R4, R4, 0xffff, RZ, 0xc0, !PT ;  /* 0x0000ffff04047812 */ /* 0x000fe200078ec0ff */
[----:B------:R-:W-:Y:S01]  /*ab6e0*/  IMAD.X R27, R21, 0x1, R10, P6 ;  /* 0x00000001151b7824 */ /* 0x000fe200030e060a */
[----:B------:R-:W-:Y:S01]  /*ab6f0*/  LOP3.LUT R5, R5, 0xffff, RZ, 0xc0, !PT ;  /* 0x0000ffff05057812 */ /* 0x000fe200078ec0ff */
[----:B------:R-:W-:Y:S03]  /*ab700*/  STL [R1+0x1c6c], R23 ;  /* 0x001c6c1701007387 */ /* 0x000fe60000100800 */
[----:B------:R-:W-:Y:S01]  /*ab710*/  PRMT R5, R4, 0x3340, R5 ;  /* 0x0000334004057816 */ /* 0x000fe20000000005 */
[----:B------:R0:W-:Y:S01]  /*ab720*/  STL.64 [R1+0xfc8], R26 ;  /* 0x000fc81a01007387 */ /* 0x0001e20000100a00 */
[----:B------:R-:W-:Y:S02]  /*ab730*/  LOP3.LUT R4, R15, 0xffff, RZ, 0xc0, !PT ;  /* 0x0000ffff0f047812 */ /* 0x000fe400078ec0ff */
[----:B------:R-:W-:Y:S01]  /*ab740*/  LOP3.LUT R24, R19, 0xffff, RZ, 0xc0, !PT ;  /* 0x0000ffff13187812 */ /* 0x000fe200078ec0ff */
[----:B0-----:R-:W2:Y:S04]  /*ab750*/  LDL.LU R27, [R1+0x354] ;  /* 0x00035400011b7983 */ /* 0x001ea80000300800 */
[----:B------:R-:W3:Y:S04]  /*ab760*/  LDL.LU R29, [R1+0x298] ;  /* 0x00029800011d7983 */ /* 0x000ee80000300800 */
[----:B------:R-:W4:Y:S04]  /*ab770*/  LDL.LU R28, [R1+0x2f0] ;  /* 0x0002f000011c7983 */ /* 0x000f280000300800 */
[----:B------:R-:W-:Y:S04]  /*ab780*/  STL [R1+0x161c], R22 ;  /* 0x00161c1601007387 */ /* 0x000fe80000100800 */
[----:B------:R0:W-:Y:S01]  /*ab790*/  STL [R1+0x1a48], R5 ;  /* 0x001a480501007387 */ /* 0x0001e20000100800 */
[----:B------:R-:W-:-:S03]  /*ab7a0*/  PRMT R23, R24, 0x3340, R0 ;  /* 0x0000334018177816 */ /* 0x000fc60000000000 */
[----:B------:R-:W4:Y:S01]  /*ab7b0*/  LDL.LU R15, [R1+0x24c] ;  /* 0x00024c00010f7983 */ /* 0x000f220000300800 */
[----:B0-----:R-:W-:-:S03]  /*ab7c0*/  LOP3.LUT R5, R20, 0xffff, RZ, 0xc0, !PT ;  /* 0x0000ffff14057812 */ /* 0x001fc600078ec0ff */
[----:B------:R-:W4:Y:S01]  /*ab7d0*/  LDL.LU R20, [R1+0x1c0] ;  /* 0x0001c00001147983 */ /* 0x000f220000300800 */
[----:B------:R-:W-:-:S03]  /*ab7e0*/  PRMT R22, R4, 0x3340, R5 ;  /* 0x0000334004167816 */ /* 0x000fc60000000005 */
[----:B------:R-:W4:Y:S04]  /*ab7f0*/  LDL.LU R19, [R1+0x248] ;  /* 0x0002480001137983 */ /* 0x000f280000300800 */
[----:B------:R0:W-:Y:S02]  /*ab800*/  STL [R1+0x42c8], R24 ;  /* 0x0042c81801007387 */ /* 0x0001e40000100800 */
[----:B0-----:R-:W-:Y:S02]  /*ab810*/  PRMT R24, R22, 0x5410, R23 ;  /* 0x0000541016187816 */ /* 0x001fe40000000017 */
[----:B------:R-:W-:-:S05]  /*ab820*/  IADD3 R22, P6, R25, R11, RZ ;  /* 0x0000000b19167210 */ /* 0x000fca0007fde0ff */
[----:B------:R-:W-:Y:S01]  /*ab830*/  IMAD.X R23, R21, 0x1, R13, P6 ;  /* 0x0000000115177824 */ /* 0x000fe200030e060d */
[----:B------:R-:W-:Y:S04]  /*ab840*/  STL [R1+0x1c48], R24 ;  /* 0x001c481801007387 */ /* 0x000fe80000100800 */
[----:B------:R0:W-:Y:S02]  /*ab850*/  STL.64 [R1+0xf50], R22 ;  /* 0x000f501601007387 */ /* 0x0001e40000100a00 */
[----:B0-----:R-:W-:Y:S02]  /*ab860*/  IADD3 R22, P6, R25, R12, RZ ;  /* 0x0000000c19167210 */ /* 0x001fe40007fde0ff */
[----:B------:R-:W4:Y:S03]  /*ab870*/  LDL.LU R25, [R1+0x1ac] ;  /* 0x0001ac0001197983 */ /* 0x000f260000300800 */
[----:B------:R-:W-:Y:S01]  /*ab880*/  IMAD.X R23, R21, 0x1, R14, P6 ;  /* 0x0000000115177824 */ /* 0x000fe200030e060e */
[----:B------:R-:W-:Y:S04]  /*ab890*/  STL.64 [R1+0x4570], R12 ;  /* 0x0045700c01007387 */ /* 0x000fe80000100a00 */
[----:B------:R-:W4:Y:S04]  /*ab8a0*/  LDL.LU R21, [R1+0x45a0] ;  /* 0x0045a00001157983 */ /* 0x000f280000300800 */
[----:B------:R0:W-:Y:S04]  /*ab8b0*/  STL.64 [R1+0xf18], R22 ;  /* 0x000f181601007387 */ /* 0x0001e80000100a00 */
[----:B0-----:R-:W4:Y:S04]  /*ab8c0*/  LDL.LU.64 R22, [R1+0x4598] ;  /* 0x0045980001167983 */ /* 0x001f280000300a00 */
[----:B------:R-:W4:Y:S01]  /*ab8d0*/  LDL.LU R26, [R1+0xa4] ;  /* 0x0000a400011a7983 */ /* 0x000f220000300800 */
[----:B------:R-:W-:-:S02]  /*ab8e0*/  SHF.R.U32.HI R4, RZ, 0x8, R4 ;  /* 0x00000008ff047819 */ /* 0x000fc40000011604 */
[----:B------:R-:W-:Y:S02]  /*ab8f0*/  SHF.R.U32.HI R5, RZ, 0x8, R5 ;  /* 0x00000008ff057819 */ /* 0x000fe40000011605 */
[----:B------:R-:W-:Y:S02]  /*ab900*/  LOP3.LUT R4, R4, 0xffff, RZ, 0xc0, !PT ;  /* 0x0000ffff04047812 */ /* 0x000fe400078ec0ff */
[----:B------:R-:W-:-:S04]  /*ab910*/  LOP3.LUT R5, R5, 0xffff, RZ, 0xc0, !PT ;  /* 0x0000ffff05057812 */ /* 0x000fc800078ec0ff */
[----:B------:R-:W-:-:S05]  /*ab920*/  PRMT R12, R4, 0x3340, R5 ;  /* 0x00003340040c7816 */ /* 0x000fca0000000005 */
[----:B------:R4:W-:Y:S01]  /*ab930*/  STL [R1+0x19fc], R12 ;  /* 0x0019fc0c01007387 */ /* 0x0009e20000100800 */
[----:B--2---:R-:W-:Y:S02]  /*ab940*/  LOP3.LUT R5, R27, 0xffff, RZ, 0xc0, !PT ;  /* 0x0000ffff1b057812 */ /* 0x004fe400078ec0ff */
[----:B---3--:R-:W-:Y:S02]  /*ab950*/  LOP3.LUT R4, R29, 0xffff, RZ, 0xc0, !PT ;  /* 0x0000ffff1d047812 */ /* 0x008fe400078ec0ff */
[----:B----4-:R-:W-:Y:S02]  /*ab960*/  LOP3.LUT R12, R28, 0xffff, RZ, 0xc0, !PT ;  /* 0x0000ffff1c0c7812 */ /* 0x010fe400078ec0ff */
[----:B------:R-:W-:Y:S02]  /*ab970*/  PRMT R24, R4, 0x3340, R0 ;  /* 0x0000334004187816 */ /* 0x000fe40000000000 */
[----:B------:R-:W-:Y:S02]  /*ab980*/  PRMT R13, R5, 0x3340, R12 ;  /* 0x00003340050d7816 */ /* 0x000fe4000000000c */
[----:B------:R-:W-:-:S02]  /*ab990*/  SHF.R.U32.HI R5, RZ, 0x8, R5 ;  /* 0x00000008ff057819 */ /* 0x000fc40000011605 */
[----:B------:R-:W-:Y:S02]  /*ab9a0*/  SHF.R.U32.HI R12, RZ, 0x8, R12 ;  /* 0x00000008ff0c7819 */ /* 0x000fe4000001160c */
[----:B------:R-:W-:Y:S02]  /*ab9b0*/  SHF.R.U32.HI R4, RZ, 0x8, R4 ;  /* 0x00000008ff047819 */ /* 0x000fe40000011604 */
[----:B------:R-:W-:Y:S02]  /*ab9c0*/  LOP3.LUT R5, R5, 0xffff, RZ, 0xc0, !PT ;  /* 0x0000ffff05057812 */ /* 0x000fe400078ec0ff */
[----:B------:R-:W-:Y:S02]  /*ab9d0*/  LOP3.LUT R12, R12, 0xffff, RZ, 0xc0, !PT ;  /* 0x0000ffff0c0c7812 */ /* 0x000fe400078ec0ff */
[----:B------:R-:W-:Y:S02]  /*ab9e0*/  LOP3.LUT R4, R4, 0xffff, RZ, 0xc0, !PT ;  /* 0x0000ffff04047812 */ /* 0x000fe400078ec0ff */
[----:B------:R-:W-:-:S02]  /*ab9f0*/  PRMT R13, R13, 0x5410, R24 ;  /* 0x000054100d0d7816 */ /* 0x000fc40000000018 */
[----:B------:R-:W-:Y:S02]  /*aba00*/  PRMT R5, R5, 0x3340, R12 ;  /* 0x0000334005057816 */ /* 0x000fe4000000000c */
[----:B------:R-:W-:Y:S01]  /*aba10*/  PRMT R4, R4, 0x3340, R0 ;  /* 0x0000334004047816 */ /* 0x000fe20000000000 */
[----:B------:R-:W-:Y:S01]  /*aba20*/  STL [R1+0x1c00], R13 ;  /* 0x001c000d01007387 */ /* 0x000fe20000100800 */
[----:B------:R-:W-:Y:S02]  /*aba30*/  LOP3.LUT R15, R15, 0xffff, RZ, 0xc0, !PT ;  /* 0x0000ffff0f0f7812 */ /* 0x000fe400078ec0ff */
[----:B------:R-:W-:Y:S01]  /*aba40*/  LOP3.LUT R20, R20, 0xffff, RZ, 0xc0, !PT ;  /* 0x0000ffff14147812 */ /* 0x000fe200078ec0ff */
[----:B------:R-:W-:Y:S04]  /*aba50*/  STL [R1+0x19ec], R5 ;  /* 0x0019ec0501007387 */ /* 0x000fe80000100800 */
[----:B------:R0:W-:Y:S02]  /*aba60*/  STL [R1+0x3c4], R4 ;  /* 0x0003c40401007387 */ /* 0x0001e40000100800 */
[----:B0-----:R-:W-:-:S02]  /*aba70*/  LOP3.LUT R4, R19, 0xffff, RZ, 0xc0, !PT ;  /* 0x0000ffff13047812 */ /* 0x001fc400078ec0ff */
[--C-:B------:R-:W-:Y:S02]  /*aba80*/  PRMT R19, R15, 0x3340, R20.reuse ;  /* 0x000033400f137816 */ /* 0x100fe40000000014 */
[----:B------:R-:W-:Y:S02]  /*aba90*/  SHF.R.U32.HI R15, RZ, 0x8, R15 ;  /* 0x00000008ff0f7819 */ /* 0x000fe4000001160f */
[----:B------:R-:W-:Y:S02]  /*abaa0*/  SHF.R.U32.HI R20, RZ, 0x8, R20 ;  /* 0x00000008ff147819 */ /* 0x000fe40000011614 */
[----:B------:R-:W-:Y:S02]  /*abab0*/  LOP3.LUT R15, R15, 0xffff, RZ, 0xc0, !PT ;  /* 0x0000ffff0f0f7812 */ /* 0x000fe400078ec0ff */
[----:B------:R-:W-:Y:S02]  /*abac0*/  LOP3.LUT R20, R20, 0xffff, RZ, 0xc0, !PT ;  /* 0x0000ffff14147812 */ /* 0x000fe400078ec0ff */
[----:B------:R-:W-:-:S02]  /*abad0*/  LOP3.LUT R5, R25, 0xffff, RZ, 0xc0, !PT ;  /* 0x0000ffff19057812 */ /* 0x000fc400078ec0ff */
[----:B------:R-:W-:Y:S02]  /*abae0*/  LOP3.LUT R12, R21, 0xffff, RZ, 0xc0, !PT ;  /* 0x0000ffff150c7812 */ /* 0x000fe400078ec0ff */
[----:B------:R-:W2:Y:S02]  /*abaf0*/  LDL.LU R21, [R1+0x4590] ;  /* 0x0045900001157983 */ /* 0x000ea40000300800 */
[----:B------:R-:W-:-:S04]  /*abb00*/  PRMT R24, R12, 0x3340, R0 ;  /* 0x000033400c187816 */ /* 0x000fc80000000000 */
[----:B------:R-:W-:Y:S02]  /*abb10*/  PRMT R25, R19, 0x5410, R24 ;  /* 0x0000541013197816 */ /* 0x000fe40000000018 */
[--C-:B------:R-:W-:Y:S02]  /*abb20*/  PRMT R19, R4, 0x3340, R5.reuse ;  /* 0x0000334004137816 */ /* 0x100fe40000000005 */
[----:B------:R-:W-:Y:S02]  /*abb30*/  LOP3.LUT R13, R23, 0xffff, RZ, 0xc0, !PT ;  /* 0x0000ffff170d7812 */ /* 0x000fe400078ec0ff */
[----:B------:R-:W-:Y:S01]  /*abb40*/  SHF.R.U32.HI R4, RZ, 0x8, R4 ;  /* 0x00000008ff047819 */ /* 0x000fe20000011604 */
[----:B------:R-:W3:Y:S01]  /*abb50*/  LDL.LU R23, [R1+0x21c] ;  /* 0x00021c0001177983 */ /* 0x000ee20000300800 */
[----:B------:R-:W-:Y:S02]  /*abb60*/  PRMT R24, R13, 0x3340, R0 ;  /* 0x000033400d187816 */ /* 0x000fe40000000000 */
[----:B------:R-:W-:-:S02]  /*abb70*/  SHF.R.U32.HI R5, RZ, 0x8, R5 ;  /* 0x00000008ff057819 */ /* 0x000fc40000011605 */
[----:B------:R-:W-:Y:S02]  /*abb80*/  PRMT R27, R19, 0x5410, R24 ;  /* 0x00005410131b7816 */ /* 0x000fe40000000018 */
[----:B------:R-:W-:Y:S02]  /*abb90*/  SHF.R.S32.HI R19, RZ, 0x1f, R26 ;  /* 0x0000001fff137819 */ /* 0x000fe4000001141a */
[----:B------:R-:W-:Y:S01]  /*abba0*/  IADD3 R24, P6, R26, R2, RZ ;  /* 0x000000021a187210 */ /* 0x000fe20007fde0ff */
[----:B------:R0:W-:Y:S01]  /*abbb0*/  STL [R1+0x2d0], R25 ;  /* 0x0002d01901007387 */ /* 0x0001e20000100800 */
[----:B------:R-:W-:Y:S02]  /*abbc0*/  LOP3.LUT R4, R4, 0xffff, RZ, 0xc0, !PT ;  /* 0x0000ffff04047812 */ /* 0x000fe400078ec0ff */
[----:B------:R-:W-:Y:S02]  /*abbd0*/  LOP3.LUT R5, R5, 0xffff, RZ, 0xc0, !PT ;  /* 0x0000ffff05057812 */ /* 0x000fe400078ec0ff */
[----:B------:R-:W-:Y:S01]  /*abbe0*/  PRMT R15, R15, 0x3340, R20 ;  /* 0x000033400f0f7816 */ /* 0x000fe20000000014 */
[----:B------:R-:W-:Y:S01]  /*abbf0*/  STL [R1+0x2d4], R27 ;  /* 0x0002d41b01007387 */ /* 0x000fe20000100800 */
[----:B0-----:R-:W-:Y:S01]  /*abc00*/  IMAD.X R25, R19, 0x1, R22, P6 ;  /* 0x0000000113197824 */ /* 0x001fe200030e0616 */
[----:B------:R-:W-:-:S04]  /*abc10*/  PRMT R4, R4, 0x3340, R5 ;  /* 0x0000334004047816 */ /* 0x000fc80000000005 */
[----:B------:R0:W-:Y:S04]  /*abc20*/  STL.64 [R1+0xeb0], R24 ;  /* 0x000eb01801007387 */ /* 0x0001e80000100a00 */
[----:B------:R-:W4:Y:S04]  /*abc30*/  LDL.LU R29, [R1+0x5d4] ;  /* 0x0005d400011d7983 */ /* 0x000f280000300800 */
[----:B------:R-:W-:Y:S04]  /*abc40*/  STL [R1+0x294], R15 ;  /* 0x0002940f01007387 */ /* 0x000fe80000100800 */
[----:B0-----:R-:W4:Y:S04]  /*abc50*/  LDL.LU R25, [R1+0x2d8] ;  /* 0x0002d80001197983 */ /* 0x001f280000300800 */
[----:B------:R0:W-:Y:S04]  /*abc60*/  STL [R1+0x290], R4 ;  /* 0x0002900401007387 */ /* 0x0001e80000100800 */
[----:B------:R-:W4:Y:S01]  /*abc70*/  LDL.LU R20, [R1+0x360] ;  /* 0x0003600001147983 */ /* 0x000f220000300800 */
[----:B0-----:R-:W-:-:S05]  /*abc80*/  IADD3 R4, P6, R26, R0, RZ ;  /* 0x000000001a047210 */ /* 0x001fca0007fde0ff */
[----:B------:R-:W-:-:S05]  /*abc90*/  IMAD.X R5, R19, 0x1, R17, P6 ;  /* 0x0000000113057824 */ /* 0x000fca00030e0611 */
[----:B------:R0:W-:Y:S04]  /*abca0*/  STL.64 [R1+0xea8], R4 ;  /* 0x000ea80401007387 */ /* 0x0001e80000100a00 */
[----:B0-----:R-:W4:Y:S01]  /*abcb0*/  LDL.LU.64 R4, [R1+0x4588] ;  /* 0x0045880001047983 */ /* 0x001f220000300a00 */
[----:B------:R-:W-:Y:S02]  /*abcc0*/  SHF.R.U32.HI R13, RZ, 0x8, R13 ;  /* 0x00000008ff0d7819 */ /* 0x000fe4000001160d */
[----:B------:R-:W-:Y:S02]  /*abcd0*/  SHF.R.U32.HI R12, RZ, 0x8, R12 ;  /* 0x00000008ff0c7819 */ /* 0x000fe4000001160c */
[----:B------:R-:W-:Y:S02]  /*abce0*/  LOP3.LUT R13, R13, 0xffff, RZ, 0xc0, !PT ;  /* 0x0000ffff0d0d7812 */ /* 0x000fe400078ec0ff */
[----:B------:R-:W-:-:S02]  /*abcf0*/  LOP3.LUT R12, R12, 0xffff, RZ, 0xc0, !PT ;  /* 0x0000ffff0c0c7812 */ /* 0x000fc400078ec0ff */
[--C-:B------:R-:W-:Y:S02]  /*abd00*/  PRMT R22, R13, 0x3340, R0.reuse ;  /* 0x000033400d167816 */ /* 0x100fe40000000000 */
[--C-:B------:R-:W-:Y:S02]  /*abd10*/  PRMT R15, R12, 0x3340, R0.reuse ;  /* 0x000033400c0f7816 */ /* 0x100fe40000000000 */
[----:B------:R-:W-:Y:S01]  /*abd20*/  LOP3.LUT R12, R16, 0xffff, RZ, 0xc0, !PT ;  /* 0x0000ffff100c7812 */ /* 0x000fe200078ec0ff */
[----:B------:R0:W-:Y:S03]  /*abd30*/  STL [R1+0x7c], R22 ;  /* 0x00007c1601007387 */ /* 0x0001e60000100800 */
[----:B------:R-:W-:Y:S01]  /*abd40*/  PRMT R16, R12, 0x3340, R0 ;  /* 0x000033400c107816 */ /* 0x000fe20000000000 */
[----:B------:R1:W-:Y:S01]  /*abd50*/  STL [R1+0x120], R15 ;  /* 0x0001200f01007387 */ /* 0x0003e20000100800 */
[----:B0-----:R-:W-:-:S02]  /*abd60*/  IADD3 R22, P6, R26, R3, RZ ;  /* 0x000000031a167210 */ /* 0x001fc40007fde0ff */
[----:B--2---:R-:W-:Y:S02]  /*abd70*/  LOP3.LUT R21, R21, 0xffff, RZ, 0xc0, !PT ;  /* 0x0000ffff15157812 */ /* 0x004fe400078ec0ff */
[----:B---3--:R-:W-:-:S04]  /*abd80*/  LOP3.LUT R13, R23, 0xffff, RZ, 0xc0, !PT ;  /* 0x0000ffff170d7812 */ /* 0x008fc800078ec0ff */
[----:B-1----:R-:W-:-:S04]  /*abd90*/  PRMT R15, R13, 0x3340, R21 ;  /* 0x000033400d0f7816 */ /* 0x002fc80000000015 */
[----:B------:R-:W-:Y:S02]  /*abda0*/  PRMT R16, R15, 0x5410, R16 ;  /* 0x000054100f107816 */ /* 0x000fe40000000010 */
[----:B------:R-:W2:Y:S04]  /*abdb0*/  LDL.LU R15, [R1+0x224] ;  /* 0x00022400010f7983 */ /* 0x000ea80000300800 */
[----:B------:R-:W-:Y:S01]  /*abdc0*/  STL [R1+0x2e4], R16 ;  /* 0x0002e41001007387 */ /* 0x000fe20000100800 */
[----:B----4-:R-:W-:-:S05]  /*abdd0*/  IMAD.X R23, R19, 0x1, R4, P6 ;  /* 0x0000000113177824 */ /* 0x010fca00030e0604 */
[----:B------:R0:W-:Y:S04]  /*abde0*/  STL.64 [R1+0xe70], R22 ;  /* 0x000e701601007387 */ /* 0x0001e80000100a00 */
[----:B0-----:R-:W3:Y:S01]  /*abdf0*/  LDL.LU.64 R22, [R1+0x4580] ;  /* 0x0045800001167983 */ /* 0x001ee20000300a00 */
[----:B------:R-:W-:Y:S02]  /*abe00*/  SHF.R.U32.HI R13, RZ, 0x8, R13 ;  /* 0x00000008ff0d7819 */ /* 0x000fe4000001160d */
[----:B------:R-:W-:Y:S01]  /*abe10*/  SHF.R.U32.HI R21, RZ, 0x8, R21 ;  /* 0x00000008ff157819 */ /* 0x000fe20000011615 */
[----:B------:R-:W4:Y:S01]  /*abe20*/  LDL.LU R16, [R1+0x5f8] ;  /* 0x0005f80001107983 */ /* 0x000f220000300800 */
[----:B------:R-:W-:Y:S02]  /*abe30*/  LOP3.LUT R13, R13, 0xffff, RZ, 0xc0, !PT ;  /* 0x0000ffff0d0d7812 */ /* 0x000fe400078ec0ff */
[----:B------:R-:W-:Y:S01]  /*abe40*/  LOP3.LUT R21, R21, 0xffff, RZ, 0xc0, !PT ;  /* 0x0000ffff15157812 */ /* 0x000fe200078ec0ff */
[----:B------:R-:W4:Y:S01]  /*abe50*/  LDL.LU R28, [R1+0x37c] ;  /* 0x00037c00011c7983 */ /* 0x000f220000300800 */
[----:B------:R-:W-:-:S02]  /*abe60*/  SHF.R.U32.HI R12, RZ, 0x8, R12 ;  /* 0x00000008ff0c7819 */ /* 0x000fc4000001160c */
[----:B------:R-:W-:Y:S02]  /*abe70*/  PRMT R21, R13, 0x3340, R21 ;  /* 0x000033400d157816 */ /* 0x000fe40000000015 */
[----:B------:R-:W-:-:S03]  /*abe80*/  LOP3.LUT R12, R12, 0xffff, RZ, 0xc0, !PT ;  /* 0x0000ffff0c0c7812 */ /* 0x000fc600078ec0ff */
[----:B------:R0:W-:Y:S01]  /*abe90*/  STL [R1+0x4468], R21 ;  /* 0x0044681501007387 */ /* 0x0001e20000100800 */
[----:B------:R-:W-:Y:S02]  /*abea0*/  LOP3.LUT R13, R29, 0xffff, RZ, 0xc0, !PT ;  /* 0x0000ffff1d0d7812 */ /* 0x000fe400078ec0ff */
[----:B------:R-:W-:Y:S02]  /*abeb0*/  LOP3.LUT R20, R20, 0xffff, RZ, 0xc0, !PT ;  /* 0x0000ffff14147812 */ /* 0x000fe400078ec0ff */
[----:B0-----:R-:W-:Y:S02]  /*abec0*/  PRMT R21, R12, 0x3340, R0 ;  /* 0x000033400c157816 */ /* 0x001fe40000000000 */
[----:B------:R-:W-:-:S03]  /*abed0*/  LOP3.LUT R12, R25, 0xffff, RZ, 0xc0, !PT ;  /* 0x0000ffff190c7812 */ /* 0x000fc600078ec0ff */
[----:B------:R0:W-:Y:S01]  /*abee0*/  STL [R1+0x90], R21 ;  /* 0x0000901501007387 */ /* 0x0001e20000100800 */
[----:B------:R-:W-:Y:S02]  /*abef0*/  PRMT R24, R12, 0x3340, R0 ;  /* 0x000033400c187816 */ /* 0x000fe40000000000 */
[----:B0-----:R-:W-:-:S04]  /*abf00*/  PRMT R21, R13, 0x3340, R20 ;  /* 0x000033400d157816 */ /* 0x001fc80000000014 */
[----:B------:R-:W-:Y:S02]  /*abf10*/  PRMT R21, R21, 0x5410, R24 ;  /* 0x0000541015157816 */ /* 0x000fe40000000018 */
[----:B------:R-:W-:Y:S02]  /*abf20*/  IADD3 R24, P6, R26, R5, RZ ;  /* 0x000000051a187210 */ /* 0x000fe40007fde0ff */
[----:B------:R-:W-:Y:S01]  /*abf30*/  SHF.R.U32.HI R13, RZ, 0x8, R13 ;  /* 0x00000008ff0d7819 */ /* 0x000fe2000001160d */
[----:B------:R0:W-:Y:S01]  /*abf40*/  STL [R1+0x2dc], R21 ;  /* 0x0002dc1501007387 */ /* 0x0001e20000100800 */
[----:B------:R-:W-:Y:S01]  /*abf50*/  SHF.R.U32.HI R12, RZ, 0x8, R12 ;  /* 0x00000008ff0c7819 */ /* 0x000fe2000001160c */
[----:B------:R-:W-:Y:S01]  /*abf60*/  IMAD.X R25, R19, 0x1, R6, P6 ;  /* 0x0000000113197824 */ /* 0x000fe200030e0606 */
[----:B------:R-:W-:Y:S02]  /*abf70*/  LOP3.LUT R13, R13, 0xffff, RZ, 0xc0, !PT ;  /* 0x0000ffff0d0d7812 */ /* 0x000fe400078ec0ff */
[----:B0-----:R-:W-:-:S02]  /*abf80*/  SHF.R.U32.HI R21, RZ, 0x8, R20 ;  /* 0x00000008ff157819 */ /* 0x001fc40000011614 */
[----:B------:R-:W-:Y:S02]  /*abf90*/  LOP3.LUT R12, R12, 0xffff, RZ, 0xc0, !PT ;  /* 0x0000ffff0c0c7812 */ /* 0x000fe400078ec0ff */
[----:B------:R-:W-:Y:S01]  /*abfa0*/  LOP3.LUT R21, R21, 0xffff, RZ, 0xc0, !PT ;  /* 0x0000ffff15157812 */ /* 0x000fe200078ec0ff */
[----:B------:R0:W-:Y:S01]  /*abfb0*/  STL.64 [R1+0xdf8], R24 ;  /* 0x000df81801007387 */ /* 0x0001e20000100a00 */
[----:B------:R-:W-:Y:S02]  /*abfc0*/  PRMT R12, R12, 0x3340, R0 ;  /* 0x000033400c0c7816 */ /* 0x000fe40000000000 */
[----:B------:R-:W-:Y:S01]  /*abfd0*/  PRMT R13, R13, 0x3340, R21 ;  /* 0x000033400d0d7816 */ /* 0x000fe20000000015 */
[----:B------:R-:W4:Y:S04]  /*abfe0*/  LDL.LU R20, [R1+0x398] ;  /* 0x0003980001147983 */ /* 0x000f280000300800 */
[----:B0-----:R-:W4:Y:S04]  /*abff0*/  LDL.LU R25, [R1+0x2b4] ;  /* 0x0002b40001197983 */ /* 0x001f280000300800 */
[----:B------:R0:W-:Y:S04]  /*ac000*/  STL [R1+0x284], R13 ;  /* 0x0002840d01007387 */ /* 0x0001e80000100800 */
[----:B------:R4:W-:Y:S01]  /*ac010*/  STL [R1+0x9c], R12 ;  /* 0x00009c0c01007387 */ /* 0x0009e20000100800 */
[----:B0-----:R-:W-:-:S02]  /*ac020*/  LOP3.LUT R13, R18, 0xffff, RZ, 0xc0, !PT ;  /* 0x0000ffff120d7812 */ /* 0x001fc400078ec0ff */
[----:B---3--:R-:W-:Y:S02]  /*ac030*/  LOP3.LUT R18, R22, 0xffff, RZ, 0xc0, !PT ;  /* 0x0000ffff16127812 */ /* 0x008fe400078ec0ff */
[----:B------:R-:W3:Y:S01]  /*ac040*/  LDL.LU R22, [R1+0x4578] ;  /* 0x0045780001167983 */ /* 0x000ee20000300800 */
[----:B--2---:R-:W-:Y:S02]  /*ac050*/  LOP3.LUT R15, R15, 0xffff, RZ, 0xc0, !PT ;  /* 0x0000ffff0f0f7812 */ /* 0x004fe400078ec0ff */
[----:B----4-:R-:W-:Y:S01]  /*ac060*/  LOP3.LUT R12, R16, 0xffff, RZ, 0xc0, !PT ;  /* 0x0000ffff100c7812 */ /* 0x010fe200078ec0ff */
[----:B------:R0:W-:Y:S01]  /*ac070*/  STL [R1+0x2f4], R13 ;  /* 0x0002f40d01007387 */ /* 0x0001e20000100800 */
[----:B------:R-:W-:Y:S02]  /*ac080*/  LOP3.LUT R16, R23, 0xffff, RZ, 0xc0, !PT ;  /* 0x0000ffff17107812 */ /* 0x000fe400078ec0ff */
[----:B------:R-:W-:Y:S02]  /*ac090*/  PRMT R23, R13, 0x3340, R0 ;  /* 0x000033400d177816 */ /* 0x000fe40000000000 */
[----:B------:R-:W-:-:S02]  /*ac0a0*/  PRMT R21, R15, 0x3340, R18 ;  /* 0x000033400f157816 */ /* 0x000fc40000000012 */
[----:B0-----:R-:W-:Y:S02]  /*ac0b0*/  LOP3.LUT R13, R28, 0xffff, RZ, 0xc0, !PT ;  /* 0x0000ffff1c0d7812 */ /* 0x001fe400078ec0ff */
[----:B------:R-:W-:Y:S02]  /*ac0c0*/  PRMT R24, R21, 0x5410, R23 ;  /* 0x0000541015187816 */ /* 0x000fe40000000017 */
[--C-:B------:R-:W-:Y:S02]  /*ac0d0*/  PRMT R21, R12, 0x3340, R13.reuse ;  /* 0x000033400c157816 */ /* 0x100fe4000000000d */
[----:B------:R-:W-:Y:S02]  /*ac0e0*/  PRMT R23, R16, 0x3340, R0 ;  /* 0x0000334010177816 */ /* 0x000fe40000000000 */
[----:B------:R-:W-:Y:S02]  /*ac0f0*/  SHF.R.U32.HI R12, RZ, 0x8, R12 ;  /* 0x00000008ff0c7819 */ /* 0x000fe4000001160c */
[----:B------:R-:W-:-:S02]  /*ac100*/  SHF.R.U32.HI R13, RZ, 0x8, R13 ;  /* 0x00000008ff0d7819 */ /* 0x000fc4000001160d */
[----:B------:R-:W-:Y:S02]  /*ac110*/  IADD3 R28, P6, R26, R7, RZ ;  /* 0x000000071a1c7210 */ /* 0x000fe40007fde0ff */
[----:B------:R-:W-:Y:S02]  /*ac120*/  SHF.R.U32.HI R15, RZ, 0x8, R15 ;  /* 0x00000008ff0f7819 */ /* 0x000fe4000001160f */
[----:B------:R-:W-:Y:S02]  /*ac130*/  SHF.R.U32.HI R18, RZ, 0x8, R18 ;  /* 0x00000008ff127819 */ /* 0x000fe40000011612 */
[----:B------:R-:W-:Y:S02]  /*ac140*/  PRMT R23, R21, 0x5410, R23 ;  /* 0x0000541015177816 */ /* 0x000fe40000000017 */
[----:B------:R-:W-:Y:S02]  /*ac150*/  LOP3.LUT R12, R12, 0xffff, RZ, 0xc0, !PT ;  /* 0x0000ffff0c0c7812 */ /* 0x000fe400078ec0ff */
[----:B------:R-:W-:Y:S01]  /*ac160*/  LOP3.LUT R13, R13, 0xffff, RZ, 0xc0, !PT ;  /* 0x0000ffff0d0d7812 */ /* 0x000fe200078ec0ff */
[----:B------:R-:W-:Y:S01]  /*ac170*/  IMAD.X R29, R19, 0x1, R8, P6 ;  /* 0x00000001131d7824 */ /* 0x000fe200030e0608 */
[----:B------:R-:W-:Y:S01]  /*ac180*/  LOP3.LUT R15, R15, 0xffff, RZ, 0xc0, !PT ;  /* 0x0000ffff0f0f7812 */ /* 0x000fe200078ec0ff */
[----:B------:R0:W-:Y:S01]  /*ac190*/  STL [R1+0x2ec], R24 ;  /* 0x0002ec1801007387 */ /* 0x0001e20000100800 */
[----:B------:R-:W-:-:S02]  /*ac1a0*/  LOP3.LUT R18, R18, 0xffff, RZ, 0xc0, !PT ;  /* 0x0000ffff12127812 */ /* 0x000fc400078ec0ff */
[----:B------:R-:W-:Y:S01]  /*ac1b0*/  PRMT R12, R12, 0x3340, R13 ;  /* 0x000033400c0c7816 */ /* 0x000fe2000000000d */
[----:B------:R-:W-:Y:S04]  /*ac1c0*/  STL [R1+0x4398], R23 ;  /* 0x0043981701007387 */ /* 0x000fe80000100800 */
[----:B------:R1:W-:Y:S01]  /*ac1d0*/  STL.64 [R1+0xda0], R28 ;  /* 0x000da01c01007387 */ /* 0x0003e20000100a00 */
[----:B0-----:R-:W-:-:S03]  /*ac1e0*/  PRMT R24, R15, 0x3340, R18 ;  /* 0x000033400f187816 */ /* 0x001fc60000000012 */
[----:B------:R-:W2:Y:S04]  /*ac1f0*/  LDL.LU R15, [R1+0x25c] ;  /* 0x00025c00010f7983 */ /* 0x000ea80000300800 */
[----:B------:R0:W-:Y:S04]  /*ac200*/  STL [R1+0x280], R12 ;  /* 0x0002800c01007387 */ /* 0x0001e80000100800 */
[----:B------:R-:W4:Y:S04]  /*ac210*/  LDL.LU R27, [R1+0x12c] ;  /* 0x00012c00011b7983 */ /* 0x000f280000300800 */
[----:B-1----:R-:W4:Y:S01]  /*ac220*/  LDL.LU R28, [R1+0x1f0] ;  /* 0x0001f000011c7983 */ /* 0x002f220000300800 */
[----:B------:R-:W-:-:S03]  /*ac230*/  LOP3.LUT R20, R20, 0xffff, RZ, 0xc0, !PT ;  /* 0x0000ffff14147812 */ /* 0x000fc600078ec0ff */
[----:B------:R-:W4:Y:S01]  /*ac240*/  LDL.LU R18, [R1+0x3b4] ;  /* 0x0003b40001127983 */ /* 0x000f220000300800 */
[----:B------:R-:W-:-:S03]  /*ac250*/  LOP3.LUT R21, R25, 0xffff, RZ, 0xc0, !PT ;  /* 0x0000ffff19157812 */ /* 0x000fc600078ec0ff */
[----:B------:R-:W4:Y:S01]  /*ac260*/  LDL.LU R25, [R1+0x2bc] ;  /* 0x0002bc0001197983 */ /* 0x000f220000300800 */
[----:B------:R-:W-:-:S03]  /*ac270*/  PRMT R13, R21, 0x3340, R0 ;  /* 0x00003340150d7816 */ /* 0x000fc60000000000 */
[----:B------:R-:W4:Y:S01]  /*ac280*/  LDL.LU R29, [R1+0x358] ;  /* 0x00035800011d7983 */ /* 0x000f220000300800 */
[----:B---3--:R-:W-:-:S04]  /*ac290*/  LOP3.LUT R23, R22, 0xffff, RZ, 0xc0, !PT ;  /* 0x0000ffff16177812 */ /* 0x008fc800078ec0ff */
[----:B0-----:R-:W-:-:S04]  /*ac2a0*/  PRMT R12, R20, 0x3340, R23 ;  /* 0x00003340140c7816 */ /* 0x001fc80000000017 */
        /* <DEDUP_REMOVED lines=9> */
[----:B------:R-:W-:Y:S02]  /*ac340*/  LOP3.LUT R22, R22, 0xffff, RZ, 0xc0, !PT ;  /* 0x0000ffff16167812 */ /* 0x000fe400078ec0ff */
[----:B------:R-:W-:Y:S02]  /*ac350*/  LOP3.LUT R23, R23, 0xffff, RZ, 0xc0, !PT ;  /* 0x0000ffff17177812 */ /* 0x000fe400078ec0ff */
[----:B------:R-:W-:Y:S02]  /*ac360*/  SHF.R.U32.HI R21, RZ, 0x8, R21 ;  /* 0x00000008ff157819 */ /* 0x000fe40000011615 */
[----:B------:R-:W-:Y:S02]  /*ac370*/  PRMT R23, R22, 0x3340, R23 ;  /* 0x0000334016177816 */ /* 0x000fe40000000017 */
[----:B------:R-:W-:-:S02]  /*ac380*/  LOP3.LUT R21, R21, 0xffff, RZ, 0xc0, !PT ;  /* 0x0000ffff15157812 */ /* 0x000fc400078ec0ff */
[----:B------:R-:W-:Y:S01]  /*ac390*/  IADD3 R22, P6, R26, R11, RZ ;  /* 0x0000000b1a167210 */ /* 0x000fe20007fde0ff */
[----:B------:R-:W-:Y:S01]  /*ac3a0*/  STL [R1+0x270], R23 ;  /* 0x0002701701007387 */ /* 0x000fe20000100800 */
[----:B------:R-:W-:Y:S02]  /*ac3b0*/  PRMT R21, R21, 0x3340, R0 ;  /* 0x0000334015157816 */ /* 0x000fe40000000000 */
[----:B------:R-:W-:-:S03]  /*ac3c0*/  SHF.R.U32.HI R16, RZ, 0x8, R16 ;  /* 0x00000008ff107819 */ /* 0x000fc60000011610 */
[----:B------:R0:W-:Y:S02]  /*ac3d0*/  STL [R1+0x98], R21 ;  /* 0x0000981501007387 */ /* 0x0001e40000100800 */
[----:B0-----:R-:W-:-:S04]  /*ac3e0*/  LOP3.LUT R21, R16, 0xffff, RZ, 0xc0, !PT ;  /* 0x0000ffff10157812 */ /* 0x001fc800078ec0ff */
[----:B------:R-:W-:Y:S02]  /*ac3f0*/  PRMT R21, R21, 0x3340, R0 ;  /* 0x0000334015157816 */ /* 0x000fe40000000000 */
[----:B--2---:R-:W-:Y:S02]  /*ac400*/  LOP3.LUT R15, R15, 0xffff, RZ, 0xc0, !PT ;  /* 0x0000ffff0f0f7812 */ /* 0x004fe400078ec0ff */
[----:B----4-:R-:W-:Y:S02]  /*ac410*/  LOP3.LUT R18, R18, 0xffff, RZ, 0xc0, !PT ;  /* 0x0000ffff12127812 */ /* 0x010fe400078ec0ff */
[----:B------:R-:W-:Y:S01]  /*ac420*/  LOP3.LUT R25, R25, 0xffff, RZ, 0xc0, !PT ;  /* 0x0000ffff19197812 */ /* 0x000fe200078ec0ff */
[----:B---3--:R-:W-:-:S05]  /*ac430*/  IMAD.X R23, R19, 0x1, R13, P6 ;  /* 0x0000000113177824 */ /* 0x008fca00030e060d */
[----:B------:R0:W-:Y:S02]  /*ac440*/  STL.64 [R1+0xd98], R22 ;  /* 0x000d981601007387 */ /* 0x0001e40000100a00 */
[----:B0-----:R-:W-:-:S05]  /*ac450*/  IADD3 R22, P6, R26, R12, RZ ;  /* 0x0000000c1a167210 */ /* 0x001fca0007fde0ff */
[----:B------:R-:W-:Y:S02]  /*ac460*/  IMAD.X R23, R19, 0x1, R14, P6 ;  /* 0x0000000113177824 */ /* 0x000fe400030e060e */
[----:B------:R-:W2:Y:S04]  /*ac470*/  LDL.LU R19, [R1+0x258] ;  /* 0x0002580001137983 */ /* 0x000ea80000300800 */
[----:B------:R0:W-:Y:S04]  /*ac480*/  STL.64 [R1+0xde8], R22 ;  /* 0x000de81601007387 */ /* 0x0001e80000100a00 */
[----:B------:R-:W3:Y:S04]  /*ac490*/  LDL.LU R16, [R1+0x1ec] ;  /* 0x0001ec0001107983 */ /* 0x000ee80000300800 */
[----:B0-----:R-:W4:Y:S01]  /*ac4a0*/  LDL.LU R23, [R1+0xa8] ;  /* 0x0000a80001177983 */ /* 0x001f220000300800 */
[----:B------:R-:W-:-:S03]  /*ac4b0*/  LOP3.LUT R22, R27, 0xffff, RZ, 0xc0, !PT ;  /* 0x0000ffff1b167812 */ /* 0x000fc600078ec0ff */
[----:B------:R0:W-:Y:S01]  /*ac4c0*/  STL [R1+0x11c], R21 ;  /* 0x00011c1501007387 */ /* 0x0001e20000100800 */
[----:B------:R-:W-:Y:S02]  /*ac4d0*/  LOP3.LUT R27, R29, 0xffff, RZ, 0xc0, !PT ;  /* 0x0000ffff1d1b7812 */ /* 0x000fe400078ec0ff */
[----:B0-----:R-:W-:Y:S02]  /*ac4e0*/  LOP3.LUT R21, R28, 0xffff, RZ, 0xc0, !PT ;  /* 0x0000ffff1c157812 */ /* 0x001fe400078ec0ff */
[----:B------:R-:W-:Y:S02]  /*ac4f0*/  PRMT R28, R22, 0x3340, R0 ;  /* 0x00003340161c7816 */ /* 0x000fe40000000000 */
[----:B------:R-:W-:Y:S01]  /*ac500*/  PRMT R26, R15, 0x3340, R21 ;  /* 0x000033400f1a7816 */ /* 0x000fe20000000015 */
[----:B------:R0:W-:Y:S03]  /*ac510*/  STL [R1+0x2f0], R25 ;  /* 0x0002f01901007387 */ /* 0x0001e60000100800 */
[----:B------:R-:W-:-:S02]  /*ac520*/  PRMT R28, R26, 0x5410, R28 ;  /* 0x000054101a1c7816 */ /* 0x000fc4000000001c */
[----:B------:R-:W-:Y:S02]  /*ac530*/  PRMT R26, R25, 0x3340, R0 ;  /* 0x00003340191a7816 */ /* 0x000fe40000000000 */
[----:B0-----:R-:W-:-:S04]  /*ac540*/  PRMT R25, R18, 0x3340, R27 ;  /* 0x0000334012197816 */ /* 0x001fc8000000001b */
[----:B------:R-:W-:Y:S01]  /*ac550*/  PRMT R25, R25, 0x5410, R26 ;  /* 0x0000541019197816 */ /* 0x000fe2000000001a */
[----:B------:R-:W-:Y:S01]  /*ac560*/  STL [R1+0x2b0], R28 ;  /* 0x0002b01c01007387 */ /* 0x000fe20000100800 */
[----:B------:R-:W-:-:S03]  /*ac570*/  SHF.R.U32.HI R26, RZ, 0x8, R18 ;  /* 0x00000008ff1a7819 */ /* 0x000fc60000011612 */
[----:B------:R0:W-:Y:S04]  /*ac580*/  STL.64 [R1+0x43a8], R24 ;  /* 0x0043a81801007387 */ /* 0x0001e80000100a00 */
[----:B------:R-:W4:Y:S01]  /*ac590*/  LDL.LU R18, [R1+0x238] ;  /* 0x0002380001127983 */ /* 0x000f220000300800 */
[----:B0-----:R-:W-:Y:S02]  /*ac5a0*/  SHF.R.U32.HI R25, RZ, 0x8, R27 ;  /* 0x00000008ff197819 */ /* 0x001fe4000001161b */
[----:B------:R-:W-:Y:S02]  /*ac5b0*/  LOP3.LUT R24, R26, 0xffff, RZ, 0xc0, !PT ;  /* 0x0000ffff1a187812 */ /* 0x000fe400078ec0ff */
[----:B------:R-:W-:-:S04]  /*ac5c0*/  LOP3.LUT R25, R25, 0xffff, RZ, 0xc0, !PT ;  /* 0x0000ffff19197812 */ /* 0x000fc800078ec0ff */
[----:B------:R-:W-:-:S05]  /*ac5d0*/  PRMT R24, R24, 0x3340, R25 ;  /* 0x0000334018187816 */ /* 0x000fca0000000019 */
[----:B------:R0:W-:Y:S04]  /*ac5e0*/  STL [R1+0x44a4], R24 ;  /* 0x0044a41801007387 */ /* 0x0001e80000100800 */
[----:B0-----:R-:W4:Y:S01]  /*ac5f0*/  LDL R24, [R1+0x4] ;  /* 0x0000040001187983 */ /* 0x001f220000100800 */
[----:B------:R-:W-:Y:S02]  /*ac600*/  SHF.R.U32.HI R15, RZ, 0x8, R15 ;  /* 0x00000008ff0f7819 */ /* 0x000fe4000001160f */
[----:B------:R-:W-:Y:S02]  /*ac610*/  SHF.R.U32.HI R21, RZ, 0x8, R21 ;  /* 0x00000008ff157819 */ /* 0x000fe40000011615 */
[----:B------:R-:W-:Y:S02]  /*ac620*/  LOP3.LUT R15, R15, 0xffff, RZ, 0xc0, !PT ;  /* 0x0000ffff0f0f7812 */ /* 0x000fe400078ec0ff */
[----:B------:R-:W-:-:S04]  /*ac630*/  LOP3.LUT R21, R21, 0xffff, RZ, 0xc0, !PT ;  /* 0x0000ffff15157812 */ /* 0x000fc800078ec0ff */
[----:B------:R-:W-:Y:S02]  /*ac640*/  PRMT R25, R15, 0x3340, R21 ;  /* 0x000033400f197816 */ /* 0x000fe40000000015 */
[----:B------:R-:W-:-:S03]  /*ac650*/  LOP3.LUT R15, R20, 0xffff, RZ, 0xc0, !PT ;  /* 0x0000ffff140f7812 */ /* 0x000fc600078ec0ff */
[----:B------:R0:W-:Y:S01]  /*ac660*/  STL [R1+0x1f0], R25 ;  /* 0x0001f01901007387 */ /* 0x0001e20000100800 */
[----:B------:R-:W-:-:S03]  /*ac670*/  PRMT R27, R15, 0x3340, R0 ;  /* 0x000033400f1b7816 */ /* 0x000fc60000000000 */
[----:B------:R-:W4:Y:S01]  /*ac680*/  LDL.LU R20, [R1+0x4564] ;  /* 0x0045640001147983 */ /* 0x000f220000300800 */
[----:B--2---:R-:W-:-:S03]  /*ac690*/  LOP3.LUT R21, R19, 0xffff, RZ, 0xc0, !PT ;  /* 0x0000ffff13157812 */ /* 0x004fc600078ec0ff */
[----:B------:R-:W2:Y:S01]  /*ac6a0*/  LDL.LU R19, [R1+0x644] ;  /* 0x0006440001137983 */ /* 0x000ea20000300800 */
[----:B---3--:R-:W-:-:S03]  /*ac6b0*/  LOP3.LUT R26, R16, 0xffff, RZ, 0xc0, !PT ;  /* 0x0000ffff101a7812 */ /* 0x008fc600078ec0ff */
[----:B------:R-:W3:Y:S01]  /*ac6c0*/  LDL.LU R16, [R1+0x3b0] ;  /* 0x0003b00001107983 */ /* 0x000ee20000300800 */
[----:B0-----:R-:W-:-:S04]  /*ac6d0*/  PRMT R25, R21, 0x3340, R26 ;  /* 0x0000334015197816 */ /* 0x001fc8000000001a */
[----:B------:R-:W-:Y:S02]  /*ac6e0*/  PRMT R27, R25, 0x5410, R27 ;  /* 0x00005410191b7816 */ /* 0x000fe4000000001b */
[----:B----4-:R-:W-:Y:S02]  /*ac6f0*/  SHF.R.S32.HI R25, RZ, 0x1f, R23 ;  /* 0x0000001fff197819 */ /* 0x010fe40000011417 */
[----:B------:R-:W-:Y:S01]  /*ac700*/  IADD3 R28, P6, R23, R2, RZ ;  /* 0x00000002171c7210 */ /* 0x000fe20007fde0ff */
[----:B------:R-:W-:Y:S04]  /*ac710*/  STL [R1+0x2b4], R27 ;  /* 0x0002b41b01007387 */ /* 0x000fe80000100800 */
[----:B------:R-:W-:-:S05]  /*ac720*/  IMAD.X R29, R25, 0x1, R24, P6 ;  /* 0x00000001191d7824 */ /* 0x000fca00030e0618 */
[----:B------:R0:W-:Y:S04]  /*ac730*/  STL.64 [R1+0xcc8], R28 ;  /* 0x000cc81c01007387 */ /* 0x0001e80000100a00 */
[----:B0-----:R-:W4:Y:S01]  /*ac740*/  LDL.LU R29, [R1+0x4560] ;  /* 0x00456000011d7983 */ /* 0x001f220000300800 */
        /* <DEDUP_REMOVED lines=12> */
[----:B----4-:R-:W-:-:S03]  /*ac810*/  LOP3.LUT R21, R29, 0xffff, RZ, 0xc0, !PT ;  /* 0x0000ffff1d157812 */ /* 0x010fc600078ec0ff */
[----:B------:R-:W4:Y:S04]  /*ac820*/  LDL.LU R29, [R1+0x455c] ;  /* 0x00455c00011d7983 */ /* 0x000f280000300800 */
[----:B------:R-:W4:Y:S01]  /*ac830*/  LDL.LU R20, [R1+0x4558] ;  /* 0x0045580001147983 */ /* 0x000f220000300800 */
[----:B------:R-:W-:Y:S02]  /*ac840*/  PRMT R27, R21, 0x3340, R0 ;  /* 0x00003340151b7816 */ /* 0x000fe40000000000 */
[----:B0-----:R-:W-:Y:S02]  /*ac850*/  PRMT R26, R15, 0x3340, R18 ;  /* 0x000033400f1a7816 */ /* 0x001fe40000000012 */
[----:B------:R-:W-:Y:S02]  /*ac860*/  SHF.R.U32.HI R22, RZ, 0x8, R22 ;  /* 0x00000008ff167819 */ /* 0x000fe40000011616 */
[----:B------:R-:W-:-:S02]  /*ac870*/  PRMT R28, R26, 0x5410, R27 ;  /* 0x000054101a1c7816 */ /* 0x000fc4000000001b */
[----:B------:R-:W-:Y:S02]  /*ac880*/  IADD3 R26, P6, R23, R0, RZ ;  /* 0x00000000171a7210 */ /* 0x000fe40007fde0ff */
[----:B------:R-:W-:Y:S02]  /*ac890*/  SHF.R.U32.HI R15, RZ, 0x8, R15 ;  /* 0x00000008ff0f7819 */ /* 0x000fe4000001160f */
[----:B------:R-:W-:Y:S02]  /*ac8a0*/  SHF.R.U32.HI R18, RZ, 0x8, R18 ;  /* 0x00000008ff127819 */ /* 0x000fe40000011612 */
[----:B------:R-:W-:Y:S01]  /*ac8b0*/  LOP3.LUT R22, R22, 0xffff, RZ, 0xc0, !PT ;  /* 0x0000ffff16167812 */ /* 0x000fe200078ec0ff */
[----:B------:R-:W-:Y:S01]  /*ac8c0*/  IMAD.X R27, R25, 0x1, R17, P6 ;  /* 0x00000001191b7824 */ /* 0x000fe200030e0611 */
[----:B------:R-:W-:Y:S02]  /*ac8d0*/  LOP3.LUT R15, R15, 0xffff, RZ, 0xc0, !PT ;  /* 0x0000ffff0f0f7812 */ /* 0x000fe400078ec0ff */
[----:B------:R-:W-:-:S02]  /*ac8e0*/  LOP3.LUT R18, R18, 0xffff, RZ, 0xc0, !PT ;  /* 0x0000ffff12127812 */ /* 0x000fc400078ec0ff */
[----:B------:R-:W-:Y:S01]  /*ac8f0*/  PRMT R22, R22, 0x3340, R0 ;  /* 0x0000334016167816 */ /* 0x000fe20000000000 */
[----:B------:R-:W-:Y:S01]  /*ac900*/  STL [R1+0x2b8], R28 ;  /* 0x0002b81c01007387 */ /* 0x000fe20000100800 */
[----:B------:R-:W-:-:S03]  /*ac910*/  PRMT R15, R15, 0x3340, R18 ;  /* 0x000033400f0f7816 */ /* 0x000fc60000000012 */
[----:B------:R2:W-:Y:S04]  /*ac920*/  STL.64 [R1+0xcc0], R26 ;  /* 0x000cc01a01007387 */ /* 0x0005e80000100a00 */
[----:B------:R3:W-:Y:S04]  /*ac930*/  STL [R1+0x110], R22 ;  /* 0x0001101601007387 */ /* 0x0007e80000100800 */
[----:B------:R0:W-:Y:S01]  /*ac940*/  STL [R1+0x1e0], R15 ;  /* 0x0001e00f01007387 */ /* 0x0001e20000100800 */
[----:B--2---:R-:W-:Y:S02]  /*ac950*/  LOP3.LUT R26, R19, 0xffff, RZ, 0xc0, !PT ;  /* 0x0000ffff131a7812 */ /* 0x004fe400078ec0ff */
[----:B---3--:R-:W-:-:S04]  /*ac960*/  LOP3.LUT R22, R16, 0xffff, RZ, 0xc0, !PT ;  /* 0x0000ffff10167812 */ /* 0x008fc800078ec0ff */
[----:B0-----:R-:W-:Y:S02]  /*ac970*/  PRMT R15, R26, 0x3340, R22 ;  /* 0x000033401a0f7816 */ /* 0x001fe40000000016 */
[----:B------:R-:W-:-:S05]  /*ac980*/  IADD3 R18, P6, R23, R3, RZ ;  /* 0x0000000317127210 */ /* 0x000fca0007fde0ff */
[----:B------:R-:W-:Y:S01]  /*ac990*/  IMAD.X R19, R25, 0x1, R4, P6 ;  /* 0x0000000119137824 */ /* 0x000fe200030e0604 */
[----:B----4-:R-:W-:-:S04]  /*ac9a0*/  LOP3.LUT R20, R20, 0xffff, RZ, 0xc0, !PT ;  /* 0x0000ffff14147812 */ /* 0x010fc800078ec0ff */
[----:B------:R-:W-:-:S04]  /*ac9b0*/  PRMT R16, R20, 0x3340, R0 ;  /* 0x0000334014107816 */ /* 0x000fc80000000000 */
[----:B------:R-:W-:Y:S02]  /*ac9c0*/  PRMT R16, R15, 0x5410, R16 ;  /* 0x000054100f107816 */ /* 0x000fe40000000010 */
[----:B------:R-:W2:Y:S04]  /*ac9d0*/  LDL.LU R15, [R1+0x674] ;  /* 0x00067400010f7983 */ /* 0x000ea80000300800 */
[----:B------:R-:W3:Y:S04]  /*ac9e0*/  LDL.LU R27, [R1+0x368] ;  /* 0x00036800011b7983 */ /* 0x000ee80000300800 */
[----:B------:R0:W-:Y:S04]  /*ac9f0*/  STL [R1+0x2a0], R16 ;  /* 0x0002a01001007387 */ /* 0x0001e80000100800 */
[----:B0-----:R-:W4:Y:S04]  /*aca00*/  LDL.LU R16, [R1+0x3c8] ;  /* 0x0003c80001107983 */ /* 0x001f280000300800 */
[----:B------:R-:W4:Y:S04]  /*aca10*/  LDL.LU R28, [R1+0x5d0] ;  /* 0x0005d000011c7983 */ /* 0x000f280000300800 */
[----:B------:R-:W-:Y:S04]  /*aca20*/  STL.64 [R1+0x4538], R2 ;  /* 0x0045380201007387 */ /* 0x000fe80000100a00 */
        /* <DEDUP_REMOVED lines=10> */
[----:B------:R-:W-:Y:S01]  /*acad0*/  LOP3.LUT R2, R29, 0xffff, RZ, 0xc0, !PT ;  /* 0x0000ffff1d027812 */ /* 0x000fe200078ec0ff */
[----:B------:R-:W-:Y:S04]  /*acae0*/  STL [R1+0x114], R21 ;  /* 0x0001141501007387 */ /* 0x000fe80000100800 */
[----:B------:R-:W4:Y:S04]  /*acaf0*/  LDL.LU R29, [R1+0x4548] ;  /* 0x00454800011d7983 */ /* 0x000f280000300800 */
[----:B------:R0:W-:Y:S01]  /*acb00*/  STL [R1+0x1dc], R3 ;  /* 0x0001dc0301007387 */ /* 0x0001e20000100800 */
[----:B------:R-:W-:-:S04]  /*acb10*/  SHF.R.U32.HI R20, RZ, 0x8, R20 ;  /* 0x00000008ff147819 */ /* 0x000fc80000011614 */
[----:B------:R-:W-:Y:S02]  /*acb20*/  LOP3.LUT R20, R20, 0xffff, RZ, 0xc0, !PT ;  /* 0x0000ffff14147812 */ /* 0x000fe400078ec0ff */
[----:B--2---:R-:W-:Y:S02]  /*acb30*/  LOP3.LUT R18, R18, 0xffff, RZ, 0xc0, !PT ;  /* 0x0000ffff12127812 */ /* 0x004fe400078ec0ff */
[----:B0-----:R-:W-:Y:S02]  /*acb40*/  LOP3.LUT R3, R19, 0xffff, RZ, 0xc0, !PT ;  /* 0x0000ffff13037812 */ /* 0x001fe400078ec0ff */
[----:B------:R-:W-:Y:S01]  /*acb50*/  PRMT R19, R18, 0x3340, R0 ;  /* 0x0000334012137816 */ /* 0x000fe20000000000 */
[----:B------:R0:W-:Y:S02]  /*acb60*/  STL [R1+0x2d8], R18 ;  /* 0x0002d81201007387 */ /* 0x0001e40000100800 */
        /* <DEDUP_REMOVED lines=8> */
[----:B------:R-:W-:Y:S02]  /*acbf0*/  SHF.R.U32.HI R3, RZ, 0x8, R3 ;  /* 0x00000008ff037819 */ /* 0x000fe40000011603 */
[----:B------:R-:W-:Y:S02]  /*acc00*/  LOP3.LUT R2, R2, 0xffff, RZ, 0xc0, !PT ;  /* 0x0000ffff02027812 */ /* 0x000fe400078ec0ff */
[----:B------:R-:W-:Y:S02]  /*acc10*/  LOP3.LUT R3, R3, 0xffff, RZ, 0xc0, !PT ;  /* 0x0000ffff03037812 */ /* 0x000fe400078ec0ff */
[----:B------:R-:W-:Y:S02]  /*acc20*/  PRMT R21, R20, 0x3340, R0 ;  /* 0x0000334014157816 */ /* 0x000fe40000000000 */
[----:B------:R-:W-:Y:S02]  /*acc30*/  PRMT R20, R2, 0x3340, R3 ;  /* 0x0000334002147816 */ /* 0x000fe40000000003 */
[----:B------:R-:W-:-:S02]  /*acc40*/  LOP3.LUT R15, R15, 0xffff, RZ, 0xc0, !PT ;  /* 0x0000ffff0f0f7812 */ /* 0x000fc400078ec0ff */
[----:B---3--:R-:W-:Y:S02]  /*acc50*/  LOP3.LUT R2, R27, 0xffff, RZ, 0xc0, !PT ;  /* 0x0000ffff1b027812 */ /* 0x008fe400078ec0ff */
[----:B----4-:R-:W-:Y:S01]  /*acc60*/  LOP3.LUT R16, R16, 0xffff, RZ, 0xc0, !PT ;  /* 0x0000ffff10107812 */ /* 0x010fe200078ec0ff */
[----:B------:R-:W-:Y:S01]  /*acc70*/  STL [R1+0x43b8], R20 ;  /* 0x0043b81401007387 */ /* 0x000fe20000100800 */
[----:B------:R-:W-:-:S03]  /*acc80*/  PRMT R22, R2, 0x3340, R0 ;  /* 0x0000334002167816 */ /* 0x000fc60000000000 */
[----:B------:R0:W-:Y:S02]  /*acc90*/  STL [R1+0x10c], R21 ;  /* 0x00010c1501007387 */ /* 0x0001e40000100800 */
[----:B0-----:R-:W-:-:S04]  /*acca0*/  PRMT R21, R15, 0x3340, R16 ;  /* 0x000033400f157816 */ /* 0x001fc80000000010 */
[----:B------:R-:W-:Y:S02]  /*accb0*/  PRMT R22, R21, 0x5410, R22 ;  /* 0x0000541015167816 */ /* 0x000fe40000000016 */
[----:B------:R-:W3:Y:S04]  /*accc0*/  LDL.LU R21, [R1+0x268] ;  /* 0x0002680001157983 */ /* 0x000ee80000300800 */
[----:B------:R-:W4:Y:S04]  /*accd0*/  LDL.LU R26, [R1+0x148] ;  /* 0x00014800011a7983 */ /* 0x000f280000300800 */
[----:B------:R-:W-:Y:S04]  /*acce0*/  STL [R1+0x2a4], R22 ;  /* 0x0002a41601007387 */ /* 0x000fe80000100800 */
[----:B------:R-:W3:Y:S01]  /*accf0*/  LDL.LU R27, [R1+0x208] ;  /* 0x00020800011b7983 */ /* 0x000ee20000300800 */
[----:B------:R-:W-:-:S02]  /*acd00*/  LOP3.LUT R20, R28, 0xffff, RZ, 0xc0, !PT ;  /* 0x0000ffff1c147812 */ /* 0x000fc400078ec0ff */
[----:B------:R-:W-:-:S04]  /*acd10*/  LOP3.LUT R3, R29, 0xffff, RZ, 0xc0, !PT ;  /* 0x0000ffff1d037812 */ /* 0x000fc800078ec0ff */
[----:B------:R-:W-:Y:S02]  /*acd20*/  PRMT R28, R3, 0x3340, R0 ;  /* 0x00003340031c7816 */ /* 0x000fe40000000000 */
[----:B------:R-:W-:Y:S02]  /*acd30*/  SHF.R.U32.HI R15, RZ, 0x8, R15 ;  /* 0x00000008ff0f7819 */ /* 0x000fe4000001160f */
[----:B------:R-:W-:Y:S01]  /*acd40*/  SHF.R.U32.HI R16, RZ, 0x8, R16 ;  /* 0x00000008ff107819 */ /* 0x000fe20000011610 */
[----:B------:R0:W-:Y:S01]  /*acd50*/  STL.64 [R1+0x4530], R6 ;  /* 0x0045300601007387 */ /* 0x0001e20000100a00 */
[----:B------:R-:W-:Y:S02]  /*acd60*/  LOP3.LUT R15, R15, 0xffff, RZ, 0xc0, !PT ;  /* 0x0000ffff0f0f7812 */ /* 0x000fe400078ec0ff */
[----:B------:R-:W-:Y:S02]  /*acd70*/  LOP3.LUT R16, R16, 0xffff, RZ, 0xc0, !PT ;  /* 0x0000ffff10107812 */ /* 0x000fe400078ec0ff */
[----:B0-----:R-:W-:-:S04]  /*acd80*/  SHF.R.U32.HI R6, RZ, 0x8, R20 ;  /* 0x00000008ff067819 */ /* 0x001fc80000011614 */
[----:B------:R-:W-:Y:S02]  /*acd90*/  LOP3.LUT R6, R6, 0xffff, RZ, 0xc0, !PT ;  /* 0x0000ffff06067812 */ /* 0x000fe400078ec0ff */
[----:B------:R-:W-:Y:S02]  /*acda0*/  SHF.R.U32.HI R3, RZ, 0x8, R3 ;  /* 0x00000008ff037819 */ /* 0x000fe40000011603 */
[----:B------:R-:W-:Y:S02]  /*acdb0*/  SHF.R.U32.HI R2, RZ, 0x8, R2 ;  /* 0x00000008ff027819 */ /* 0x000fe40000011602 */
[----:B------:R-:W-:Y:S02]  /*acdc0*/  LOP3.LUT R3, R3, 0xffff, RZ, 0xc0, !PT ;  /* 0x0000ffff03037812 */ /* 0x000fe400078ec0ff */
[----:B------:R-:W-:Y:S02]  /*acdd0*/  LOP3.LUT R2, R2, 0xffff, RZ, 0xc0, !PT ;  /* 0x0000ffff02027812 */ /* 0x000fe400078ec0ff */
[----:B------:R-:W-:-:S02]  /*acde0*/  PRMT R3, R3, 0x3340, R0 ;  /* 0x0000334003037816 */ /* 0x000fc40000000000 */
[----:B------:R-:W-:Y:S02]  /*acdf0*/  PRMT R2, R2, 0x3340, R0 ;  /* 0x0000334002027816 */ /* 0x000fe40000000000 */
[----:B--2---:R-:W-:-:S04]  /*ace00*/  LOP3.LUT R19, R19, 0xffff, RZ, 0xc0, !PT ;  /* 0x0000ffff13137812 */ /* 0x004fc800078ec0ff */
[----:B------:R-:W-:-:S04]  /*ace10*/  PRMT R22, R20, 0x3340, R19 ;  /* 0x0000334014167816 */ /* 0x000fc80000000013 */
[----:B------:R-:W-:Y:S02]  /*ace20*/  PRMT R22, R22, 0x5410, R28 ;  /* 0x0000541016167816 */ /* 0x000fe4000000001c */
[----:B------:R-:W-:-:S05]  /*ace30*/  IADD3 R28, P6, R23, R7, RZ ;  /* 0x00000007171c7210 */ /* 0x000fca0007fde0ff */
[----:B------:R-:W-:Y:S01]  /*ace40*/  IMAD.X R29, R25, 0x1, R8, P6 ;  /* 0x00000001191d7824 */ /* 0x000fe200030e0608 */
[----:B------:R-:W-:Y:S01]  /*ace50*/  STL [R1+0x2a8], R22 ;  /* 0x0002a81601007387 */ /* 0x000fe20000100800 */
[----:B------:R-:W-:-:S03]  /*ace60*/  SHF.R.U32.HI R7, RZ, 0x8, R19 ;  /* 0x00000008ff077819 */ /* 0x000fc60000011613 */
[----:B------:R0:W-:Y:S01]  /*ace70*/  STL.64 [R1+0xbe0], R28 ;  /* 0x000be01c01007387 */ /* 0x0001e20000100a00 */
[----:B------:R-:W-:Y:S02]  /*ace80*/  LOP3.LUT R7, R7, 0xffff, RZ, 0xc0, !PT ;  /* 0x0000ffff07077812 */ /* 0x000fe400078ec0ff */
[----:B0-----:R-:W-:-:S05]  /*ace90*/  PRMT R29, R15, 0x3340, R16 ;  /* 0x000033400f1d7816 */ /* 0x001fca0000000010 */
[----:B------:R-:W-:Y:S04]  /*acea0*/  STL [R1+0x4458], R29 ;  /* 0x0044581d01007387 */ /* 0x000fe80000100800 */
[----:B------:R-:W2:Y:S01]  /*aceb0*/  LDL.LU R28, [R1+0x26c] ;  /* 0x00026c00011c7983 */ /* 0x000ea20000300800 */
[----:B------:R-:W-:-:S03]  /*acec0*/  PRMT R19, R6, 0x3340, R7 ;  /* 0x0000334006137816 */ /* 0x000fc60000000007 */
[----:B------:R-:W2:Y:S01]  /*aced0*/  LDL.LU R15, [R1+0x150] ;  /* 0x00015000010f7983 */ /* 0x000ea20000300800 */
[----:B------:R-:W-:-:S03]  /*acee0*/  IADD3 R6, P6, R23, R9, RZ ;  /* 0x0000000917067210 */ /* 0x000fc60007fde0ff */
[----:B------:R-:W2:Y:S02]  /*acef0*/  LDL.LU R16, [R1+0x210] ;  /* 0x0002100001107983 */ /* 0x000ea40000300800 */
[----:B------:R-:W-:Y:S02]  /*acf00*/  IMAD.X R7, R25, 0x1, R10, P6 ;  /* 0x0000000119077824 */ /* 0x000fe400030e060a */
[----:B------:R-:W-:Y:S04]  /*acf10*/  STL.64 [R1+0x4480], R18 ;  /* 0x0044801201007387 */ /* 0x000fe80000100a00 */
[----:B------:R4:W-:Y:S04]  /*acf20*/  STL.64 [R1+0x4528], R8 ;  /* 0x0045280801007387 */ /* 0x0009e80000100a00 */
[----:B------:R3:W-:Y:S04]  /*acf30*/  STL.64 [R1+0xc38], R6 ;  /* 0x000c380601007387 */ /* 0x0007e80000100a00 */
[----:B------:R0:W-:Y:S01]  /*acf40*/  STL [R1+0x108], R3 ;  /* 0x0001080301007387 */ /* 0x0001e20000100800 */
[----:B----4-:R-:W-:-:S03]  /*acf50*/  LOP3.LUT R8, R26, 0xffff, RZ, 0xc0, !PT ;  /* 0x0000ffff1a087812 */ /* 0x010fc600078ec0ff */
[----:B------:R1:W-:Y:S01]  /*acf60*/  STL [R1+0x104], R2 ;  /* 0x0001040201007387 */ /* 0x0003e20000100800 */
[----:B---3--:R-:W-:Y:S02]  /*acf70*/  LOP3.LUT R6, R21, 0xffff, RZ, 0xc0, !PT ;  /* 0x0000ffff15067812 */ /* 0x008fe400078ec0ff */
[----:B------:R-:W-:Y:S01]  /*acf80*/  LOP3.LUT R7, R27, 0xffff, RZ, 0xc0, !PT ;  /* 0x0000ffff1b077812 */ /* 0x000fe200078ec0ff */
[----:B------:R-:W3:Y:S01]  /*acf90*/  LDL.LU R21, [R1+0x250] ;  /* 0x0002500001157983 */ /* 0x000ee20000300800 */
[----:B0-----:R-:W-:Y:S02]  /*acfa0*/  PRMT R3, R8, 0x3340, R0 ;  /* 0x0000334008037816 */ /* 0x001fe40000000000 */
[----:B-1----:R-:W-:Y:S01]  /*acfb0*/  PRMT R2, R6, 0x3340, R7 ;  /* 0x0000334006027816 */ /* 0x002fe20000000007 */
[----:B------:R-:W4:Y:S03]  /*acfc0*/  LDL.LU R26, [R1+0x124] ;  /* 0x00012400011a7983 */ /* 0x000f260000300800 */
[----:B------:R-:W-:Y:S01]  /*acfd0*/  PRMT R9, R2, 0x5410, R3 ;  /* 0x0000541002097816 */ /* 0x000fe20000000003 */
[----:B------:R-:W4:Y:S01]  /*acfe0*/  LDL.LU R27, [R1+0x1c8] ;  /* 0x0001c800011b7983 */ /* 0x000f220000300800 */
[----:B------:R-:W-:-:S03]  /*acff0*/  IADD3 R2, P6, R23, R11, RZ ;  /* 0x0000000b17027210 */ /* 0x000fc60007fde0ff */
[----:B------:R-:W4:Y:S02]  /*ad000*/  LDL.LU R19, [R1+0xac] ;  /* 0x0000ac0001137983 */ /* 0x000f240000300800 */
[----:B------:R-:W-:Y:S02]  /*ad010*/  IMAD.X R3, R25, 0x1, R13, P6 ;  /* 0x0000000119037824 */ /* 0x000fe400030e060d */
[----:B------:R-:W-:Y:S04]  /*ad020*/  STL [R1+0x2bc], R9 ;  /* 0x0002bc0901007387 */ /* 0x000fe80000100800 */
[----:B------:R0:W-:Y:S04]  /*ad030*/  STL.64 [R1+0xbb0], R2 ;  /* 0x000bb00201007387 */ /* 0x0001e80000100a00 */
[----:B0-----:R-:W4:Y:S01]  /*ad040*/  LDL.LU.64 R2, [R1+0x4538] ;  /* 0x0045380001027983 */ /* 0x001f220000300a00 */
[----:B------:R-:W-:-:S02]  /*ad050*/  SHF.R.U32.HI R6, RZ, 0x8, R6 ;  /* 0x00000008ff067819 */ /* 0x000fc40000011606 */
[----:B------:R-:W-:Y:S02]  /*ad060*/  SHF.R.U32.HI R7, RZ, 0x8, R7 ;  /* 0x00000008ff077819 */ /* 0x000fe40000011607 */
[----:B------:R-:W-:Y:S02]  /*ad070*/  IADD3 R22, P6, R23, R12, RZ ;  /* 0x0000000c17167210 */ /* 0x000fe40007fde0ff */
[----:B------:R-:W-:Y:S02]  /*ad080*/  LOP3.LUT R6, R6, 0xffff, RZ, 0xc0, !PT ;  /* 0x0000ffff06067812 */ /* 0x000fe400078ec0ff */
[----:B------:R-:W-:Y:S01]  /*ad090*/  LOP3.LUT R7, R7, 0xffff, RZ, 0xc0, !PT ;  /* 0x0000ffff07077812 */ /* 0x000fe200078ec0ff */
[----:B------:R-:W-:-:S03]  /*ad0a0*/  IMAD.X R23, R25, 0x1, R14, P6 ;  /* 0x0000000119177824 */ /* 0x000fc600030e060e */
[----:B------:R-:W-:Y:S02]  /*ad0b0*/  PRMT R7, R6, 0x3340, R7 ;  /* 0x0000334006077816 */ /* 0x000fe40000000007 */
[----:B------:R-:W-:Y:S04]  /*ad0c0*/  STL.64 [R1+0xbd8], R22 ;  /* 0x000bd81601007387 */ /* 0x000fe80000100a00 */
[----:B------:R0:W-:Y:S01]  /*ad0d0*/  STL [R1+0x1d0], R7 ;  /* 0x0001d00701007387 */ /* 0x0001e20000100800 */
[----:B------:R-:W-:-:S04]  /*ad0e0*/  SHF.R.U32.HI R8, RZ, 0x8, R8 ;  /* 0x00000008ff087819 */ /* 0x000fc80000011608 */
[----:B------:R-:W-:-:S04]  /*ad0f0*/  LOP3.LUT R8, R8, 0xffff, RZ, 0xc0, !PT ;  /* 0x0000ffff08087812 */ /* 0x000fc800078ec0ff */
[--C-:B------:R-:W-:Y:S02]  /*ad100*/  PRMT R18, R8, 0x3340, R0.reuse ;  /* 0x0000334008127816 */ /* 0x100fe40000000000 */
[----:B--2---:R-:W-:Y:S02]  /*ad110*/  LOP3.LUT R6, R28, 0xffff, RZ, 0xc0, !PT ;  /* 0x0000ffff1c067812 */ /* 0x004fe400078ec0ff */
[----:B------:R-:W2:Y:S01]  /*ad120*/  LDL.LU R28, [R1+0x254] ;  /* 0x00025400011c7983 */ /* 0x000ea20000300800 */
[----:B------:R-:W-:Y:S02]  /*ad130*/  LOP3.LUT R9, R15, 0xffff, RZ, 0xc0, !PT ;  /* 0x0000ffff0f097812 */ /* 0x000fe400078ec0ff */
[----:B0-----:R-:W-:Y:S02]  /*ad140*/  LOP3.LUT R7, R16, 0xffff, RZ, 0xc0, !PT ;  /* 0x0000ffff10077812 */ /* 0x001fe400078ec0ff */
[----:B------:R-:W-:Y:S02]  /*ad150*/  PRMT R16, R9, 0x3340, R0 ;  /* 0x0000334009107816 */ /* 0x000fe40000000000 */
[----:B------:R-:W-:-:S04]  /*ad160*/  PRMT R15, R6, 0x3340, R7 ;  /* 0x00003340060f7816 */ /* 0x000fc80000000007 */
[----:B------:R-:W-:Y:S02]  /*ad170*/  PRMT R16, R15, 0x5410, R16 ;  /* 0x000054100f107816 */ /* 0x000fe40000000010 */
[----:B------:R-:W-:Y:S01]  /*ad180*/  SHF.R.U32.HI R6, RZ, 0x8, R6 ;  /* 0x00000008ff067819 */ /* 0x000fe20000011606 */
[----:B------:R-:W2:Y:S01]  /*ad190*/  LDL.LU R15, [R1+0x128] ;  /* 0x00012800010f7983 */ /* 0x000ea20000300800 */
[----:B------:R-:W-:-:S03]  /*ad1a0*/  SHF.R.U32.HI R7, RZ, 0x8, R7 ;  /* 0x00000008ff077819 */ /* 0x000fc60000011607 */
[----:B------:R0:W-:Y:S01]  /*ad1b0*/  STL [R1+0x29c], R16 ;  /* 0x00029c1001007387 */ /* 0x0001e20000100800 */
[----:B------:R-:W-:Y:S02]  /*ad1c0*/  LOP3.LUT R6, R6, 0xffff, RZ, 0xc0, !PT ;  /* 0x0000ffff06067812 */ /* 0x000fe400078ec0ff */
[----:B------:R-:W-:Y:S01]  /*ad1d0*/  LOP3.LUT R7, R7, 0xffff, RZ, 0xc0, !PT ;  /* 0x0000ffff07077812 */ /* 0x000fe200078ec0ff */
[----:B0-----:R-:W2:Y:S03]  /*ad1e0*/  LDL.LU R16, [R1+0x1cc] ;  /* 0x0001cc0001107983 */ /* 0x001ea60000300800 */
[----:B------:R-:W-:Y:S01]  /*ad1f0*/  PRMT R7, R6, 0x3340, R7 ;  /* 0x0000334006077816 */ /* 0x000fe20000000007 */
[----:B------:R-:W-:Y:S01]  /*ad200*/  STL [R1+0x100], R18 ;  /* 0x0001001201007387 */ /* 0x000fe20000100800 */
[----:B---3--:R-:W-:Y:S02]  /*ad210*/  LOP3.LUT R8, R21, 0xffff, RZ, 0xc0, !PT ;  /* 0x0000ffff15087812 */ /* 0x008fe400078ec0ff */
[----:B----4-:R-:W-:Y:S01]  /*ad220*/  LOP3.LUT R6, R26, 0xffff, RZ, 0xc0, !PT ;  /* 0x0000ffff1a067812 */ /* 0x010fe200078ec0ff */
[----:B------:R0:W-:Y:S03]  /*ad230*/  STL [R1+0x1c0], R7 ;  /* 0x0001c00701007387 */ /* 0x0001e60000100800 */
[----:B------:R-:W-:-:S02]  /*ad240*/  PRMT R20, R6, 0x3340, R0 ;  /* 0x0000334006147816 */ /* 0x000fc40000000000 */
[----:B0-----:R-:W-:-:S04]  /*ad250*/  LOP3.LUT R7, R27, 0xffff, RZ, 0xc0, !PT ;  /* 0x0000ffff1b077812 */ /* 0x001fc800078ec0ff */
[----:B------:R-:W-:Y:S02]  /*ad260*/  PRMT R18, R8, 0x3340, R7 ;  /* 0x0000334008127816 */ /* 0x000fe40000000007 */
[----:B------:R-:W-:Y:S02]  /*ad270*/  SHF.R.S32.HI R29, RZ, 0x1f, R19 ;  /* 0x0000001fff1d7819 */ /* 0x000fe40000011413 */
[----:B------:R-:W-:Y:S02]  /*ad280*/  PRMT R18, R18, 0x5410, R20 ;  /* 0x0000541012127816 */ /* 0x000fe40000000014 */
[----:B------:R-:W-:Y:S02]  /*ad290*/  SHF.R.U32.HI R7, RZ, 0x8, R7 ;  /* 0x00000008ff077819 */ /* 0x000fe40000011607 */
[----:B------:R-:W-:Y:S01]  /*ad2a0*/  IADD3 R20, P6, R19, R2, RZ ;  /* 0x0000000213147210 */ /* 0x000fe20007fde0ff */
[----:B------:R0:W-:Y:S04]  /*ad2b0*/  STL [R1+0x28c], R18 ;  /* 0x00028c1201007387 */ /* 0x0001e80000100800 */
[----:B------:R-:W-:-:S05]  /*ad2c0*/  IMAD.X R21, R29, 0x1, R24, P6 ;  /* 0x000000011d157824 */ /* 0x000fca00030e0618 */
[----:B------:R1:W-:Y:S01]  /*ad2d0*/  STL.64 [R1+0xb00], R20 ;  /* 0x000b001401007387 */ /* 0x0003e20000100a00 */
[----:B0-----:R-:W-:-:S03]  /*ad2e0*/  LOP3.LUT R18, R7, 0xffff, RZ, 0xc0, !PT ;  /* 0x0000ffff07127812 */ /* 0x001fc600078ec0ff */
[----:B------:R-:W3:Y:S04]  /*ad2f0*/  LDL.LU R7, [R1+0x6ec] ;  /* 0x0006ec0001077983 */ /* 0x000ee80000300800 */
[----:B------:R-:W4:Y:S04]  /*ad300*/  LDL.LU R25, [R1+0x3a4] ;  /* 0x0003a40001197983 */ /* 0x000f280000300800 */
[----:B------:R-:W3:Y:S01]  /*ad310*/  LDL.LU R22, [R1+0x630] ;  /* 0x0006300001167983 */ /* 0x000ee20000300800 */
[----:B------:R-:W-:Y:S02]  /*ad320*/  SHF.R.U32.HI R8, RZ, 0x8, R8 ;  /* 0x00000008ff087819 */ /* 0x000fe40000011608 */
[----:B------:R-:W-:-:S02]  /*ad330*/  SHF.R.U32.HI R6, RZ, 0x8, R6 ;  /* 0x00000008ff067819 */ /* 0x000fc40000011606 */
[----:B------:R-:W-:Y:S02]  /*ad340*/  LOP3.LUT R8, R8, 0xffff, RZ, 0xc0, !PT ;  /* 0x0000ffff08087812 */ /* 0x000fe400078ec0ff */
[----:B------:R-:W-:Y:S02]  /*ad350*/  LOP3.LUT R6, R6, 0xffff, RZ, 0xc0, !PT ;  /* 0x0000ffff06067812 */ /* 0x000fe400078ec0ff */
[----:B------:R-:W-:Y:S02]  /*ad360*/  PRMT R18, R8, 0x3340, R18 ;  /* 0x0000334008127816 */ /* 0x000fe40000000012 */
[----:B------:R-:W-:-:S03]  /*ad370*/  PRMT R8, R6, 0x3340, R0 ;  /* 0x0000334006087816 */ /* 0x000fc60000000000 */
[----:B------:R-:W-:Y:S04]  /*ad380*/  STL [R1+0x1bc], R18 ;  /* 0x0001bc1201007387 */ /* 0x000fe80000100800 */
[----:B------:R0:W-:Y:S01]  /*ad390*/  STL [R1+0xfc], R8 ;  /* 0x0000fc0801007387 */ /* 0x0001e20000100800 */
[----:B------:R-:W-:-:S04]  /*ad3a0*/  SHF.R.U32.HI R9, RZ, 0x8, R9 ;  /* 0x00000008ff097819 */ /* 0x000fc80000011609 */
[----:B------:R-:W-:Y:S02]  /*ad3b0*/  LOP3.LUT R9, R9, 0xffff, RZ, 0xc0, !PT ;  /* 0x0000ffff09097812 */ /* 0x000fe400078ec0ff */
[----:B--2---:R-:W-:Y:S02]  /*ad3c0*/  LOP3.LUT R6, R28, 0xffff, RZ, 0xc0, !PT ;  /* 0x0000ffff1c067812 */ /* 0x004fe400078ec0ff */
[----:B-1----:R-:W-:-:S05]  /*ad3d0*/  LOP3.LUT R20, R15, 0xffff, RZ, 0xc0, !PT ;  /* 0x0000ffff0f147812 */ /* 0x002fca00078ec0ff */
[----:B------:R-:W-:Y:S01]  /*ad3e0*/  STL [R1+0x451c], R20 ;  /* 0x00451c1401007387 */ /* 0x000fe20000100800 */
[----:B0-----:R-:W-:Y:S02]  /*ad3f0*/  LOP3.LUT R8, R16, 0xffff, RZ, 0xc0, !PT ;  /* 0x0000ffff10087812 */ /* 0x001fe400078ec0ff */
[----:B------:R-:W-:Y:S02]  /*ad400*/  PRMT R16, R20, 0x3340, R0 ;  /* 0x0000334014107816 */ /* 0x000fe40000000000 */
[----:B------:R-:W-:-:S04]  /*ad410*/  PRMT R15, R6, 0x3340, R8 ;  /* 0x00003340060f7816 */ /* 0x000fc80000000008 */
[----:B------:R-:W-:Y:S02]  /*ad420*/  PRMT R15, R15, 0x5410, R16 ;  /* 0x000054100f0f7816 */ /* 0x000fe40000000010 */
[----:B------:R-:W2:Y:S04]  /*ad430*/  LDL.LU R16, [R1+0x730] ;  /* 0x0007300001107983 */ /* 0x000ea80000300800 */
[----:B------:R-:W2:Y:S04]  /*ad440*/  LDL.LU R23, [R1+0x3b8] ;  /* 0x0003b80001177983 */ /* 0x000ea80000300800 */
[----:B------:R-:W2:Y:S04]  /*ad450*/  LDL.LU R21, [R1+0x634] ;  /* 0x0006340001157983 */ /* 0x000ea80000300800 */
[----:B------:R-:W2:Y:S04]  /*ad460*/  LDL.LU R26, [R1+0x6e0] ;  /* 0x0006e000011a7983 */ /* 0x000ea80000300800 */
[----:B------:R-:W2:Y:S04]  /*ad470*/  LDL.LU R27, [R1+0x38c] ;  /* 0x00038c00011b7983 */ /* 0x000ea80000300800 */
[----:B------:R-:W-:Y:S04]  /*ad480*/  STL [R1+0x42d8], R15 ;  /* 0x0042d80f01007387 */ /* 0x000fe80000100800 */
[----:B------:R0:W-:Y:S01]  /*ad490*/  STL [R1+0x4520], R14 ;  /* 0x0045200e01007387 */ /* 0x0001e20000100800 */
[----:B------:R-:W-:-:S02]  /*ad4a0*/  SHF.R.U32.HI R6, RZ, 0x8, R6 ;  /* 0x00000008ff067819 */ /* 0x000fc40000011606 */
[----:B------:R-:W-:Y:S01]  /*ad4b0*/  SHF.R.U32.HI R8, RZ, 0x8, R8 ;  /* 0x00000008ff087819 */ /* 0x000fe20000011608 */
[----:B------:R-:W2:Y:S01]  /*ad4c0*/  LDL.LU R28, [R1+0x5c4] ;  /* 0x0005c400011c7983 */ /* 0x000ea20000300800 */
[----:B0-----:R-:W-:-:S05]  /*ad4d0*/  IADD3 R14, P6, R19, R0, RZ ;  /* 0x00000000130e7210 */ /* 0x001fca0007fde0ff */
[----:B------:R-:W-:Y:S01]  /*ad4e0*/  IMAD.X R15, R29, 0x1, R17, P6 ;  /* 0x000000011d0f7824 */ /* 0x000fe200030e0611 */
[----:B------:R-:W-:Y:S02]  /*ad4f0*/  LOP3.LUT R6, R6, 0xffff, RZ, 0xc0, !PT ;  /* 0x0000ffff06067812 */ /* 0x000fe400078ec0ff */
[----:B------:R-:W-:Y:S02]  /*ad500*/  LOP3.LUT R8, R8, 0xffff, RZ, 0xc0, !PT ;  /* 0x0000ffff08087812 */ /* 0x000fe400078ec0ff */
[----:B------:R0:W-:Y:S02]  /*ad510*/  STL.64 [R1+0xaf8], R14 ;  /* 0x000af80e01007387 */ /* 0x0001e40000100a00 */
[----:B------:R-:W-:Y:S02]  /*ad520*/  PRMT R6, R6, 0x3340, R8 ;  /* 0x0000334006067816 */ /* 0x000fe40000000008 */
[----:B----4-:R-:W-:Y:S02]  /*ad530*/  LOP3.LUT R8, R25, 0xffff, RZ, 0xc0, !PT ;  /* 0x0000ffff19087812 */ /* 0x010fe400078ec0ff */
[----:B0-----:R-:W-:-:S02]  /*ad540*/  PRMT R14, R9, 0x3340, R0 ;  /* 0x00003340090e7816 */ /* 0x001fc40000000000 */
[----:B---3--:R-:W-:-:S03]  /*ad550*/  LOP3.LUT R9, R7, 0xffff, RZ, 0xc0, !PT ;  /* 0x0000ffff07097812 */ /* 0x008fc600078ec0ff */
[----:B------:R0:W-:Y:S01]  /*ad560*/  STL [R1+0xf8], R14 ;  /* 0x0000f80e01007387 */ /* 0x0001e20000100800 */
[----:B------:R-:W-:-:S03]  /*ad570*/  PRMT R7, R8, 0x3340, R0 ;  /* 0x0000334008077816 */ /* 0x000fc60000000000 */
[----:B------:R1:W-:Y:S01]  /*ad580*/  STL [R1+0x1f4], R6 ;  /* 0x0001f40601007387 */ /* 0x0003e20000100800 */
[----:B0-----:R-:W-:-:S04]  /*ad590*/  LOP3.LUT R14, R22, 0xffff, RZ, 0xc0, !PT ;  /* 0x0000ffff160e7812 */ /* 0x001fc800078ec0ff */
        /* <DEDUP_REMOVED lines=15> */
[----:B------:R0:W-:Y:S04]  /*ad690*/  STL [R1+0x1b8], R9 ;  /* 0x0001b80901007387 */ /* 0x0001e80000100800 */
[----:B------:R1:W-:Y:S04]  /*ad6a0*/  STL [R1+0xf4], R8 ;  /* 0x0000f40801007387 */ /* 0x0003e80000100800 */
[----:B------:R-:W4:Y:S01]  /*ad6b0*/  LDL.LU R22, [R1+0x27c] ;  /* 0x00027c0001167983 */ /* 0x000f220000300800 */
[----:B--2---:R-:W-:Y:S02]  /*ad6c0*/  LOP3.LUT R16, R16, 0xffff, RZ, 0xc0, !PT ;  /* 0x0000ffff10107812 */ /* 0x004fe400078ec0ff */
[----:B------:R-:W-:-:S02]  /*ad6d0*/  LOP3.LUT R15, R23, 0xffff, RZ, 0xc0, !PT ;  /* 0x0000ffff170f7812 */ /* 0x000fc400078ec0ff */
[----:B------:R-:W2:Y:S01]  /*ad6e0*/  LDL.LU R23, [R1+0x17c] ;  /* 0x00017c0001177983 */ /* 0x000ea20000300800 */
[----:B------:R-:W-:Y:S02]  /*ad6f0*/  LOP3.LUT R25, R21, 0xffff, RZ, 0xc0, !PT ;  /* 0x0000ffff15197812 */ /* 0x000fe400078ec0ff */
[----:B0-----:R-:W-:Y:S02]  /*ad700*/  PRMT R9, R15, 0x3340, R0 ;  /* 0x000033400f097816 */ /* 0x001fe40000000000 */
[----:B-1----:R-:W-:Y:S02]  /*ad710*/  PRMT R8, R16, 0x3340, R25 ;  /* 0x0000334010087816 */ /* 0x002fe40000000019 */
[----:B------:R-:W-:Y:S02]  /*ad720*/  LOP3.LUT R18, R26, 0xffff, RZ, 0xc0, !PT ;  /* 0x0000ffff1a127812 */ /* 0x000fe400078ec0ff */
[----:B------:R-:W-:Y:S02]  /*ad730*/  PRMT R8, R8, 0x5410, R9 ;  /* 0x0000541008087816 */ /* 0x000fe40000000009 */
[----:B------:R-:W-:-:S03]  /*ad740*/  LOP3.LUT R14, R27, 0xffff, RZ, 0xc0, !PT ;  /* 0x0000ffff1b0e7812 */ /* 0x000fc600078ec0ff */
[----:B------:R0:W-:Y:S01]  /*ad750*/  STL [R1+0x254], R8 ;  /* 0x0002540801007387 */ /* 0x0001e20000100800 */
[----:B------:R-:W-:-:S03]  /*ad760*/  PRMT R9, R14, 0x3340, R0 ;  /* 0x000033400e097816 */ /* 0x000fc60000000000 */
[----:B------:R-:W4:Y:S01]  /*ad770*/  LDL.LU R21, [R1+0x230] ;  /* 0x0002300001157983 */ /* 0x000f220000300800 */
[----:B------:R-:W-:-:S03]  /*ad780*/  LOP3.LUT R20, R28, 0xffff, RZ, 0xc0, !PT ;  /* 0x0000ffff1c147812 */ /* 0x000fc600078ec0ff */
[----:B------:R-:W4:Y:S01]  /*ad790*/  LDL.LU R26, [R1+0x278] ;  /* 0x00027800011a7983 */ /* 0x000f220000300800 */
[----:B0-----:R-:W-:-:S03]  /*ad7a0*/  PRMT R8, R18, 0x3340, R20 ;  /* 0x0000334012087816 */ /* 0x001fc60000000014 */
[----:B------:R-:W4:Y:S01]  /*ad7b0*/  LDL.LU R27, [R1+0x174] ;  /* 0x00017400011b7983 */ /* 0x000f220000300800 */
[----:B------:R-:W-:-:S03]  /*ad7c0*/  PRMT R9, R8, 0x5410, R9 ;  /* 0x0000541008097816 */ /* 0x000fc60000000009 */
[----:B------:R-:W4:Y:S01]  /*ad7d0*/  LDL.LU R28, [R1+0x22c] ;  /* 0x00022c00011c7983 */ /* 0x000f220000300800 */
[----:B------:R-:W-:-:S03]  /*ad7e0*/  IADD3 R8, P6, R19, R5, RZ ;  /* 0x0000000513087210 */ /* 0x000fc60007fde0ff */
[----:B------:R3:W-:Y:S04]  /*ad7f0*/  STL [R1+0x250], R9 ;  /* 0x0002500901007387 */ /* 0x0007e80000100800 */
[----:B------:R-:W-:Y:S01]  /*ad800*/  STL.64 [R1+0x4510], R4 ;  /* 0x0045100401007387 */ /* 0x000fe20000100a00 */
[----:B---3--:R-:W-:-:S05]  /*ad810*/  IMAD.X R9, R29, 0x1, R6, P6 ;  /* 0x000000011d097824 */ /* 0x008fca00030e0606 */
[----:B------:R0:W-:Y:S04]  /*ad820*/  STL.64 [R1+0xa18], R8 ;  /* 0x000a180801007387 */ /* 0x0001e80000100a00 */
[----:B0-----:R-:W3:Y:S01]  /*ad830*/  LDL.LU.64 R8, [R1+0x4528] ;  /* 0x0045280001087983 */ /* 0x001ee20000300a00 */
[----:B------:R-:W-:Y:S02]  /*ad840*/  SHF.R.U32.HI R18, RZ, 0x8, R18 ;  /* 0x00000008ff127819 */ /* 0x000fe40000011612 */
[----:B------:R-:W-:Y:S02]  /*ad850*/  SHF.R.U32.HI R20, RZ, 0x8, R20 ;  /* 0x00000008ff147819 */ /* 0x000fe40000011614 */
[----:B------:R-:W-:Y:S02]  /*ad860*/  SHF.R.U32.HI R4, RZ, 0x8, R16 ;  /* 0x00000008ff047819 */ /* 0x000fe40000011610 */
[----:B------:R-:W-:Y:S01]  /*ad870*/  SHF.R.U32.HI R5, RZ, 0x8, R25 ;  /* 0x00000008ff057819 */ /* 0x000fe20000011619 */
[----:B------:R-:W3:Y:S01]  /*ad880*/  LDL.LU R16, [R1+0x4524] ;  /* 0x0045240001107983 */ /* 0x000ee20000300800 */
[----:B------:R-:W-:-:S02]  /*ad890*/  LOP3.LUT R18, R18, 0xffff, RZ, 0xc0, !PT ;  /* 0x0000ffff12127812 */ /* 0x000fc400078ec0ff */
[----:B------:R-:W-:Y:S02]  /*ad8a0*/  LOP3.LUT R20, R20, 0xffff, RZ, 0xc0, !PT ;  /* 0x0000ffff14147812 */ /* 0x000fe400078ec0ff */
[----:B------:R-:W-:Y:S02]  /*ad8b0*/  LOP3.LUT R4, R4, 0xffff, RZ, 0xc0, !PT ;  /* 0x0000ffff04047812 */ /* 0x000fe400078ec0ff */
[----:B------:R-:W-:Y:S02]  /*ad8c0*/  LOP3.LUT R5, R5, 0xffff, RZ, 0xc0, !PT ;  /* 0x0000ffff05057812 */ /* 0x000fe400078ec0ff */
[----:B------:R-:W-:Y:S02]  /*ad8d0*/  PRMT R20, R18, 0x3340, R20 ;  /* 0x0000334012147816 */ /* 0x000fe40000000014 */
[----:B------:R-:W-:Y:S02]  /*ad8e0*/  PRMT R18, R4, 0x3340, R5 ;  /* 0x0000334004127816 */ /* 0x000fe40000000005 */
[----:B------:R-:W-:Y:S01]  /*ad8f0*/  IADD3 R4, P6, R19, R7, RZ ;  /* 0x0000000713047210 */ /* 0x000fe20007fde0ff */
[----:B------:R-:W-:Y:S04]  /*ad900*/  STL [R1+0x1b4], R20 ;  /* 0x0001b41401007387 */ /* 0x000fe80000100800 */
[----:B------:R2:W-:Y:S04]  /*ad910*/  STL.64 [R1+0x4508], R6 ;  /* 0x0045080601007387 */ /* 0x0005e80000100a00 */
[----:B------:R-:W-:Y:S01]  /*ad920*/  STL [R1+0x1b0], R18 ;  /* 0x0001b01201007387 */ /* 0x000fe20000100800 */
[----:B--2---:R-:W-:-:S04]  /*ad930*/  LOP3.LUT R7, R23, 0xffff, RZ, 0xc0, !PT ;  /* 0x0000ffff17077812 */ /* 0x004fc800078ec0ff */
[----:B------:R-:W-:Y:S02]  /*ad940*/  PRMT R20, R7, 0x3340, R0 ;  /* 0x0000334007147816 */ /* 0x000fe40000000000 */
[----:B----4-:R-:W-:Y:S01]  /*ad950*/  LOP3.LUT R6, R28, 0xffff, RZ, 0xc0, !PT ;  /* 0x0000ffff1c067812 */ /* 0x010fe200078ec0ff */
[----:B---3--:R-:W-:-:S05]  /*ad960*/  IMAD.X R5, R29, 0x1, R8, P6 ;  /* 0x000000011d057824 */ /* 0x008fca00030e0608 */
[----:B------:R0:W-:Y:S02]  /*ad970*/  STL.64 [R1+0xa10], R4 ;  /* 0x000a100401007387 */ /* 0x0001e40000100a00 */
[----:B0-----:R-:W-:Y:S02]  /*ad980*/  SHF.R.U32.HI R5, RZ, 0x8, R15 ;  /* 0x00000008ff057819 */ /* 0x001fe4000001160f */
[----:B------:R-:W-:Y:S02]  /*ad990*/  SHF.R.U32.HI R4, RZ, 0x8, R14 ;  /* 0x00000008ff047819 */ /* 0x000fe4000001160e */
[----:B------:R-:W-:Y:S02]  /*ad9a0*/  LOP3.LUT R5, R5, 0xffff, RZ, 0xc0, !PT ;  /* 0x0000ffff05057812 */ /* 0x000fe400078ec0ff */
[----:B------:R-:W-:Y:S02]  /*ad9b0*/  LOP3.LUT R4, R4, 0xffff, RZ, 0xc0, !PT ;  /* 0x0000ffff04047812 */ /* 0x000fe400078ec0ff */
[----:B------:R-:W-:-:S02]  /*ad9c0*/  PRMT R5, R5, 0x3340, R0 ;  /* 0x0000334005057816 */ /* 0x000fc40000000000 */
[----:B------:R-:W-:Y:S02]  /*ad9d0*/  PRMT R4, R4, 0x3340, R0 ;  /* 0x0000334004047816 */ /* 0x000fe40000000000 */
[----:B------:R-:W-:Y:S02]  /*ad9e0*/  LOP3.LUT R14, R22, 0xffff, RZ, 0xc0, !PT ;  /* 0x0000ffff160e7812 */ /* 0x000fe400078ec0ff */
[----:B------:R-:W-:Y:S01]  /*ad9f0*/  LOP3.LUT R15, R21, 0xffff, RZ, 0xc0, !PT ;  /* 0x0000ffff150f7812 */ /* 0x000fe200078ec0ff */
[----:B------:R0:W-:Y:S03]  /*ada00*/  STL [R1+0xf0], R5 ;  /* 0x0000f00501007387 */ /* 0x0001e60000100800 */
[----:B------:R-:W-:Y:S01]  /*ada10*/  PRMT R18, R14, 0x3340, R15 ;  /* 0x000033400e127816 */ /* 0x000fe2000000000f */
[----:B------:R1:W-:Y:S03]  /*ada20*/  STL [R1+0xec], R4 ;  /* 0x0000ec0401007387 */ /* 0x0003e60000100800 */
[----:B------:R-:W-:Y:S01]  /*ada30*/  PRMT R21, R18, 0x5410, R20 ;  /* 0x0000541012157816 */ /* 0x000fe20000000014 */
[----:B------:R-:W2:Y:S01]  /*ada40*/  LDL.LU R25, [R1+0x260] ;  /* 0x0002600001197983 */ /* 0x000ea20000300800 */
[----:B0-----:R-:W-:-:S02]  /*ada50*/  LOP3.LUT R5, R26, 0xffff, RZ, 0xc0, !PT ;  /* 0x0000ffff1a057812 */ /* 0x001fc400078ec0ff */
[----:B------:R-:W-:Y:S01]  /*ada60*/  SHF.R.U32.HI R14, RZ, 0x8, R14 ;  /* 0x00000008ff0e7819 */ /* 0x000fe2000001160e */
[----:B------:R-:W3:Y:S01]  /*ada70*/  LDL.LU R22, [R1+0x130] ;  /* 0x0001300001167983 */ /* 0x000ee20000300800 */
[----:B-1----:R-:W-:Y:S02]  /*ada80*/  LOP3.LUT R4, R27, 0xffff, RZ, 0xc0, !PT ;  /* 0x0000ffff1b047812 */ /* 0x002fe400078ec0ff */
[----:B------:R-:W-:Y:S01]  /*ada90*/  PRMT R18, R5, 0x3340, R6 ;  /* 0x0000334005127816 */ /* 0x000fe20000000006 */
[----:B------:R-:W4:Y:S01]  /*adaa0*/  LDL.LU R23, [R1+0x1f8] ;  /* 0x0001f80001177983 */ /* 0x000f220000300800 */
[----:B------:R-:W-:Y:S02]  /*adab0*/  PRMT R20, R4, 0x3340, R0 ;  /* 0x0000334004147816 */ /* 0x000fe40000000000 */
[----:B------:R-:W-:Y:S02]  /*adac0*/  SHF.R.U32.HI R15, RZ, 0x8, R15 ;  /* 0x00000008ff0f7819 */ /* 0x000fe4000001160f */
[----:B------:R-:W-:-:S02]  /*adad0*/  PRMT R18, R18, 0x5410, R20 ;  /* 0x0000541012127816 */ /* 0x000fc40000000014 */
[----:B------:R-:W-:Y:S02]  /*adae0*/  IADD3 R20, P6, R19, R9, RZ ;  /* 0x0000000913147210 */ /* 0x000fe40007fde0ff */
[----:B------:R-:W-:Y:S02]  /*adaf0*/  LOP3.LUT R14, R14, 0xffff, RZ, 0xc0, !PT ;  /* 0x0000ffff0e0e7812 */ /* 0x000fe400078ec0ff */
[----:B------:R-:W-:Y:S01]  /*adb00*/  LOP3.LUT R15, R15, 0xffff, RZ, 0xc0, !PT ;  /* 0x0000ffff0f0f7812 */ /* 0x000fe200078ec0ff */
[----:B------:R0:W-:Y:S01]  /*adb10*/  STL [R1+0x248], R21 ;  /* 0x0002481501007387 */ /* 0x0001e20000100800 */
[----:B------:R-:W-:Y:S02]  /*adb20*/  SHF.R.U32.HI R5, RZ, 0x8, R5 ;  /* 0x00000008ff057819 */ /* 0x000fe40000011605 */
[----:B------:R-:W-:Y:S01]  /*adb30*/  SHF.R.U32.HI R6, RZ, 0x8, R6 ;  /* 0x00000008ff067819 */ /* 0x000fe20000011606 */
[----:B------:R1:W-:Y:S01]  /*adb40*/  STL [R1+0x23c], R18 ;  /* 0x00023c1201007387 */ /* 0x0003e20000100800 */
[----:B------:R-:W-:-:S02]  /*adb50*/  LOP3.LUT R5, R5, 0xffff, RZ, 0xc0, !PT ;  /* 0x0000ffff05057812 */ /* 0x000fc400078ec0ff */
[----:B------:R-:W-:Y:S01]  /*adb60*/  LOP3.LUT R6, R6, 0xffff, RZ, 0xc0, !PT ;  /* 0x0000ffff06067812 */ /* 0x000fe200078ec0ff */
[----:B0-----:R-:W-:Y:S01]  /*adb70*/  IMAD.X R21, R29, 0x1, R10, P6 ;  /* 0x000000011d157824 */ /* 0x001fe200030e060a */
[----:B-1----:R-:W-:Y:S02]  /*adb80*/  PRMT R18, R14, 0x3340, R15 ;  /* 0x000033400e127816 */ /* 0x002fe4000000000f */
[----:B------:R-:W-:Y:S02]  /*adb90*/  IADD3 R14, P6, R19, R11, RZ ;  /* 0x0000000b130e7210 */ /* 0x000fe40007fde0ff */
[----:B------:R0:W-:Y:S01]  /*adba0*/  STL.64 [R1+0x9a0], R20 ;  /* 0x0009a01401007387 */ /* 0x0001e20000100a00 */
[----:B------:R-:W-:Y:S02]  /*adbb0*/  PRMT R5, R5, 0x3340, R6 ;  /* 0x0000334005057816 */ /* 0x000fe40000000006 */
[----:B------:R-:W-:Y:S01]  /*adbc0*/  IMAD.X R15, R29, 0x1, R13, P6 ;  /* 0x000000011d0f7824 */ /* 0x000fe200030e060d */
[----:B0-----:R-:W4:Y:S04]  /*adbd0*/  LDL.LU R21, [R1+0x7c0] ;  /* 0x0007c00001157983 */ /* 0x001f280000300800 */
[----:B------:R-:W4:Y:S04]  /*adbe0*/  LDL.LU R26, [R1+0x5cc] ;  /* 0x0005cc00011a7983 */ /* 0x000f280000300800 */
[----:B------:R-:W4:Y:S04]  /*adbf0*/  LDL.LU R28, [R1+0x670] ;  /* 0x00067000011c7983 */ /* 0x000f280000300800 */
[----:B------:R-:W4:Y:S04]  /*adc00*/  LDL.LU R27, [R1+0xb0] ;  /* 0x0000b000011b7983 */ /* 0x000f280000300800 */
[----:B------:R-:W-:Y:S04]  /*adc10*/  STL [R1+0x1ac], R18 ;  /* 0x0001ac1201007387 */ /* 0x000fe80000100800 */
[----:B------:R-:W-:Y:S04]  /*adc20*/  STL [R1+0x1a4], R5 ;  /* 0x0001a40501007387 */ /* 0x000fe80000100800 */
[----:B------:R0:W-:Y:S04]  /*adc30*/  STL.64 [R1+0x998], R14 ;  /* 0x0009980e01007387 */ /* 0x0001e80000100a00 */
[----:B0-----:R-:W4:Y:S01]  /*adc40*/  LDL.LU R14, [R1+0x4520] ;  /* 0x00452000010e7983 */ /* 0x001f220000300800 */
[----:B------:R-:W-:-:S02]  /*adc50*/  SHF.R.U32.HI R4, RZ, 0x8, R4 ;  /* 0x00000008ff047819 */ /* 0x000fc40000011604 */
[----:B------:R-:W-:Y:S02]  /*adc60*/  IADD3 R18, P6, R19, R12, RZ ;  /* 0x0000000c13127210 */ /* 0x000fe40007fde0ff */
[----:B------:R-:W-:Y:S01]  /*adc70*/  LOP3.LUT R4, R4, 0xffff, RZ, 0xc0, !PT ;  /* 0x0000ffff04047812 */ /* 0x000fe200078ec0ff */
[----:B------:R0:W-:Y:S03]  /*adc80*/  STL.64 [R1+0x4500], R12 ;  /* 0x0045000c01007387 */ /* 0x0001e60000100a00 */
[----:B------:R-:W-:Y:S02]  /*adc90*/  PRMT R5, R4, 0x3340, R0 ;  /* 0x0000334004057816 */ /* 0x000fe40000000000 */
[----:B--2---:R-:W-:Y:S02]  /*adca0*/  LOP3.LUT R4, R25, 0xffff, RZ, 0xc0, !PT ;  /* 0x0000ffff19047812 */ /* 0x004fe400078ec0ff */
[----:B---3--:R-:W-:-:S04]  /*adcb0*/  LOP3.LUT R6, R22, 0xffff, RZ, 0xc0, !PT ;  /* 0x0000ffff16067812 */ /* 0x008fc800078ec0ff */
[----:B0-----:R-:W-:Y:S01]  /*adcc0*/  PRMT R13, R6, 0x3340, R0 ;  /* 0x00003340060d7816 */ /* 0x001fe20000000000 */
[----:B----4-:R-:W-:-:S05]  /*adcd0*/  IMAD.X R19, R29, 0x1, R14, P6 ;  /* 0x000000011d137824 */ /* 0x010fca00030e060e */
[----:B------:R-:W-:Y:S04]  /*adce0*/  STL.64 [R1+0xa08], R18 ;  /* 0x000a081201007387 */ /* 0x000fe80000100a00 */
[----:B------:R0:W-:Y:S02]  /*adcf0*/  STL [R1+0xe8], R5 ;  /* 0x0000e80501007387 */ /* 0x0001e40000100800 */
[----:B0-----:R-:W-:-:S04]  /*add00*/  LOP3.LUT R5, R23, 0xffff, RZ, 0xc0, !PT ;  /* 0x0000ffff17057812 */ /* 0x001fc800078ec0ff */
[----:B------:R-:W-:-:S04]  /*add10*/  PRMT R12, R4, 0x3340, R5 ;  /* 0x00003340040c7816 */ /* 0x000fc80000000005 */
[----:B------:R-:W-:-:S05]  /*add20*/  PRMT R12, R12, 0x5410, R13 ;  /* 0x000054100c0c7816 */ /* 0x000fca000000000d */
[----:B------:R0:W-:Y:S04]  /*add30*/  STL [R1+0x234], R12 ;  /* 0x0002340c01007387 */ /* 0x0001e80000100800 */
[----:B------:R-:W2:Y:S04]  /*add40*/  LDL.LU R22, [R1+0x264] ;  /* 0x0002640001167983 */ /* 0x000ea80000300800 */
[----:B------:R-:W3:Y:S01]  /*add50*/  LDL.LU R18, [R1+0x1fc] ;  /* 0x0001fc0001127983 */ /* 0x000ee20000300800 */
[----:B------:R-:W-:Y:S02]  /*add60*/  SHF.R.U32.HI R7, RZ, 0x8, R7 ;  /* 0x00000008ff077819 */ /* 0x000fe40000011607 */
[----:B------:R-:W-:-:S02]  /*add70*/  SHF.R.U32.HI R4, RZ, 0x8, R4 ;  /* 0x00000008ff047819 */ /* 0x000fc40000011604 */
[----:B------:R-:W-:Y:S02]  /*add80*/  SHF.R.U32.HI R5, RZ, 0x8, R5 ;  /* 0x00000008ff057819 */ /* 0x000fe40000011605 */
[----:B------:R-:W-:Y:S02]  /*add90*/  LOP3.LUT R7, R7, 0xffff, RZ, 0xc0, !PT ;  /* 0x0000ffff07077812 */ /* 0x000fe400078ec0ff */
[----:B------:R-:W-:Y:S02]  /*adda0*/  LOP3.LUT R4, R4, 0xffff, RZ, 0xc0, !PT ;  /* 0x0000ffff04047812 */ /* 0x000fe400078ec0ff */
[----:B------:R-:W-:Y:S02]  /*addb0*/  LOP3.LUT R5, R5, 0xffff, RZ, 0xc0, !PT ;  /* 0x0000ffff05057812 */ /* 0x000fe400078ec0ff */
[----:B------:R-:W-:Y:S02]  /*addc0*/  PRMT R7, R7, 0x3340, R0 ;  /* 0x0000334007077816 */ /* 0x000fe40000000000 */
[----:B------:R-:W-:-:S03]  /*addd0*/  PRMT R5, R4, 0x3340, R5 ;  /* 0x0000334004057816 */ /* 0x000fc60000000005 */
[----:B------:R-:W-:Y:S01]  /*adde0*/  STL [R1+0xe0], R7 ;  /* 0x0000e00701007387 */ /* 0x000fe20000100800 */
[----:B------:R-:W-:Y:S02]  /*addf0*/  LOP3.LUT R4, R21, 0xffff, RZ, 0xc0, !PT ;  /* 0x0000ffff15047812 */ /* 0x000fe400078ec0ff */
[----:B0-----:R-:W-:Y:S01]  /*ade00*/  LOP3.LUT R12, R26, 0xffff, RZ, 0xc0, !PT ;  /* 0x0000ffff1a0c7812 */ /* 0x001fe200078ec0ff */
[----:B------:R0:W-:Y:S01]  /*ade10*/  STL [R1+0x19c], R5 ;  /* 0x00019c0501007387 */ /* 0x0001e20000100800 */
[----:B------:R-:W-:Y:S02]  /*ade20*/  IADD3 R20, P6, R27, R2, RZ ;  /* 0x000000021b147210 */ /* 0x000fe40007fde0ff */
[----:B------:R-:W-:Y:S02]  /*ade30*/  PRMT R13, R12, 0x3340, R0 ;  /* 0x000033400c0d7816 */ /* 0x000fe40000000000 */
[----:B0-----:R-:W-:Y:S02]  /*ade40*/  LOP3.LUT R5, R28, 0xffff, RZ, 0xc0, !PT ;  /* 0x0000ffff1c057812 */ /* 0x001fe400078ec0ff */
[----:B------:R-:W-:-:S02]  /*ade50*/  SHF.R.S32.HI R28, RZ, 0x1f, R27 ;  /* 0x0000001fff1c7819 */ /* 0x000fc4000001141b */
[----:B------:R-:W-:Y:S02]  /*ade60*/  PRMT R7, R4, 0x3340, R5 ;  /* 0x0000334004077816 */ /* 0x000fe40000000005 */
[----:B------:R-:W-:Y:S01]  /*ade70*/  SHF.R.U32.HI R6, RZ, 0x8, R6 ;  /* 0x00000008ff067819 */ /* 0x000fe20000011606 */
[----:B------:R-:W-:Y:S01]  /*ade80*/  IMAD.X R21, R28, 0x1, R24, P6 ;  /* 0x000000011c157824 */ /* 0x000fe200030e0618 */
[----:B------:R-:W-:Y:S02]  /*ade90*/  PRMT R7, R7, 0x5410, R13 ;  /* 0x0000541007077816 */ /* 0x000fe4000000000d */
[----:B------:R-:W-:Y:S02]  /*adea0*/  SHF.R.U32.HI R4, RZ, 0x8, R4 ;  /* 0x00000008ff047819 */ /* 0x000fe40000011604 */
[----:B------:R-:W-:Y:S01]  /*adeb0*/  SHF.R.U32.HI R5, RZ, 0x8, R5 ;  /* 0x00000008ff057819 */ /* 0x000fe20000011605 */
[----:B------:R0:W-:Y:S01]  /*adec0*/  STL [R1+0x230], R7 ;  /* 0x0002300701007387 */ /* 0x0001e20000100800 */
[----:B------:R-:W-:-:S02]  /*aded0*/  LOP3.LUT R6, R6, 0xffff, RZ, 0xc0, !PT ;  /* 0x0000ffff06067812 */ /* 0x000fc400078ec0ff */
[----:B------:R-:W-:Y:S01]  /*adee0*/  LOP3.LUT R4, R4, 0xffff, RZ, 0xc0, !PT ;  /* 0x0000ffff04047812 */ /* 0x000fe200078ec0ff */
[----:B------:R1:W-:Y:S01]  /*adef0*/  STL.64 [R1+0x8c0], R20 ;  /* 0x0008c01401007387 */ /* 0x0003e20000100a00 */
[----:B------:R-:W-:-:S04]  /*adf00*/  LOP3.LUT R5, R5, 0xffff, RZ, 0xc0, !PT ;  /* 0x0000ffff05057812 */ /* 0x000fc800078ec0ff */
[----:B------:R-:W-:Y:S02]  /*adf10*/  PRMT R4, R4, 0x3340, R5 ;  /* 0x0000334004047816 */ /* 0x000fe40000000005 */
[----:B0-----:R-:W-:Y:S01]  /*adf20*/  PRMT R7, R6, 0x3340, R0 ;  /* 0x0000334006077816 */ /* 0x001fe20000000000 */
[----:B-1----:R-:W4:Y:S04]  /*adf30*/  LDL.LU R20, [R1+0x451c] ;  /* 0x00451c0001147983 */ /* 0x002f280000300800 */
[----:B------:R-:W4:Y:S04]  /*adf40*/  LDL.LU R23, [R1+0x7c4] ;  /* 0x0007c40001177983 */ /* 0x000f280000300800 */
[----:B------:R-:W4:Y:S04]  /*adf50*/  LDL.LU R19, [R1+0x5fc] ;  /* 0x0005fc0001137983 */ /* 0x000f280000300800 */
[----:B------:R-:W4:Y:S04]  /*adf60*/  LDL.LU R25, [R1+0x67c] ;  /* 0x00067c0001197983 */ /* 0x000f280000300800 */
[----:B------:R-:W4:Y:S04]  /*adf70*/  LDL.LU R29, [R1+0x798] ;  /* 0x00079800011d7983 */ /* 0x000f280000300800 */
[----:B------:R-:W4:Y:S04]  /*adf80*/  LDL.LU R21, [R1+0x5c0] ;  /* 0x0005c00001157983 */ /* 0x000f280000300800 */
[----:B------:R-:W4:Y:S04]  /*adf90*/  LDL.LU R26, [R1+0x638] ;  /* 0x00063800011a7983 */ /* 0x000f280000300800 */
[----:B------:R3:W-:Y:S04]  /*adfa0*/  STL [R1+0xe4], R7 ;  /* 0x0000e40701007387 */ /* 0x0007e80000100800 */
[----:B------:R0:W-:Y:S01]  /*adfb0*/  STL [R1+0x198], R4 ;  /* 0x0001980401007387 */ /* 0x0001e20000100800 */
[----:B--2---:R-:W-:-:S02]  /*adfc0*/  LOP3.LUT R6, R22, 0xffff, RZ, 0xc0, !PT ;  /* 0x0000ffff16067812 */ /* 0x004fc400078ec0ff */
[----:B------:R-:W-:Y:S02]  /*adfd0*/  LOP3.LUT R22, R16, 0xffff, RZ, 0xc0, !PT ;  /* 0x0000ffff10167812 */ /* 0x000fe400078ec0ff */
[----:B------:R-:W2:Y:S01]  /*adfe0*/  LDL.LU R16, [R1+0x4518] ;  /* 0x0045180001107983 */ /* 0x000ea20000300800 */
[----:B---3--:R-:W-:Y:S02]  /*adff0*/  LOP3.LUT R7, R18, 0xffff, RZ, 0xc0, !PT ;  /* 0x0000ffff12077812 */ /* 0x008fe400078ec0ff */
[----:B------:R-:W-:Y:S02]  /*ae000*/  PRMT R5, R22, 0x3340, R0 ;  /* 0x0000334016057816 */ /* 0x000fe40000000000 */
[----:B0-----:R-:W-:-:S04]  /*ae010*/  PRMT R4, R6, 0x3340, R7 ;  /* 0x0000334006047816 */ /* 0x001fc80000000007 */
[----:B------:R-:W-:Y:S02]  /*ae020*/  PRMT R13, R4, 0x5410, R5 ;  /* 0x00005410040d7816 */ /* 0x000fe40000000005 */
[----:B------:R-:W-:Y:S01]  /*ae030*/  IADD3 R4, P6, R27, R0, RZ ;  /* 0x000000001b047210 */ /* 0x000fe20007fde0ff */
[----:B------:R-:W-:Y:S04]  /*ae040*/  STL [R1+0x44d0], R22 ;  /* 0x0044d01601007387 */ /* 0x000fe80000100800 */
[----:B------:R-:W-:Y:S01]  /*ae050*/  IMAD.X R5, R28, 0x1, R17, P6 ;  /* 0x000000011c057824 */ /* 0x000fe200030e0611 */
[----:B------:R-:W-:Y:S04]  /*ae060*/  STL [R1+0x2ac], R13 ;  /* 0x0002ac0d01007387 */ /* 0x000fe80000100800 */
[----:B------:R0:W-:Y:S04]  /*ae070*/  STL.64 [R1+0x8b8], R4 ;  /* 0x0008b80401007387 */ /* 0x0001e80000100a00 */
[----:B0-----:R-:W3:Y:S01]  /*ae080*/  LDL.LU.64 R4, [R1+0x4510] ;  /* 0x0045100001047983 */ /* 0x001ee20000300a00 */
[----:B------:R-:W-:-:S02]  /*ae090*/  SHF.R.U32.HI R6, RZ, 0x8, R6 ;  /* 0x00000008ff067819 */ /* 0x000fc40000011606 */
[----:B------:R-:W-:Y:S02]  /*ae0a0*/  SHF.R.U32.HI R7, RZ, 0x8, R7 ;  /* 0x00000008ff077819 */ /* 0x000fe40000011607 */
[----:B------:R-:W-:Y:S02]  /*ae0b0*/  LOP3.LUT R6, R6, 0xffff, RZ, 0xc0, !PT ;  /* 0x0000ffff06067812 */ /* 0x000fe400078ec0ff */
[----:B------:R-:W-:-:S04]  /*ae0c0*/  LOP3.LUT R7, R7, 0xffff, RZ, 0xc0, !PT ;  /* 0x0000ffff07077812 */ /* 0x000fc800078ec0ff */
[----:B------:R-:W-:Y:S02]  /*ae0d0*/  PRMT R15, R6, 0x3340, R7 ;  /* 0x00003340060f7816 */ /* 0x000fe40000000007 */
[----:B------:R-:W-:-:S04]  /*ae0e0*/  SHF.R.U32.HI R12, RZ, 0x8, R12 ;  /* 0x00000008ff0c7819 */ /* 0x000fc8000001160c */
[----:B------:R-:W-:-:S04]  /*ae0f0*/  LOP3.LUT R12, R12, 0xffff, RZ, 0xc0, !PT ;  /* 0x0000ffff0c0c7812 */ /* 0x000fc800078ec0ff */
[----:B------:R-:W-:Y:S02]  /*ae100*/  PRMT R12, R12, 0x3340, R0 ;  /* 0x000033400c0c7816 */ /* 0x000fe40000000000 */
[----:B----4-:R-:W-:Y:S02]  /*ae110*/  LOP3.LUT R23, R23, 0xffff, RZ, 0xc0, !PT ;  /* 0x0000ffff17177812 */ /* 0x010fe400078ec0ff */
[----:B------:R-:W-:-:S04]  /*ae120*/  LOP3.LUT R25, R25, 0xffff, RZ, 0xc0, !PT ;  /* 0x0000ffff19197812 */ /* 0x000fc800078ec0ff */
[----:B------:R-:W-:Y:S02]  /*ae130*/  PRMT R6, R23, 0x3340, R25 ;  /* 0x0000334017067816 */ /* 0x000fe40000000019 */
[----:B------:R-:W-:Y:S01]  /*ae140*/  LOP3.LUT R22, R26, 0xffff, RZ, 0xc0, !PT ;  /* 0x0000ffff1a167812 */ /* 0x000fe200078ec0ff */
[----:B--2---:R-:W-:Y:S04]  /*ae150*/  STL.64 [R1+0x44f8], R16 ;  /* 0x0044f81001007387 */ /* 0x004fe80000100a00 */
[----:B------:R0:W-:Y:S02]  /*ae160*/  STL [R1+0x43d8], R15 ;  /* 0x0043d80f01007387 */ /* 0x0001e40000100800 */
[----:B0-----:R-:W-:-:S04]  /*ae170*/  LOP3.LUT R15, R19, 0xffff, RZ, 0xc0, !PT ;  /* 0x0000ffff130f7812 */ /* 0x001fc800078ec0ff */
[--C-:B------:R-:W-:Y:S01]  /*ae180*/  PRMT R7, R15, 0x3340, R0.reuse ;  /* 0x000033400f077816 */ /* 0x100fe20000000000 */
[----:B------:R0:W-:Y:S01]  /*ae190*/  STL [R1+0xd8], R12 ;  /* 0x0000d80c01007387 */ /* 0x0001e20000100800 */
[----:B------:R-:W-:Y:S02]  /*ae1a0*/  LOP3.LUT R17, R29, 0xffff, RZ, 0xc0, !PT ;  /* 0x0000ffff1d117812 */ /* 0x000fe400078ec0ff */
[----:B------:R-:W-:Y:S02]  /*ae1b0*/  PRMT R6, R6, 0x5410, R7 ;  /* 0x0000541006067816 */ /* 0x000fe40000000007 */
[----:B------:R-:W-:Y:S01]  /*ae1c0*/  LOP3.LUT R16, R21, 0xffff, RZ, 0xc0, !PT ;  /* 0x0000ffff15107812 */ /* 0x000fe200078ec0ff */
[----:B0-----:R-:W2:Y:S03]  /*ae1d0*/  LDL.LU R12, [R1+0x79c] ;  /* 0x00079c00010c7983 */ /* 0x001ea60000300800 */
[----:B------:R-:W-:Y:S01]  /*ae1e0*/  PRMT R7, R16, 0x3340, R0 ;  /* 0x0000334010077816 */ /* 0x000fe20000000000 */
[----:B------:R-:W4:Y:S04]  /*ae1f0*/  LDL.LU R21, [R1+0x5c8] ;  /* 0x0005c80001157983 */ /* 0x000f280000300800 */
[----:B------:R0:W-:Y:S04]  /*ae200*/  STL [R1+0x22c], R6 ;  /* 0x00022c0601007387 */ /* 0x0001e80000100800 */
[----:B------:R-:W2:Y:S04]  /*ae210*/  LDL.LU R13, [R1+0x668] ;  /* 0x00066800010d7983 */ /* 0x000ea80000300800 */
[----:B------:R-:W2:Y:S01]  /*ae220*/  LDL.LU R18, [R1+0x370] ;  /* 0x0003700001127983 */ /* 0x000ea20000300800 */
[----:B0-----:R-:W-:-:S03]  /*ae230*/  PRMT R6, R17, 0x3340, R22 ;  /* 0x0000334011067816 */ /* 0x001fc60000000016 */
[----:B------:R-:W2:Y:S01]  /*ae240*/  LDL.LU R19, [R1+0x1a0] ;  /* 0x0001a00001137983 */ /* 0x000ea20000300800 */
[----:B------:R-:W-:Y:S02]  /*ae250*/  PRMT R29, R6, 0x5410, R7 ;  /* 0x00005410061d7816 */ /* 0x000fe40000000007 */
[----:B------:R-:W-:Y:S01]  /*ae260*/  IADD3 R6, P6, R27, R3, RZ ;  /* 0x000000031b067210 */ /* 0x000fe20007fde0ff */
[----:B------:R-:W2:Y:S04]  /*ae270*/  LDL.LU R26, [R1+0x240] ;  /* 0x00024000011a7983 */ /* 0x000ea80000300800 */
[----:B---3--:R-:W-:Y:S01]  /*ae280*/  IMAD.X R7, R28, 0x1, R4, P6 ;  /* 0x000000011c077824 */ /* 0x008fe200030e0604 */
[----:B------:R-:W-:Y:S04]  /*ae290*/  STL [R1+0x228], R29 ;  /* 0x0002281d01007387 */ /* 0x000fe80000100800 */
[----:B------:R0:W-:Y:S04]  /*ae2a0*/  STL.64 [R1+0x828], R6 ;  /* 0x0008280601007387 */ /* 0x0001e80000100a00 */
[----:B0-----:R-:W3:Y:S01]  /*ae2b0*/  LDL.LU.64 R6, [R1+0x4508] ;  /* 0x0045080001067983 */ /* 0x001ee20000300a00 */
[----:B------:R-:W-:-:S02]  /*ae2c0*/  SHF.R.U32.HI R17, RZ, 0x8, R17 ;  /* 0x00000008ff117819 */ /* 0x000fc40000011611 */
[----:B------:R-:W-:Y:S02]  /*ae2d0*/  SHF.R.U32.HI R22, RZ, 0x8, R22 ;  /* 0x00000008ff167819 */ /* 0x000fe40000011616 */
[----:B------:R-:W-:Y:S02]  /*ae2e0*/  SHF.R.U32.HI R23, RZ, 0x8, R23 ;  /* 0x00000008ff177819 */ /* 0x000fe40000011617 */
[----:B------:R-:W-:Y:S02]  /*ae2f0*/  SHF.R.U32.HI R25, RZ, 0x8, R25 ;  /* 0x00000008ff197819 */ /* 0x000fe40000011619 */
[----:B------:R-:W-:Y:S02]  /*ae300*/  LOP3.LUT R17, R17, 0xffff, RZ, 0xc0, !PT ;  /* 0x0000ffff11117812 */ /* 0x000fe400078ec0ff */
[----:B------:R-:W-:Y:S02]  /*ae310*/  LOP3.LUT R22, R22, 0xffff, RZ, 0xc0, !PT ;  /* 0x0000ffff16167812 */ /* 0x000fe400078ec0ff */
[----:B------:R-:W-:-:S02]  /*ae320*/  LOP3.LUT R23, R23, 0xffff, RZ, 0xc0, !PT ;  /* 0x0000ffff17177812 */ /* 0x000fc400078ec0ff */
[----:B------:R-:W-:Y:S02]  /*ae330*/  LOP3.LUT R25, R25, 0xffff, RZ, 0xc0, !PT ;  /* 0x0000ffff19197812 */ /* 0x000fe400078ec0ff */
[----:B------:R-:W-:Y:S02]  /*ae340*/  PRMT R17, R17, 0x3340, R22 ;  /* 0x0000334011117816 */ /* 0x000fe40000000016 */
[----:B------:R-:W-:Y:S02]  /*ae350*/  SHF.R.U32.HI R16, RZ, 0x8, R16 ;  /* 0x00000008ff107819 */ /* 0x000fe40000011610 */
[----:B------:R-:W-:Y:S02]  /*ae360*/  IADD3 R22, P6, R27, R5, RZ ;  /* 0x000000051b167210 */ /* 0x000fe40007fde0ff */
[----:B------:R-:W-:Y:S02]  /*ae370*/  SHF.R.U32.HI R15, RZ, 0x8, R15 ;  /* 0x00000008ff0f7819 */ /* 0x000fe4000001160f */
[----:B------:R-:W-:-:S02]  /*ae380*/  PRMT R25, R23, 0x3340, R25 ;  /* 0x0000334017197816 */ /* 0x000fc40000000019 */
[----:B------:R-:W-:Y:S02]  /*ae390*/  LOP3.LUT R16, R16, 0xffff, RZ, 0xc0, !PT ;  /* 0x0000ffff10107812 */ /* 0x000fe400078ec0ff */
[----:B------:R-:W-:Y:S01]  /*ae3a0*/  LOP3.LUT R15, R15, 0xffff, RZ, 0xc0, !PT ;  /* 0x0000ffff0f0f7812 */ /* 0x000fe200078ec0ff */
[----:B------:R0:W-:Y:S01]  /*ae3b0*/  STL [R1+0x194], R25 ;  /* 0x0001941901007387 */ /* 0x0001e20000100800 */
[--C-:B------:R-:W-:Y:S02]  /*ae3c0*/  PRMT R16, R16, 0x3340, R0.reuse ;  /* 0x0000334010107816 */ /* 0x100fe40000000000 */
[----:B------:R-:W-:Y:S01]  /*ae3d0*/  PRMT R15, R15, 0x3340, R0 ;  /* 0x000033400f0f7816 */ /* 0x000fe20000000000 */
[----:B------:R-:W-:Y:S01]  /*ae3e0*/  STL [R1+0x12c], R17 ;  /* 0x00012c1101007387 */ /* 0x000fe20000100800 */
[----:B---3--:R-:W-:-:S05]  /*ae3f0*/  IMAD.X R23, R28, 0x1, R6, P6 ;  /* 0x000000011c177824 */ /* 0x008fca00030e0606 */
[----:B------:R1:W-:Y:S04]  /*ae400*/  STL.64 [R1+0x890], R22 ;  /* 0x0008901601007387 */ /* 0x0003e80000100a00 */
[----:B------:R-:W3:Y:S04]  /*ae410*/  LDL.LU R29, [R1+0x384] ;  /* 0x00038400011d7983 */ /* 0x000ee80000300800 */
[----:B------:R2:W-:Y:S04]  /*ae420*/  STL [R1+0xa0], R16 ;  /* 0x0000a01001007387 */ /* 0x0005e80000100800 */
[----:B0-----:R-:W3:Y:S04]  /*ae430*/  LDL.LU R25, [R1+0x1a8] ;  /* 0x0001a80001197983 */ /* 0x001ee80000300800 */
[----:B------:R0:W-:Y:S04]  /*ae440*/  STL [R1+0xa4], R15 ;  /* 0x0000a40f01007387 */ /* 0x0001e80000100800 */
[----:B-1----:R-:W3:Y:S01]  /*ae450*/  LDL.LU R23, [R1+0x244] ;  /* 0x0002440001177983 */ /* 0x002ee20000300800 */
[----:B----4-:R-:W-:-:S02]  /*ae460*/  LOP3.LUT R21, R21, 0xffff, RZ, 0xc0, !PT ;  /* 0x0000ffff15157812 */ /* 0x010fc400078ec0ff */
[----:B--2---:R-:W-:Y:S02]  /*ae470*/  LOP3.LUT R16, R13, 0xffff, RZ, 0xc0, !PT ;  /* 0x0000ffff0d107812 */ /* 0x004fe400078ec0ff */
[----:B0-----:R-:W-:Y:S02]  /*ae480*/  LOP3.LUT R15, R12, 0xffff, RZ, 0xc0, !PT ;  /* 0x0000ffff0c0f7812 */ /* 0x001fe400078ec0ff */
[----:B------:R-:W-:Y:S02]  /*ae490*/  LOP3.LUT R12, R18, 0xffff, RZ, 0xc0, !PT ;  /* 0x0000ffff120c7812 */ /* 0x000fe400078ec0ff */
[----:B------:R-:W-:Y:S02]  /*ae4a0*/  LOP3.LUT R17, R19, 0xffff, RZ, 0xc0, !PT ;  /* 0x0000ffff13117812 */ /* 0x000fe400078ec0ff */
[----:B------:R-:W-:Y:S02]  /*ae4b0*/  PRMT R19, R21, 0x3340, R0 ;  /* 0x0000334015137816 */ /* 0x000fe40000000000 */
[----:B------:R-:W-:Y:S01]  /*ae4c0*/  PRMT R18, R15, 0x3340, R16 ;  /* 0x000033400f127816 */ /* 0x000fe20000000010 */
[----:B------:R0:W-:Y:S01]  /*ae4d0*/  STL.64 [R1+0x4488], R20 ;  /* 0x0044881401007387 */ /* 0x0001e20000100a00 */
[----:B------:R-:W-:-:S02]  /*ae4e0*/  LOP3.LUT R13, R26, 0xffff, RZ, 0xc0, !PT ;  /* 0x0000ffff1a0d7812 */ /* 0x000fc400078ec0ff */
[----:B------:R-:W-:Y:S02]  /*ae4f0*/  SHF.R.U32.HI R15, RZ, 0x8, R15 ;  /* 0x00000008ff0f7819 */ /* 0x000fe4000001160f */
[----:B------:R-:W-:Y:S02]  /*ae500*/  SHF.R.U32.HI R16, RZ, 0x8, R16 ;  /* 0x00000008ff107819 */ /* 0x000fe40000011610 */
[----:B0-----:R-:W-:Y:S02]  /*ae510*/  PRMT R20, R18, 0x5410, R19 ;  /* 0x0000541012147816 */ /* 0x001fe40000000013 */
[----:B------:R-:W-:Y:S02]  /*ae520*/  PRMT R19, R17, 0x3340, R0 ;  /* 0x0000334011137816 */ /* 0x000fe40000000000 */
[----:B------:R-:W-:Y:S01]  /*ae530*/  PRMT R18, R12, 0x3340, R13 ;  /* 0x000033400c127816 */ /* 0x000fe2000000000d */
[----:B------:R0:W-:Y:S01]  /*ae540*/  STL [R1+0x27c], R20 ;  /* 0x00027c1401007387 */ /* 0x0001e20000100800 */
[----:B------:R-:W-:-:S02]  /*ae550*/  SHF.R.U32.HI R12, RZ, 0x8, R12 ;  /* 0x00000008ff0c7819 */ /* 0x000fc4000001160c */
[----:B------:R-:W-:Y:S02]  /*ae560*/  SHF.R.U32.HI R13, RZ, 0x8, R13 ;  /* 0x00000008ff0d7819 */ /* 0x000fe4000001160d */
[----:B------:R-:W-:Y:S02]  /*ae570*/  LOP3.LUT R15, R15, 0xffff, RZ, 0xc0, !PT ;  /* 0x0000ffff0f0f7812 */ /* 0x000fe400078ec0ff */
[----:B0-----:R-:W-:Y:S02]  /*ae580*/  PRMT R20, R18, 0x5410, R19 ;  /* 0x0000541012147816 */ /* 0x001fe40000000013 */
[----:B------:R-:W-:Y:S02]  /*ae590*/  IADD3 R18, P6, R27, R7, RZ ;  /* 0x000000071b127210 */ /* 0x000fe40007fde0ff */
[----:B------:R-:W-:-:S03]  /*ae5a0*/  LOP3.LUT R16, R16, 0xffff, RZ, 0xc0, !PT ;  /* 0x0000ffff10107812 */ /* 0x000fc600078ec0ff */
[----:B------:R-:W-:Y:S01]  /*ae5b0*/  IMAD.X R19, R28, 0x1, R8, P6 ;  /* 0x000000011c137824 */ /* 0x000fe200030e0608 */
[----:B------:R-:W-:Y:S01]  /*ae5c0*/  STL [R1+0x224], R20 ;  /* 0x0002241401007387 */ /* 0x000fe20000100800 */
[----:B------:R-:W-:Y:S02]  /*ae5d0*/  LOP3.LUT R12, R12, 0xffff, RZ, 0xc0, !PT ;  /* 0x0000ffff0c0c7812 */ /* 0x000fe400078ec0ff */
[----:B------:R-:W-:Y:S01]  /*ae5e0*/  LOP3.LUT R13, R13, 0xffff, RZ, 0xc0, !PT ;  /* 0x0000ffff0d0d7812 */ /* 0x000fe200078ec0ff */
[----:B------:R-:W2:Y:S01]  /*ae5f0*/  LDL.LU R22, [R1+0x344] ;  /* 0x0003440001167983 */ /* 0x000ea20000300800 */
[----:B------:R-:W-:-:S03]  /*ae600*/  PRMT R16, R15, 0x3340, R16 ;  /* 0x000033400f107816 */ /* 0x000fc60000000010 */
[----:B------:R0:W-:Y:S01]  /*ae610*/  STL.64 [R1+0x820], R18 ;  /* 0x0008201201007387 */ /* 0x0001e20000100a00 */
[----:B------:R-:W-:-:S03]  /*ae620*/  PRMT R12, R12, 0x3340, R13 ;  /* 0x000033400c0c7816 */ /* 0x000fc6000000000d */
[----:B0-----:R-:W4:Y:S04]  /*ae630*/  LDL.LU R19, [R1+0x158] ;  /* 0x0001580001137983 */ /* 0x001f280000300800 */
[----:B------:R-:W4:Y:S04]  /*ae640*/  LDL.LU R26, [R1+0x214] ;  /* 0x00021400011a7983 */ /* 0x000f280000300800 */
[----:B------:R0:W-:Y:S04]  /*ae650*/  STL [R1+0x1c8], R16 ;  /* 0x0001c81001007387 */ /* 0x0001e80000100800 */
[----:B------:R1:W-:Y:S01]  /*ae660*/  STL [R1+0x190], R12 ;  /* 0x0001900c01007387 */ /* 0x0003e20000100800 */
[----:B---3--:R-:W-:-:S02]  /*ae670*/  LOP3.LUT R15, R29, 0xffff, RZ, 0xc0, !PT ;  /* 0x0000ffff1d0f7812 */ /* 0x008fc400078ec0ff */
[----:B------:R-:W-:-:S04]  /*ae680*/  LOP3.LUT R20, R25, 0xffff, RZ, 0xc0, !PT ;  /* 0x0000ffff19147812 */ /* 0x000fc800078ec0ff */
[----:B------:R-:W-:Y:S02]  /*ae690*/  PRMT R13, R20, 0x3340, R0 ;  /* 0x00003340140d7816 */ /* 0x000fe40000000000 */
        /* <DEDUP_REMOVED lines=12> */
[----:B------:R-:W-:Y:S01]  /*ae760*/  LOP3.LUT R17, R17, 0xffff, RZ, 0xc0, !PT ;  /* 0x0000ffff11117812 */ /* 0x000fe200078ec0ff */
[----:B------:R-:W3:Y:S01]  /*ae770*/  LDL.LU R18, [R1+0x8fc] ;  /* 0x0008fc0001127983 */ /* 0x000ee20000300800 */
[----:B------:R-:W-:Y:S02]  /*ae780*/  LOP3.LUT R15, R15, 0xffff, RZ, 0xc0, !PT ;  /* 0x0000ffff0f0f7812 */ /* 0x000fe400078ec0ff */
[----:B------:R-:W-:Y:S01]  /*ae790*/  LOP3.LUT R16, R16, 0xffff, RZ, 0xc0, !PT ;  /* 0x0000ffff10107812 */ /* 0x000fe200078ec0ff */
[----:B------:R-:W3:Y:S01]  /*ae7a0*/  LDL.LU R29, [R1+0x66c] ;  /* 0x00066c00011d7983 */ /* 0x000ee20000300800 */
[----:B------:R-:W-:-:S02]  /*ae7b0*/  PRMT R17, R17, 0x3340, R0 ;  /* 0x0000334011117816 */ /* 0x000fc40000000000 */
[----:B------:R-:W-:-:S03]  /*ae7c0*/  PRMT R16, R15, 0x3340, R16 ;  /* 0x000033400f107816 */ /* 0x000fc60000000010 */
[----:B------:R0:W-:Y:S01]  /*ae7d0*/  STL [R1+0x94], R17 ;  /* 0x0000941101007387 */ /* 0x0001e20000100800 */
[----:B--2---:R-:W-:-:S03]  /*ae7e0*/  LOP3.LUT R21, R22, 0xffff, RZ, 0xc0, !PT ;  /* 0x0000ffff16157812 */ /* 0x004fc600078ec0ff */
[----:B------:R-:W2:Y:S04]  /*ae7f0*/  LDL.LU R23, [R1+0x734] ;  /* 0x0007340001177983 */ /* 0x000ea80000300800 */
[----:B------:R1:W-:Y:S01]  /*ae800*/  STL [R1+0x188], R16 ;  /* 0x0001881001007387 */ /* 0x0003e20000100800 */
[----:B----4-:R-:W-:Y:S02]  /*ae810*/  LOP3.LUT R15, R19, 0xffff, RZ, 0xc0, !PT ;  /* 0x0000ffff130f7812 */ /* 0x010fe400078ec0ff */
[----:B------:R-:W-:Y:S02]  /*ae820*/  LOP3.LUT R19, R26, 0xffff, RZ, 0xc0, !PT ;  /* 0x0000ffff1a137812 */ /* 0x000fe400078ec0ff */
[----:B0-----:R-:W-:Y:S02]  /*ae830*/  PRMT R17, R15, 0x3340, R0 ;  /* 0x000033400f117816 */ /* 0x001fe40000000000 */
[----:B-1----:R-:W-:-:S04]  /*ae840*/  PRMT R16, R21, 0x3340, R19 ;  /* 0x0000334015107816 */ /* 0x002fc80000000013 */
[----:B------:R-:W-:Y:S02]  /*ae850*/  PRMT R22, R16, 0x5410, R17 ;  /* 0x0000541010167816 */ /* 0x000fe40000000011 */
[----:B------:R-:W-:-:S03]  /*ae860*/  IADD3 R16, P6, R27, R11, RZ ;  /* 0x0000000b1b107210 */ /* 0x000fc60007fde0ff */
[----:B------:R-:W-:Y:S02]  /*ae870*/  STL [R1+0x218], R22 ;  /* 0x0002181601007387 */ /* 0x000fe40000100800 */
[----:B---3--:R-:W-:Y:S01]  /*ae880*/  IMAD.X R17, R28, 0x1, R13, P6 ;  /* 0x000000011c117824 */ /* 0x008fe200030e060d */
[----:B------:R-:W-:-:S04]  /*ae890*/  IADD3 R26, P6, R27, R12, RZ ;  /* 0x0000000c1b1a7210 */ /* 0x000fc80007fde0ff */
[----:B------:R0:W-:Y:S01]  /*ae8a0*/  STL.64 [R1+0x7c0], R16 ;  /* 0x0007c01001007387 */ /* 0x0001e20000100a00 */
[----:B------:R-:W-:-:S03]  /*ae8b0*/  IMAD.X R27, R28, 0x1, R14, P6 ;  /* 0x000000011c1b7824 */ /* 0x000fc600030e060e */
[----:B0-----:R-:W3:Y:S04]  /*ae8c0*/  LDL.LU.64 R16, [R1+0x44f8] ;  /* 0x0044f80001107983 */ /* 0x001ee80000300a00 */
[----:B------:R0:W-:Y:S02]  /*ae8d0*/  STL.64 [R1+0x44e8], R12 ;  /* 0x0044e80c01007387 */ /* 0x0001e40000100a00 */
[----:B0-----:R-:W-:Y:S02]  /*ae8e0*/  SHF.R.U32.HI R12, RZ, 0x8, R21 ;  /* 0x00000008ff0c7819 */ /* 0x001fe40000011615 */
[----:B------:R-:W-:Y:S02]  /*ae8f0*/  SHF.R.U32.HI R13, RZ, 0x8, R19 ;  /* 0x00000008ff0d7819 */ /* 0x000fe40000011613 */
[----:B------:R-:W-:-:S02]  /*ae900*/  LOP3.LUT R12, R12, 0xffff, RZ, 0xc0, !PT ;  /* 0x0000ffff0c0c7812 */ /* 0x000fc400078ec0ff */
[----:B------:R-:W-:Y:S01]  /*ae910*/  LOP3.LUT R13, R13, 0xffff, RZ, 0xc0, !PT ;  /* 0x0000ffff0d0d7812 */ /* 0x000fe200078ec0ff */
[----:B------:R0:W-:Y:S03]  /*ae920*/  STL.64 [R1+0x798], R26 ;  /* 0x0007981a01007387 */ /* 0x0001e60000100a00 */
[----:B------:R-:W-:Y:S01]  /*ae930*/  PRMT R12, R12, 0x3340, R13 ;  /* 0x000033400c0c7816 */ /* 0x000fe2000000000d */
[----:B------:R-:W4:Y:S01]  /*ae940*/  LDL.LU R19, [R1+0x378] ;  /* 0x0003780001137983 */ /* 0x000f220000300800 */
[----:B------:R-:W-:-:S03]  /*ae950*/  SHF.R.U32.HI R13, RZ, 0x8, R15 ;  /* 0x00000008ff0d7819 */ /* 0x000fc6000001160f */
[----:B------:R1:W-:Y:S04]  /*ae960*/  STL [R1+0x174], R12 ;  /* 0x0001740c01007387 */ /* 0x0003e80000100800 */
[----:B------:R-:W3:Y:S04]  /*ae970*/  LDL.LU R15, [R1+0x220] ;  /* 0x00022000010f7983 */ /* 0x000ee80000300800 */
[----:B0-----:R-:W3:Y:S04]  /*ae980*/  LDL.LU R26, [R1+0x900] ;  /* 0x00090000011a7983 */ /* 0x001ee80000300800 */
[----:B------:R-:W3:Y:S04]  /*ae990*/  LDL.LU R27, [R1+0x678] ;  /* 0x00067800011b7983 */ /* 0x000ee80000300800 */
[----:B------:R-:W3:Y:S01]  /*ae9a0*/  LDL.LU R28, [R1+0x764] ;  /* 0x00076400011c7983 */ /* 0x000ee20000300800 */
[----:B-1----:R-:W-:-:S02]  /*ae9b0*/  SHF.R.U32.HI R12, RZ, 0x8, R20 ;  /* 0x00000008ff0c7819 */ /* 0x002fc40000011614 */
[----:B------:R-:W-:Y:S02]  /*ae9c0*/  LOP3.LUT R13, R13, 0xffff, RZ, 0xc0, !PT ;  /* 0x0000ffff0d0d7812 */ /* 0x000fe400078ec0ff */
[----:B------:R-:W-:Y:S02]  /*ae9d0*/  LOP3.LUT R12, R12, 0xffff, RZ, 0xc0, !PT ;  /* 0x0000ffff0c0c7812 */ /* 0x000fe400078ec0ff */
[--C-:B------:R-:W-:Y:S02]  /*ae9e0*/  PRMT R21, R13, 0x3340, R0.reuse ;  /* 0x000033400d157816 */ /* 0x100fe40000000000 */
[----:B------:R-:W-:Y:S02]  /*ae9f0*/  PRMT R20, R12, 0x3340, R0 ;  /* 0x000033400c147816 */ /* 0x000fe40000000000 */
[----:B------:R-:W-:Y:S02]  /*aea00*/  LOP3.LUT R13, R18, 0xffff, RZ, 0xc0, !PT ;  /* 0x0000ffff120d7812 */ /* 0x000fe400078ec0ff */
[----:B------:R-:W-:-:S02]  /*aea10*/  LOP3.LUT R12, R29, 0xffff, RZ, 0xc0, !PT ;  /* 0x0000ffff1d0c7812 */ /* 0x000fc400078ec0ff */
[----:B--2---:R-:W-:Y:S01]  /*aea20*/  LOP3.LUT R18, R23, 0xffff, RZ, 0xc0, !PT ;  /* 0x0000ffff17127812 */ /* 0x004fe200078ec0ff */
[----:B------:R0:W-:Y:S04]  /*aea30*/  STL [R1+0x8c], R21 ;  /* 0x00008c1501007387 */ /* 0x0001e80000100800 */
[----:B------:R1:W-:Y:S01]  /*aea40*/  STL [R1+0x84], R20 ;  /* 0x0000841401007387 */ /* 0x0003e20000100800 */
[----:B------:R-:W-:Y:S02]  /*aea50*/  SHF.R.S32.HI R22, RZ, 0x1f, R25 ;  /* 0x0000001fff167819 */ /* 0x000fe40000011419 */
[----:B0-----:R-:W-:Y:S02]  /*aea60*/  PRMT R21, R12, 0x3340, R0 ;  /* 0x000033400c157816 */ /* 0x001fe40000000000 */
[----:B-1----:R-:W-:-:S02]  /*aea70*/  PRMT R20, R13, 0x3340, R18 ;  /* 0x000033400d147816 */ /* 0x002fc40000000012 */
[----:B------:R-:W-:Y:S02]  /*aea80*/  SHF.R.U32.HI R13, RZ, 0x8, R13 ;  /* 0x00000008ff0d7819 */ /* 0x000fe4000001160d */
[----:B------:R-:W-:Y:S02]  /*aea90*/  PRMT R23, R20, 0x5410, R21 ;  /* 0x0000541014177816 */ /* 0x000fe40000000015 */
[----:B------:R-:W-:Y:S02]  /*aeaa0*/  IADD3 R20, P6, R25, R2, RZ ;  /* 0x0000000219147210 */ /* 0x000fe40007fde0ff */
[----:B------:R-:W-:Y:S02]  /*aeab0*/  SHF.R.U32.HI R18, RZ, 0x8, R18 ;  /* 0x00000008ff127819 */ /* 0x000fe40000011612 */
[----:B------:R-:W-:Y:S01]  /*aeac0*/  LOP3.LUT R13, R13, 0xffff, RZ, 0xc0, !PT ;  /* 0x0000ffff0d0d7812 */ /* 0x000fe200078ec0ff */
[----:B------:R-:W-:Y:S01]  /*aead0*/  IMAD.X R21, R22, 0x1, R24, P6 ;  /* 0x0000000116157824 */ /* 0x000fe200030e0618 */
[----:B------:R-:W-:-:S02]  /*aeae0*/  LOP3.LUT R18, R18, 0xffff, RZ, 0xc0, !PT ;  /* 0x0000ffff12127812 */ /* 0x000fc400078ec0ff */
[----:B------:R-:W-:Y:S01]  /*aeaf0*/  SHF.R.U32.HI R12, RZ, 0x8, R12 ;  /* 0x00000008ff0c7819 */ /* 0x000fe2000001160c */
[----:B------:R0:W-:Y:S01]  /*aeb00*/  STL [R1+0x214], R23 ;  /* 0x0002141701007387 */ /* 0x0001e20000100800 */
[----:B------:R-:W-:Y:S02]  /*aeb10*/  PRMT R13, R13, 0x3340, R18 ;  /* 0x000033400d0d7816 */ /* 0x000fe40000000012 */
[----:B------:R-:W-:Y:S01]  /*aeb20*/  LOP3.LUT R12, R12, 0xffff, RZ, 0xc0, !PT ;  /* 0x0000ffff0c0c7812 */ /* 0x000fe200078ec0ff */
[----:B------:R4:W-:Y:S04]  /*aeb30*/  STL.64 [R1+0x730], R20 ;  /* 0x0007301401007387 */ /* 0x0009e80000100a00 */
[----:B------:R-:W2:Y:S01]  /*aeb40*/  LDL.LU R18, [R1+0x81c] ;  /* 0x00081c0001127983 */ /* 0x000ea20000300800 */
[----:B------:R-:W-:-:S03]  /*aeb50*/  PRMT R12, R12, 0x3340, R0 ;  /* 0x000033400c0c7816 */ /* 0x000fc60000000000 */
[----:B------:R-:W2:Y:S04]  /*aeb60*/  LDL.LU R29, [R1+0x63c] ;  /* 0x00063c00011d7983 */ /* 0x000ea80000300800 */
[----:B------:R-:W-:Y:S04]  /*aeb70*/  STL [R1+0x170], R13 ;  /* 0x0001700d01007387 */ /* 0x000fe80000100800 */
[----:B0-----:R-:W2:Y:S04]  /*aeb80*/  LDL.LU R23, [R1+0x6e8] ;  /* 0x0006e80001177983 */ /* 0x001ea80000300800 */
[----:B------:R0:W-:Y:S01]  /*aeb90*/  STL [R1+0x80], R12 ;  /* 0x0000800c01007387 */ /* 0x0001e20000100800 */
[----:B----4-:R-:W-:-:S02]  /*aeba0*/  LOP3.LUT R20, R19, 0xffff, RZ, 0xc0, !PT ;  /* 0x0000ffff13147812 */ /* 0x010fc400078ec0ff */
[----:B---3--:R-:W-:Y:S02]  /*aebb0*/  LOP3.LUT R19, R16, 0xffff, RZ, 0xc0, !PT ;  /* 0x0000ffff10137812 */ /* 0x008fe400078ec0ff */
[----:B------:R-:W3:Y:S01]  /*aebc0*/  LDL.LU R16, [R1+0x44f0] ;  /* 0x0044f00001107983 */ /* 0x000ee20000300800 */
[----:B------:R-:W-:Y:S02]  /*aebd0*/  LOP3.LUT R21, R15, 0xffff, RZ, 0xc0, !PT ;  /* 0x0000ffff0f157812 */ /* 0x000fe400078ec0ff */
[----:B0-----:R-:W-:Y:S02]  /*aebe0*/  LOP3.LUT R12, R26, 0xffff, RZ, 0xc0, !PT ;  /* 0x0000ffff1a0c7812 */ /* 0x001fe400078ec0ff */
[----:B------:R-:W-:Y:S02]  /*aebf0*/  PRMT R26, R20, 0x3340, R21 ;  /* 0x00003340141a7816 */ /* 0x000fe40000000015 */
[----:B------:R-:W-:Y:S02]  /*aec00*/  LOP3.LUT R15, R27, 0xffff, RZ, 0xc0, !PT ;  /* 0x0000ffff1b0f7812 */ /* 0x000fe400078ec0ff */
[----:B------:R-:W-:-:S02]  /*aec10*/  PRMT R27, R19, 0x3340, R0 ;  /* 0x00003340131b7816 */ /* 0x000fc40000000000 */
[----:B------:R-:W-:Y:S02]  /*aec20*/  LOP3.LUT R13, R28, 0xffff, RZ, 0xc0, !PT ;  /* 0x0000ffff1c0d7812 */ /* 0x000fe400078ec0ff */
[----:B------:R-:W-:Y:S02]  /*aec30*/  PRMT R28, R26, 0x5410, R27 ;  /* 0x000054101a1c7816 */ /* 0x000fe4000000001b */
[----:B------:R-:W-:Y:S02]  /*aec40*/  PRMT R27, R15, 0x3340, R0 ;  /* 0x000033400f1b7816 */ /* 0x000fe40000000000 */
[----:B------:R-:W-:Y:S01]  /*aec50*/  PRMT R26, R12, 0x3340, R13 ;  /* 0x000033400c1a7816 */ /* 0x000fe2000000000d */
[----:B------:R0:W-:Y:S03]  /*aec60*/  STL [R1+0x26c], R28 ;  /* 0x00026c1c01007387 */ /* 0x0001e60000100800 */
[----:B0-----:R-:W-:-:S02]  /*aec70*/  PRMT R28, R26, 0x5410, R27 ;  /* 0x000054101a1c7816 */ /* 0x001fc4000000001b */
[----:B------:R-:W-:-:S05]  /*aec80*/  IADD3 R26, P6, R25, R0, RZ ;  /* 0x00000000191a7210 */ /* 0x000fca0007fde0ff */
[----:B------:R-:W-:Y:S01]  /*aec90*/  IMAD.X R27, R22, 0x1, R17, P6 ;  /* 0x00000001161b7824 */ /* 0x000fe200030e0611 */
[----:B------:R0:W-:Y:S04]  /*aeca0*/  STL [R1+0x20c], R28 ;  /* 0x00020c1c01007387 */ /* 0x0001e80000100800 */
[----:B0-----:R-:W4:Y:S04]  /*aecb0*/  LDL.LU R28, [R1+0x8f8] ;  /* 0x0008f800011c7983 */ /* 0x001f280000300800 */
[----:B------:R0:W-:Y:S04]  /*aecc0*/  STL.64 [R1+0x678], R26 ;  /* 0x0006781a01007387 */ /* 0x0001e80000100a00 */
[----:B0-----:R-:W3:Y:S04]  /*aecd0*/  LDL.LU R26, [R1+0x640] ;  /* 0x00064000011a7983 */ /* 0x001ee80000300800 */
[----:B------:R-:W3:Y:S01]  /*aece0*/  LDL.LU R27, [R1+0x72c] ;  /* 0x00072c00011b7983 */ /* 0x000ee20000300800 */
        /* <DEDUP_REMOVED lines=9> */
[----:B------:R-:W-:Y:S02]  /*aed80*/  PRMT R12, R12, 0x3340, R13 ;  /* 0x000033400c0c7816 */ /* 0x000fe4000000000d */
[----:B--2---:R-:W-:Y:S01]  /*aed90*/  LOP3.LUT R13, R18, 0xffff, RZ, 0xc0, !PT ;  /* 0x0000ffff120d7812 */ /* 0x004fe200078ec0ff */
[----:B------:R-:W-:Y:S01]  /*aeda0*/  STL [R1+0x1a8], R20 ;  /* 0x0001a81401007387 */ /* 0x000fe20000100800 */
[----:B------:R-:W-:-:S03]  /*aedb0*/  LOP3.LUT R18, R29, 0xffff, RZ, 0xc0, !PT ;  /* 0x0000ffff1d127812 */ /* 0x000fc600078ec0ff */
[----:B------:R0:W-:Y:S01]  /*aedc0*/  STL [R1+0x16c], R12 ;  /* 0x00016c0c01007387 */ /* 0x0001e20000100800 */
[----:B------:R-:W-:Y:S02]  /*aedd0*/  PRMT R21, R18, 0x3340, R0 ;  /* 0x0000334012157816 */ /* 0x000fe40000000000 */
[----:B0-----:R-:W-:-:S04]  /*aede0*/  LOP3.LUT R12, R23, 0xffff, RZ, 0xc0, !PT ;  /* 0x0000ffff170c7812 */ /* 0x001fc800078ec0ff */
[----:B------:R-:W-:-:S04]  /*aedf0*/  PRMT R20, R13, 0x3340, R12 ;  /* 0x000033400d147816 */ /* 0x000fc8000000000c */
[----:B------:R-:W-:Y:S02]  /*aee00*/  PRMT R23, R20, 0x5410, R21 ;  /* 0x0000541014177816 */ /* 0x000fe40000000015 */
[----:B------:R-:W-:Y:S02]  /*aee10*/  IADD3 R20, P6, R25, R3, RZ ;  /* 0x0000000319147210 */ /* 0x000fe40007fde0ff */
[----:B------:R-:W-:-:S03]  /*aee20*/  SHF.R.U32.HI R13, RZ, 0x8, R13 ;  /* 0x00000008ff0d7819 */ /* 0x000fc6000001160d */
[----:B------:R-:W-:Y:S01]  /*aee30*/  IMAD.X R21, R22, 0x1, R4, P6 ;  /* 0x0000000116157824 */ /* 0x000fe200030e0604 */
[----:B------:R-:W-:Y:S01]  /*aee40*/  SHF.R.U32.HI R12, RZ, 0x8, R12 ;  /* 0x00000008ff0c7819 */ /* 0x000fe2000001160c */
[----:B------:R0:W-:Y:S01]  /*aee50*/  STL [R1+0x210], R23 ;  /* 0x0002101701007387 */ /* 0x0001e20000100800 */
[----:B------:R-:W-:-:S03]  /*aee60*/  SHF.R.U32.HI R18, RZ, 0x8, R18 ;  /* 0x00000008ff127819 */ /* 0x000fc60000011612 */
[----:B------:R1:W-:Y:S01]  /*aee70*/  STL.64 [R1+0x6e8], R20 ;  /* 0x0006e81401007387 */ /* 0x0003e20000100a00 */
[----:B------:R-:W-:Y:S02]  /*aee80*/  LOP3.LUT R18, R18, 0xffff, RZ, 0xc0, !PT ;  /* 0x0000ffff12127812 */ /* 0x000fe400078ec0ff */
[----:B0-----:R-:W-:Y:S02]  /*aee90*/  LOP3.LUT R23, R12, 0xffff, RZ, 0xc0, !PT ;  /* 0x0000ffff0c177812 */ /* 0x001fe400078ec0ff */
[----:B------:R-:W2:Y:S01]  /*aeea0*/  LDL.LU R12, [R1+0x3dc] ;  /* 0x0003dc00010c7983 */ /* 0x000ea20000300800 */
[----:B-1----:R-:W-:-:S03]  /*aeeb0*/  LOP3.LUT R21, R13, 0xffff, RZ, 0xc0, !PT ;  /* 0x0000ffff0d157812 */ /* 0x002fc600078ec0ff */
[----:B------:R-:W2:Y:S01]  /*aeec0*/  LDL.LU R13, [R1+0x1e4] ;  /* 0x0001e400010d7983 */ /* 0x000ea20000300800 */
[----:B------:R-:W-:-:S03]  /*aeed0*/  PRMT R23, R21, 0x3340, R23 ;  /* 0x0000334015177816 */ /* 0x000fc60000000017 */
[----:B------:R-:W2:Y:S01]  /*aeee0*/  LDL.LU R20, [R1+0x36c] ;  /* 0x00036c0001147983 */ /* 0x000ea20000300800 */
[----:B------:R-:W-:-:S03]  /*aeef0*/  PRMT R21, R18, 0x3340, R0 ;  /* 0x0000334012157816 */ /* 0x000fc60000000000 */
[----:B------:R0:W-:Y:S04]  /*aef00*/  STL [R1+0x164], R23 ;  /* 0x0001641701007387 */ /* 0x0001e80000100800 */
[----:B------:R1:W-:Y:S01]  /*aef10*/  STL [R1+0x6c], R21 ;  /* 0x00006c1501007387 */ /* 0x0003e20000100800 */
[----:B----4-:R-:W-:Y:S02]  /*aef20*/  LOP3.LUT R28, R28, 0xffff, RZ, 0xc0, !PT ;  /* 0x0000ffff1c1c7812 */ /* 0x010fe400078ec0ff */
[----:B---3--:R-:W-:Y:S02]  /*aef30*/  LOP3.LUT R18, R26, 0xffff, RZ, 0xc0, !PT ;  /* 0x0000ffff1a127812 */ /* 0x008fe400078ec0ff */
[----:B0-----:R-:W-:-:S03]  /*aef40*/  LOP3.LUT R23, R27, 0xffff, RZ, 0xc0, !PT ;  /* 0x0000ffff1b177812 */ /* 0x001fc600078ec0ff */
[----:B------:R0:W-:Y:S01]  /*aef50*/  STL.64 [R1+0x4490], R18 ;  /* 0x0044901201007387 */ /* 0x0001e20000100a00 */
[----:B-1----:R-:W-:Y:S01]  /*aef60*/  PRMT R21, R18, 0x3340, R0 ;  /* 0x0000334012157816 */ /* 0x002fe20000000000 */
[----:B0-----:R-:W-:-:S05]  /*aef70*/  IMAD.MOV.U32 R19, RZ, RZ, R23 ;  /* 0x000000ffff137224 */ /* 0x001fca00078e0017 */
[----:B------:R-:W-:-:S04]  /*aef80*/  PRMT R18, R28, 0x3340, R19 ;  /* 0x000033401c127816 */ /* 0x000fc80000000013 */
[----:B------:R-:W-:Y:S01]  /*aef90*/  PRMT R18, R18, 0x5410, R21 ;  /* 0x0000541012127816 */ /* 0x000fe20000000015 */
[----:B------:R0:W-:Y:S01]  /*aefa0*/  STL.64 [R1+0x44d8], R4 ;  /* 0x0044d80401007387 */ /* 0x0001e20000100a00 */
[----:B------:R-:W-:-:S03]  /*aefb0*/  IADD3 R26, P6, R25, R5, RZ ;  /* 0x00000005191a7210 */ /* 0x000fc60007fde0ff */
[----:B------:R-:W-:Y:S04]  /*aefc0*/  STL [R1+0x25c], R18 ;  /* 0x00025c1201007387 */ /* 0x000fe80000100800 */
[----:B------:R-:W3:Y:S01]  /*aefd0*/  LDL.LU R21, [R1+0x3e8] ;  /* 0x0003e80001157983 */ /* 0x000ee20000300800 */
[----:B------:R-:W-:-:S03]  /*aefe0*/  IMAD.X R27, R22, 0x1, R6, P6 ;  /* 0x00000001161b7824 */ /* 0x000fc600030e0606 */
[----:B------:R-:W4:Y:S04]  /*aeff0*/  LDL.LU R29, [R1+0x1e8] ;  /* 0x0001e800011d7983 */ /* 0x000f280000300800 */
[----:B------:R-:W4:Y:S01]  /*af000*/  LDL.LU R23, [R1+0x380] ;  /* 0x0003800001177983 */ /* 0x000f220000300800 */
[----:B0-----:R-:W-:-:S03]  /*af010*/  SHF.R.U32.HI R4, RZ, 0x8, R28 ;  /* 0x00000008ff047819 */ /* 0x001fc6000001161c */
[----:B------:R0:W-:Y:S04]  /*af020*/  STL.64 [R1+0x670], R26 ;  /* 0x0006701a01007387 */ /* 0x0001e80000100a00 */
[----:B0-----:R-:W4:Y:S04]  /*af030*/  LDL.LU R26, [R1+0x39c] ;  /* 0x00039c00011a7983 */ /* 0x001f280000300800 */
[----:B------:R-:W4:Y:S04]  /*af040*/  LDL.LU R27, [R1+0x184] ;  /* 0x00018400011b7983 */ /* 0x000f280000300800 */
[----:B------:R-:W4:Y:S01]  /*af050*/  LDL.LU R28, [R1+0x338] ;  /* 0x00033800011c7983 */ /* 0x000f220000300800 */
[----:B------:R-:W-:-:S02]  /*af060*/  SHF.R.U32.HI R15, RZ, 0x8, R15 ;  /* 0x00000008ff0f7819 */ /* 0x000fc4000001160f */
[----:B------:R-:W-:Y:S02]  /*af070*/  SHF.R.U32.HI R5, RZ, 0x8, R19 ;  /* 0x00000008ff057819 */ /* 0x000fe40000011613 */
[----:B------:R-:W-:Y:S02]  /*af080*/  LOP3.LUT R15, R15, 0xffff, RZ, 0xc0, !PT ;  /* 0x0000ffff0f0f7812 */ /* 0x000fe400078ec0ff */
[----:B------:R-:W-:Y:S02]  /*af090*/  LOP3.LUT R4, R4, 0xffff, RZ, 0xc0, !PT ;  /* 0x0000ffff04047812 */ /* 0x000fe400078ec0ff */
[----:B------:R-:W-:Y:S02]  /*af0a0*/  LOP3.LUT R5, R5, 0xffff, RZ, 0xc0, !PT ;  /* 0x0000ffff05057812 */ /* 0x000fe400078ec0ff */
[----:B------:R-:W-:Y:S02]  /*af0b0*/  PRMT R18, R15, 0x3340, R0 ;  /* 0x000033400f127816 */ /* 0x000fe40000000000 */
[----:B------:R-:W-:-:S02]  /*af0c0*/  PRMT R15, R4, 0x3340, R5 ;  /* 0x00003340040f7816 */ /* 0x000fc40000000005 */
[----:B--2---:R-:W-:Y:S02]  /*af0d0*/  LOP3.LUT R5, R12, 0xffff, RZ, 0xc0, !PT ;  /* 0x0000ffff0c057812 */ /* 0x004fe400078ec0ff */
[----:B------:R-:W-:Y:S02]  /*af0e0*/  LOP3.LUT R4, R13, 0xffff, RZ, 0xc0, !PT ;  /* 0x0000ffff0d047812 */ /* 0x000fe400078ec0ff */
[----:B------:R-:W-:Y:S01]  /*af0f0*/  LOP3.LUT R12, R20, 0xffff, RZ, 0xc0, !PT ;  /* 0x0000ffff140c7812 */ /* 0x000fe200078ec0ff */
[----:B------:R0:W-:Y:S03]  /*af100*/  STL [R1+0x43dc], R15 ;  /* 0x0043dc0f01007387 */ /* 0x0001e60000100800 */
[----:B------:R-:W-:Y:S01]  /*af110*/  PRMT R13, R5, 0x3340, R12 ;  /* 0x00003340050d7816 */ /* 0x000fe2000000000c */
[----:B------:R1:W-:Y:S01]  /*af120*/  STL [R1+0x68], R18 ;  /* 0x0000681201007387 */ /* 0x0003e20000100800 */
[----:B0-----:R-:W-:-:S02]  /*af130*/  PRMT R15, R4, 0x3340, R0 ;  /* 0x00003340040f7816 */ /* 0x001fc40000000000 */
[----:B-1----:R-:W-:Y:S02]  /*af140*/  IADD3 R18, P6, R25, R7, RZ ;  /* 0x0000000719127210 */ /* 0x002fe40007fde0ff */
[----:B------:R-:W-:Y:S02]  /*af150*/  PRMT R13, R13, 0x5410, R15 ;  /* 0x000054100d0d7816 */ /* 0x000fe4000000000f */
[----:B------:R-:W-:Y:S01]  /*af160*/  SHF.R.U32.HI R5, RZ, 0x8, R5 ;  /* 0x00000008ff057819 */ /* 0x000fe20000011605 */
[----:B------:R-:W-:Y:S01]  /*af170*/  IMAD.X R19, R22, 0x1, R8, P6 ;  /* 0x0000000116137824 */ /* 0x000fe200030e0608 */
[----:B------:R-:W-:Y:S02]  /*af180*/  SHF.R.U32.HI R12, RZ, 0x8, R12 ;  /* 0x00000008ff0c7819 */ /* 0x000fe4000001160c */
[----:B------:R-:W-:Y:S01]  /*af190*/  SHF.R.U32.HI R4, RZ, 0x8, R4 ;  /* 0x00000008ff047819 */ /* 0x000fe20000011604 */
[----:B------:R-:W-:Y:S01]  /*af1a0*/  STL [R1+0x200], R13 ;  /* 0x0002000d01007387 */ /* 0x000fe20000100800 */
[----:B------:R-:W-:-:S02]  /*af1b0*/  LOP3.LUT R5, R5, 0xffff, RZ, 0xc0, !PT ;  /* 0x0000ffff05057812 */ /* 0x000fc400078ec0ff */
[----:B------:R-:W-:Y:S01]  /*af1c0*/  LOP3.LUT R12, R12, 0xffff, RZ, 0xc0, !PT ;  /* 0x0000ffff0c0c7812 */ /* 0x000fe200078ec0ff */
[----:B------:R0:W-:Y:S01]  /*af1d0*/  STL.64 [R1+0x668], R18 ;  /* 0x0006681201007387 */ /* 0x0001e20000100a00 */
[----:B------:R-:W-:Y:S02]  /*af1e0*/  LOP3.LUT R4, R4, 0xffff, RZ, 0xc0, !PT ;  /* 0x0000ffff04047812 */ /* 0x000fe400078ec0ff */
[----:B------:R-:W-:Y:S02]  /*af1f0*/  PRMT R5, R5, 0x3340, R12 ;  /* 0x0000334005057816 */ /* 0x000fe4000000000c */
[----:B------:R-:W-:-:S03]  /*af200*/  PRMT R4, R4, 0x3340, R0 ;  /* 0x0000334004047816 */ /* 0x000fc60000000000 */
[----:B------:R1:W-:Y:S04]  /*af210*/  STL [R1+0x158], R5 ;  /* 0x0001580501007387 */ /* 0x0003e80000100800 */
[----:B------:R2:W-:Y:S01]  /*af220*/  STL [R1+0x5c], R4 ;  /* 0x00005c0401007387 */ /* 0x0005e20000100800 */
[----:B---3--:R-:W-:Y:S02]  /*af230*/  LOP3.LUT R20, R21, 0xffff, RZ, 0xc0, !PT ;  /* 0x0000ffff15147812 */ /* 0x008fe400078ec0ff */
[----:B----4-:R-:W-:Y:S02]  /*af240*/  LOP3.LUT R15, R29, 0xffff, RZ, 0xc0, !PT ;  /* 0x0000ffff1d0f7812 */ /* 0x010fe400078ec0ff */
[----:B0-----:R-:W-:Y:S02]  /*af250*/  LOP3.LUT R18, R23, 0xffff, RZ, 0xc0, !PT ;  /* 0x0000ffff17127812 */ /* 0x001fe400078ec0ff */
[----:B------:R-:W-:Y:S01]  /*af260*/  PRMT R13, R15, 0x3340, R0 ;  /* 0x000033400f0d7816 */ /* 0x000fe20000000000 */
[----:B------:R-:W3:Y:S01]  /*af270*/  LDL.LU R23, [R1+0x90c] ;  /* 0x00090c0001177983 */ /* 0x000ee20000300800 */
[----:B------:R-:W-:-:S04]  /*af280*/  PRMT R12, R20, 0x3340, R18 ;  /* 0x00003340140c7816 */ /* 0x000fc80000000012 */
[----:B------:R-:W-:Y:S02]  /*af290*/  PRMT R12, R12, 0x5410, R13 ;  /* 0x000054100c0c7816 */ /* 0x000fe4000000000d */
[----:B-1----:R-:W-:Y:S02]  /*af2a0*/  LOP3.LUT R5, R26, 0xffff, RZ, 0xc0, !PT ;  /* 0x0000ffff1a057812 */ /* 0x002fe400078ec0ff */
[----:B------:R-:W4:Y:S01]  /*af2b0*/  LDL.LU R26, [R1+0x760] ;  /* 0x00076000011a7983 */ /* 0x000f220000300800 */
[----:B--2---:R-:W-:Y:S02]  /*af2c0*/  LOP3.LUT R4, R27, 0xffff, RZ, 0xc0, !PT ;  /* 0x0000ffff1b047812 */ /* 0x004fe400078ec0ff */
[----:B------:R-:W-:Y:S01]  /*af2d0*/  LOP3.LUT R19, R28, 0xffff, RZ, 0xc0, !PT ;  /* 0x0000ffff1c137812 */ /* 0x000fe200078ec0ff */
[----:B------:R0:W-:Y:S01]  /*af2e0*/  STL [R1+0x1f8], R12 ;  /* 0x0001f80c01007387 */ /* 0x0001e20000100800 */
[----:B------:R-:W-:-:S03]  /*af2f0*/  PRMT R13, R4, 0x3340, R0 ;  /* 0x00003340040d7816 */ /* 0x000fc60000000000 */
[----:B------:R-:W2:Y:S01]  /*af300*/  LDL.LU R28, [R1+0x810] ;  /* 0x00081000011c7983 */ /* 0x000ea20000300800 */
[----:B0-----:R-:W-:-:S04]  /*af310*/  PRMT R12, R5, 0x3340, R19 ;  /* 0x00003340050c7816 */ /* 0x001fc80000000013 */
[----:B------:R-:W-:Y:S02]  /*af320*/  PRMT R21, R12, 0x5410, R13 ;  /* 0x000054100c157816 */ /* 0x000fe4000000000d */
[----:B------:R-:W-:Y:S01]  /*af330*/  IADD3 R12, P6, R25, R9, RZ ;  /* 0x00000009190c7210 */ /* 0x000fe20007fde0ff */
[----:B------:R-:W-:Y:S04]  /*af340*/  STL.64 [R1+0x44c8], R8 ;  /* 0x0044c80801007387 */ /* 0x000fe80000100a00 */
[----:B------:R-:W-:Y:S01]  /*af350*/  IMAD.X R13, R22, 0x1, R10, P6 ;  /* 0x00000001160d7824 */ /* 0x000fe200030e060a */
[----:B------:R-:W-:Y:S04]  /*af360*/  STL [R1+0x1e8], R21 ;  /* 0x0001e81501007387 */ /* 0x000fe80000100800 */
[----:B------:R0:W-:Y:S04]  /*af370*/  STL.64 [R1+0x5d0], R12 ;  /* 0x0005d00c01007387 */ /* 0x0001e80000100a00 */
[----:B0-----:R-:W4:Y:S01]  /*af380*/  LDL.LU.64 R12, [R1+0x44e8] ;  /* 0x0044e800010c7983 */ /* 0x001f220000300a00 */
[----:B------:R-:W-:-:S02]  /*af390*/  SHF.R.U32.HI R5, RZ, 0x8, R5 ;  /* 0x00000008ff057819 */ /* 0x000fc40000011605 */
[----:B------:R-:W-:Y:S01]  /*af3a0*/  SHF.R.U32.HI R9, RZ, 0x8, R20 ;  /* 0x00000008ff097819 */ /* 0x000fe20000011614 */
[----:B------:R-:W2:Y:S01]  /*af3b0*/  LDL.LU R21, [R1+0xb8] ;  /* 0x0000b80001157983 */ /* 0x000ea20000300800 */
        /* <DEDUP_REMOVED lines=8> */
[----:B------:R-:W-:Y:S01]  /*af440*/  IADD3 R8, P6, R25, R11, RZ ;  /* 0x0000000b19087210 */ /* 0x000fe20007fde0ff */
[----:B------:R4:W-:Y:S01]  /*af450*/  STL [R1+0x13c], R9 ;  /* 0x00013c0901007387 */ /* 0x0009e20000100800 */
[----:B------:R-:W-:-:S03]  /*af460*/  SHF.R.U32.HI R4, RZ, 0x8, R4 ;  /* 0x00000008ff047819 */ /* 0x000fc60000011604 */
[----:B------:R-:W2:Y:S04]  /*af470*/  LDL.LU R18, [R1+0x3cc] ;  /* 0x0003cc0001127983 */ /* 0x000ea80000300800 */
[----:B------:R-:W2:Y:S04]  /*af480*/  LDL.LU R20, [R1+0x35c] ;  /* 0x00035c0001147983 */ /* 0x000ea80000300800 */
[----:B------:R-:W-:Y:S04]  /*af490*/  STL [R1+0x4418], R27 ;  /* 0x0044181b01007387 */ /* 0x000fe80000100800 */
[----:B------:R-:W-:Y:S01]  /*af4a0*/  STL.64 [R1+0x44b8], R10 ;  /* 0x0044b80a01007387 */ /* 0x000fe20000100a00 */
[----:B------:R-:W-:-:S04]  /*af4b0*/  LOP3.LUT R4, R4, 0xffff, RZ, 0xc0, !PT ;  /* 0x0000ffff04047812 */ /* 0x000fc800078ec0ff */
[----:B------:R-:W-:Y:S02]  /*af4c0*/  PRMT R5, R4, 0x3340, R0 ;  /* 0x0000334004057816 */ /* 0x000fe40000000000 */
[----:B---3--:R-:W-:Y:S01]  /*af4d0*/  LOP3.LUT R4, R23, 0xffff, RZ, 0xc0, !PT ;  /* 0x0000ffff17047812 */ /* 0x008fe200078ec0ff */
[----:B----4-:R-:W-:-:S05]  /*af4e0*/  IMAD.X R9, R22, 0x1, R13, P6 ;  /* 0x0000000116097824 */ /* 0x010fca00030e060d */
[----:B------:R0:W-:Y:S02]  /*af4f0*/  STL.64 [R1+0x640], R8 ;  /* 0x0006400801007387 */ /* 0x0001e40000100a00 */
[----:B0-----:R-:W-:-:S05]  /*af500*/  IADD3 R8, P6, R25, R12, RZ ;  /* 0x0000000c19087210 */ /* 0x001fca0007fde0ff */
[----:B------:R-:W-:-:S05]  /*af510*/  IMAD.X R9, R22, 0x1, R14, P6 ;  /* 0x0000000116097824 */ /* 0x000fca00030e060e */
[----:B------:R0:W-:Y:S04]  /*af520*/  STL.64 [R1+0x5f8], R8 ;  /* 0x0005f80801007387 */ /* 0x0001e80000100a00 */
[----:B------:R2:W-:Y:S04]  /*af530*/  STL [R1+0x34], R5 ;  /* 0x0000340501007387 */ /* 0x0005e80000100800 */
[----:B------:R-:W3:Y:S01]  /*af540*/  LDL.LU R23, [R1+0x990] ;  /* 0x0009900001177983 */ /* 0x000ee20000300800 */
[----:B0-----:R-:W-:-:S03]  /*af550*/  LOP3.LUT R8, R26, 0xffff, RZ, 0xc0, !PT ;  /* 0x0000ffff1a087812 */ /* 0x001fc600078ec0ff */
[----:B------:R-:W4:Y:S01]  /*af560*/  LDL.LU R19, [R1+0x808] ;  /* 0x0008080001137983 */ /* 0x000f220000300800 */
[----:B--2---:R-:W-:Y:S02]  /*af570*/  LOP3.LUT R5, R28, 0xffff, RZ, 0xc0, !PT ;  /* 0x0000ffff1c057812 */ /* 0x004fe400078ec0ff */
[----:B------:R-:W-:Y:S01]  /*af580*/  PRMT R10, R8, 0x3340, R0 ;  /* 0x00003340080a7816 */ /* 0x000fe20000000000 */
[----:B------:R-:W2:Y:S01]  /*af590*/  LDL.LU R25, [R1+0x818] ;  /* 0x0008180001197983 */ /* 0x000ea20000300800 */
[----:B------:R-:W-:-:S03]  /*af5a0*/  PRMT R9, R4, 0x3340, R5 ;  /* 0x0000334004097816 */ /* 0x000fc60000000005 */
[----:B------:R-:W2:Y:S01]  /*af5b0*/  LDL.LU R22, [R1+0x904] ;  /* 0x0009040001167983 */ /* 0x000ea20000300800 */
[----:B------:R-:W-:-:S03]  /*af5c0*/  PRMT R26, R9, 0x5410, R10 ;  /* 0x00005410091a7816 */ /* 0x000fc6000000000a */
[----:B------:R-:W2:Y:S04]  /*af5d0*/  LDL.LU R29, [R1+0x6e4] ;  /* 0x0006e400011d7983 */ /* 0x000ea80000300800 */
[----:B------:R0:W-:Y:S04]  /*af5e0*/  STL [R1+0x4338], R26 ;  /* 0x0043381a01007387 */ /* 0x0001e80000100800 */
[----:B------:R-:W2:Y:S01]  /*af5f0*/  LDL.LU R28, [R1+0x80c] ;  /* 0x00080c00011c7983 */ /* 0x000ea20000300800 */
        /* <DEDUP_REMOVED lines=11> */
[----:B------:R0:W-:Y:S03]  /*af6b0*/  STL [R1+0x130], R5 ;  /* 0x0001300501007387 */ /* 0x0001e60000100800 */
[----:B------:R-:W-:Y:S01]  /*af6c0*/  PRMT R10, R26, 0x3340, R0 ;  /* 0x000033401a0a7816 */ /* 0x000fe20000000000 */
[----:B------:R-:W2:Y:S01]  /*af6d0*/  LDL.LU R16, [R1+0x44e0] ;  /* 0x0044e00001107983 */ /* 0x000ea20000300800 */
[----:B0-----:R-:W-:-:S04]  /*af6e0*/  LOP3.LUT R5, R20, 0xffff, RZ, 0xc0, !PT ;  /* 0x0000ffff14057812 */ /* 0x001fc800078ec0ff */
[----:B------:R-:W-:Y:S02]  /*af6f0*/  PRMT R9, R4, 0x3340, R5 ;  /* 0x0000334004097816 */ /* 0x000fe40000000005 */
[----:B------:R-:W-:Y:S02]  /*af700*/  SHF.R.U32.HI R8, RZ, 0x8, R8 ;  /* 0x00000008ff087819 */ /* 0x000fe40000011608 */
[----:B------:R-:W-:Y:S02]  /*af710*/  PRMT R9, R9, 0x5410, R10 ;  /* 0x0000541009097816 */ /* 0x000fe4000000000a */
[----:B------:R-:W-:Y:S02]  /*af720*/  SHF.R.S32.HI R20, RZ, 0x1f, R21 ;  /* 0x0000001fff147819 */ /* 0x000fe40000011415 */
[----:B------:R-:W-:Y:S02]  /*af730*/  IADD3 R10, P6, R21, R2, RZ ;  /* 0x00000002150a7210 */ /* 0x000fe40007fde0ff */
[----:B------:R-:W-:-:S02]  /*af740*/  SHF.R.U32.HI R4, RZ, 0x8, R4 ;  /* 0x00000008ff047819 */ /* 0x000fc40000011604 */
[----:B------:R-:W-:Y:S02]  /*af750*/  SHF.R.U32.HI R5, RZ, 0x8, R5 ;  /* 0x00000008ff057819 */ /* 0x000fe40000011605 */
[----:B------:R-:W-:Y:S01]  /*af760*/  LOP3.LUT R8, R8, 0xffff, RZ, 0xc0, !PT ;  /* 0x0000ffff08087812 */ /* 0x000fe200078ec0ff */
[----:B------:R-:W-:Y:S01]  /*af770*/  IMAD.X R11, R20, 0x1, R24, P6 ;  /* 0x00000001140b7824 */ /* 0x000fe200030e0618 */
[----:B------:R-:W-:Y:S02]  /*af780*/  LOP3.LUT R4, R4, 0xffff, RZ, 0xc0, !PT ;  /* 0x0000ffff04047812 */ /* 0x000fe400078ec0ff */
[----:B------:R-:W-:Y:S02]  /*af790*/  LOP3.LUT R5, R5, 0xffff, RZ, 0xc0, !PT ;  /* 0x0000ffff05057812 */ /* 0x000fe400078ec0ff */
[----:B------:R-:W-:Y:S01]  /*af7a0*/  PRMT R8, R8, 0x3340, R0 ;  /* 0x0000334008087816 */ /* 0x000fe20000000000 */
[----:B------:R-:W-:Y:S01]  /*af7b0*/  STL [R1+0x240], R9 ;  /* 0x0002400901007387 */ /* 0x000fe20000100800 */
[----:B------:R-:W-:-:S03]  /*af7c0*/  PRMT R4, R4, 0x3340, R5 ;  /* 0x0000334004047816 */ /* 0x000fc60000000005 */
[----:B------:R-:W-:Y:S04]  /*af7d0*/  STL.64 [R1+0x5c8], R10 ;  /* 0x0005c80a01007387 */ /* 0x000fe80000100a00 */
[----:B------:R4:W-:Y:S04]  /*af7e0*/  STL [R1+0x30], R8 ;  /* 0x0000300801007387 */ /* 0x0009e80000100800 */
[----:B------:R0:W-:Y:S01]  /*af7f0*/  STL [R1+0x180], R4 ;  /* 0x0001800401007387 */ /* 0x0001e20000100800 */
[----:B---3--:R-:W-:Y:S02]  /*af800*/  LOP3.LUT R23, R23, 0xffff, RZ, 0xc0, !PT ;  /* 0x0000ffff17177812 */ /* 0x008fe400078ec0ff */
[----:B----4-:R-:W-:-:S02]  /*af810*/  LOP3.LUT R8, R19, 0xffff, RZ, 0xc0, !PT ;  /* 0x0000ffff13087812 */ /* 0x010fc400078ec0ff */
[----:B--2---:R-:W-:Y:S02]  /*af820*/  LOP3.LUT R25, R25, 0xffff, RZ, 0xc0, !PT ;  /* 0x0000ffff19197812 */ /* 0x004fe400078ec0ff */
[----:B------:R-:W-:Y:S02]  /*af830*/  PRMT R5, R8, 0x3340, R0 ;  /* 0x0000334008057816 */ /* 0x000fe40000000000 */
[----:B0-----:R-:W-:Y:S02]  /*af840*/  PRMT R4, R23, 0x3340, R25 ;  /* 0x0000334017047816 */ /* 0x001fe40000000019 */
[----:B------:R-:W-:Y:S02]  /*af850*/  LOP3.LUT R11, R22, 0xffff, RZ, 0xc0, !PT ;  /* 0x0000ffff160b7812 */ /* 0x000fe400078ec0ff */
[----:B------:R-:W-:Y:S02]  /*af860*/  PRMT R4, R4, 0x5410, R5 ;  /* 0x0000541004047816 */ /* 0x000fe40000000005 */
[----:B------:R-:W-:-:S02]  /*af870*/  LOP3.LUT R10, R29, 0xffff, RZ, 0xc0, !PT ;  /* 0x0000ffff1d0a7812 */ /* 0x000fc400078ec0ff */
[----:B------:R-:W-:Y:S02]  /*af880*/  LOP3.LUT R22, R28, 0xffff, RZ, 0xc0, !PT ;  /* 0x0000ffff1c167812 */ /* 0x000fe400078ec0ff */
[----:B------:R-:W2:Y:S01]  /*af890*/  LDL.LU R28, [R1+0x6d8] ;  /* 0x0006d800011c7983 */ /* 0x000ea20000300800 */
[----:B------:R-:W-:-:S03]  /*af8a0*/  PRMT R5, R10, 0x3340, R0 ;  /* 0x000033400a057816 */ /* 0x000fc60000000000 */
[----:B------:R-:W3:Y:S04]  /*af8b0*/  LDL.LU R18, [R1+0x34c] ;  /* 0x00034c0001127983 */ /* 0x000ee80000300800 */
[----:B------:R-:W4:Y:S04]  /*af8c0*/  LDL.LU R19, [R1+0x3bc] ;  /* 0x0003bc0001137983 */ /* 0x000f280000300800 */
[----:B------:R0:W-:Y:S04]  /*af8d0*/  STL [R1+0x18c], R4 ;  /* 0x00018c0401007387 */ /* 0x0001e80000100800 */
[----:B------:R-:W2:Y:S04]  /*af8e0*/  LDL.LU R9, [R1+0x908] ;  /* 0x0009080001097983 */ /* 0x000ea80000300800 */
[----:B------:R-:W2:Y:S01]  /*af8f0*/  LDL.LU R15, [R1+0x75c] ;  /* 0x00075c00010f7983 */ /* 0x000ea20000300800 */
[----:B0-----:R-:W-:-:S03]  /*af900*/  PRMT R4, R11, 0x3340, R22 ;  /* 0x000033400b047816 */ /* 0x001fc60000000016 */
[----:B------:R-:W2:Y:S01]  /*af910*/  LDL.LU R29, [R1+0x814] ;  /* 0x00081400011d7983 */ /* 0x000ea20000300800 */
        /* <DEDUP_REMOVED lines=15> */
[----:B------:R-:W-:Y:S02]  /*afa10*/  IADD3 R22, P6, R21, R3, RZ ;  /* 0x0000000315167210 */ /* 0x000fe40007fde0ff */
[----:B------:R-:W-:Y:S02]  /*afa20*/  SHF.R.U32.HI R10, RZ, 0x8, R10 ;  /* 0x00000008ff0a7819 */ /* 0x000fe4000001160a */
[----:B------:R-:W-:Y:S02]  /*afa30*/  SHF.R.U32.HI R8, RZ, 0x8, R8 ;  /* 0x00000008ff087819 */ /* 0x000fe40000011608 */
[----:B------:R-:W-:-:S02]  /*afa40*/  PRMT R25, R23, 0x3340, R25 ;  /* 0x0000334017197816 */ /* 0x000fc40000000019 */
[----:B------:R-:W-:Y:S02]  /*afa50*/  LOP3.LUT R10, R10, 0xffff, RZ, 0xc0, !PT ;  /* 0x0000ffff0a0a7812 */ /* 0x000fe400078ec0ff */
[----:B------:R-:W-:Y:S01]  /*afa60*/  LOP3.LUT R8, R8, 0xffff, RZ, 0xc0, !PT ;  /* 0x0000ffff08087812 */ /* 0x000fe200078ec0ff */
[----:B------:R-:W-:Y:S01]  /*afa70*/  STL [R1+0x148], R25 ;  /* 0x0001481901007387 */ /* 0x000fe20000100800 */
[--C-:B------:R-:W-:Y:S02]  /*afa80*/  PRMT R10, R10, 0x3340, R0.reuse ;  /* 0x000033400a0a7816 */ /* 0x100fe40000000000 */
[----:B------:R-:W-:Y:S01]  /*afa90*/  PRMT R8, R8, 0x3340, R0 ;  /* 0x0000334008087816 */ /* 0x000fe20000000000 */
[----:B------:R0:W-:Y:S01]  /*afaa0*/  STL [R1+0x124], R11 ;  /* 0x0001240b01007387 */ /* 0x0001e20000100800 */
[----:B---3--:R-:W-:Y:S02]  /*afab0*/  LOP3.LUT R18, R18, 0xffff, RZ, 0xc0, !PT ;  /* 0x0000ffff12127812 */ /* 0x008fe400078ec0ff */
[----:B----4-:R-:W-:-:S02]  /*afac0*/  LOP3.LUT R19, R19, 0xffff, RZ, 0xc0, !PT ;  /* 0x0000ffff13137812 */ /* 0x010fc400078ec0ff */
[----:B--2---:R-:W-:Y:S02]  /*afad0*/  LOP3.LUT R15, R15, 0xffff, RZ, 0xc0, !PT ;  /* 0x0000ffff0f0f7812 */ /* 0x004fe400078ec0ff */
[----:B0-----:R-:W-:Y:S01]  /*afae0*/  LOP3.LUT R11, R29, 0xffff, RZ, 0xc0, !PT ;  /* 0x0000ffff1d0b7812 */ /* 0x001fe200078ec0ff */
[----:B------:R-:W-:-:S05]  /*afaf0*/  IMAD.X R23, R20, 0x1, R4, P6 ;  /* 0x0000000114177824 */ /* 0x000fca00030e0604 */
[----:B------:R0:W-:Y:S04]  /*afb00*/  STL.64 [R1+0x638], R22 ;  /* 0x0006381601007387 */ /* 0x0001e80000100a00 */
[----:B0-----:R-:W2:Y:S01]  /*afb10*/  LDL.LU R22, [R1+0x44d0] ;  /* 0x0044d00001167983 */ /* 0x001ea20000300800 */
[----:B------:R-:W-:-:S03]  /*afb20*/  LOP3.LUT R23, R28, 0xffff, RZ, 0xc0, !PT ;  /* 0x0000ffff1c177812 */ /* 0x000fc600078ec0ff */
[----:B------:R-:W3:Y:S04]  /*afb30*/  LDL.LU R25, [R1+0x6dc] ;  /* 0x0006dc0001197983 */ /* 0x000ee80000300800 */
[----:B------:R0:W-:Y:S04]  /*afb40*/  STL [R1+0x10], R10 ;  /* 0x0000100a01007387 */ /* 0x0001e80000100800 */
[----:B------:R-:W4:Y:S04]  /*afb50*/  LDL.LU R28, [R1+0x3e4] ;  /* 0x0003e400011c7983 */ /* 0x000f280000300800 */
[----:B------:R1:W-:Y:S01]  /*afb60*/  STL [R1+0x40], R8 ;  /* 0x0000400801007387 */ /* 0x0003e20000100800 */
[----:B0-----:R-:W-:-:S02]  /*afb70*/  LOP3.LUT R10, R9, 0xffff, RZ, 0xc0, !PT ;  /* 0x0000ffff090a7812 */ /* 0x001fc400078ec0ff */
[----:B------:R-:W-:Y:S02]  /*afb80*/  PRMT R9, R18, 0x3340, R0 ;  /* 0x0000334012097816 */ /* 0x000fe40000000000 */
[----:B-1----:R-:W-:-:S04]  /*afb90*/  PRMT R8, R23, 0x3340, R19 ;  /* 0x0000334017087816 */ /* 0x002fc80000000013 */
[----:B------:R-:W-:Y:S02]  /*afba0*/  PRMT R27, R8, 0x5410, R9 ;  /* 0x00005410081b7816 */ /* 0x000fe40000000009 */
[----:B------:R-:W-:Y:S02]  /*afbb0*/  PRMT R9, R15, 0x3340, R0 ;  /* 0x000033400f097816 */ /* 0x000fe40000000000 */
[----:B------:R-:W-:Y:S01]  /*afbc0*/  PRMT R8, R10, 0x3340, R11 ;  /* 0x000033400a087816 */ /* 0x000fe2000000000b */
[----:B------:R0:W-:Y:S03]  /*afbd0*/  STL [R1+0x204], R27 ;  /* 0x0002041b01007387 */ /* 0x0001e60000100800 */
[----:B0-----:R-:W-:Y:S02]  /*afbe0*/  PRMT R27, R8, 0x5410, R9 ;  /* 0x00005410081b7816 */ /* 0x001fe40000000009 */
[----:B------:R-:W-:Y:S01]  /*afbf0*/  IADD3 R8, P6, R21, R5, RZ ;  /* 0x0000000515087210 */ /* 0x000fe20007fde0ff */
[----:B------:R-:W-:Y:S04]  /*afc00*/  STL.64 [R1+0x4498], R4 ;  /* 0x0044980401007387 */ /* 0x000fe80000100a00 */
[----:B------:R-:W-:Y:S01]  /*afc10*/  IMAD.X R9, R20, 0x1, R6, P6 ;  /* 0x0000000114097824 */ /* 0x000fe200030e0606 */
[----:B------:R-:W-:Y:S04]  /*afc20*/  STL [R1+0x238], R27 ;  /* 0x0002381b01007387 */ /* 0x000fe80000100800 */
[----:B------:R0:W-:Y:S04]  /*afc30*/  STL.64 [R1+0x630], R8 ;  /* 0x0006300801007387 */ /* 0x0001e80000100a00 */
[----:B0-----:R-:W2:Y:S01]  /*afc40*/  LDL.LU.64 R8, [R1+0x44c8] ;  /* 0x0044c80001087983 */ /* 0x001ea20000300a00 */
[----:B------:R-:W-:-:S02]  /*afc50*/  SHF.R.U32.HI R10, RZ, 0x8, R10 ;  /* 0x00000008ff0a7819 */ /* 0x000fc4000001160a */
[----:B------:R-:W-:Y:S01]  /*afc60*/  SHF.R.U32.HI R11, RZ, 0x8, R11 ;  /* 0x00000008ff0b7819 */ /* 0x000fe2000001160b */
[----:B------:R-:W2:Y:S01]  /*afc70*/  LDL.LU R29, [R1+0x9dc] ;  /* 0x0009dc00011d7983 */ /* 0x000ea20000300800 */
[----:B------:R-:W-:Y:S02]  /*afc80*/  SHF.R.U32.HI R4, RZ, 0x8, R23 ;  /* 0x00000008ff047819 */ /* 0x000fe40000011617 */
[----:B------:R-:W-:Y:S01]  /*afc90*/  SHF.R.U32.HI R5, RZ, 0x8, R19 ;  /* 0x00000008ff057819 */ /* 0x000fe20000011613 */
[----:B------:R-:W2:Y:S01]  /*afca0*/  LDL.LU R23, [R1+0x9d8] ;  /* 0x0009d80001177983 */ /* 0x000ea20000300800 */
[----:B------:R-:W-:Y:S02]  /*afcb0*/  LOP3.LUT R10, R10, 0xffff, RZ, 0xc0, !PT ;  /* 0x0000ffff0a0a7812 */ /* 0x000fe400078ec0ff */
[----:B------:R-:W-:Y:S02]  /*afcc0*/  LOP3.LUT R11, R11, 0xffff, RZ, 0xc0, !PT ;  /* 0x0000ffff0b0b7812 */ /* 0x000fe400078ec0ff */
[----:B------:R-:W-:-:S02]  /*afcd0*/  LOP3.LUT R4, R4, 0xffff, RZ, 0xc0, !PT ;  /* 0x0000ffff04047812 */ /* 0x000fc400078ec0ff */
[----:B------:R-:W-:Y:S02]  /*afce0*/  LOP3.LUT R5, R5, 0xffff, RZ, 0xc0, !PT ;  /* 0x0000ffff05057812 */ /* 0x000fe400078ec0ff */
[----:B------:R-:W-:Y:S02]  /*afcf0*/  PRMT R11, R10, 0x3340, R11 ;  /* 0x000033400a0b7816 */ /* 0x000fe4000000000b */
[----:B------:R-:W-:Y:S02]  /*afd00*/  PRMT R10, R4, 0x3340, R5 ;  /* 0x00003340040a7816 */ /* 0x000fe40000000005 */
[----:B------:R-:W-:Y:S01]  /*afd10*/  LOP3.LUT R4, R16, 0xffff, RZ, 0xc0, !PT ;  /* 0x0000ffff10047812 */ /* 0x000fe200078ec0ff */
[----:B------:R0:W-:Y:S04]  /*afd20*/  STL [R1+0x178], R11 ;  /* 0x0001780b01007387 */ /* 0x0001e80000100800 */
[----:B------:R1:W-:Y:S04]  /*afd30*/  STL [R1+0x14c], R10 ;  /* 0x00014c0a01007387 */ /* 0x0003e80000100800 */
[----:B------:R-:W2:Y:S01]  /*afd40*/  LDL.LU R16, [R1+0x44c0] ;  /* 0x0044c00001107983 */ /* 0x000ea20000300800 */
[----:B0-----:R-:W-:-:S03]  /*afd50*/  PRMT R11, R4, 0x3340, R0 ;  /* 0x00003340040b7816 */ /* 0x001fc60000000000 */
[----:B------:R-:W2:Y:S01]  /*afd60*/  LDL.LU R19, [R1+0x728] ;  /* 0x0007280001137983 */ /* 0x000ea20000300800 */
[----:B---3--:R-:W-:-:S03]  /*afd70*/  LOP3.LUT R5, R25, 0xffff, RZ, 0xc0, !PT ;  /* 0x0000ffff19057812 */ /* 0x008fc600078ec0ff */
[----:B------:R-:W3:Y:S01]  /*afd80*/  LDL.LU R25, [R1+0x1c4] ;  /* 0x0001c40001197983 */ /* 0x000ee20000300800 */
[----:B----4-:R-:W-:-:S04]  /*afd90*/  LOP3.LUT R27, R28, 0xffff, RZ, 0xc0, !PT ;  /* 0x0000ffff1c1b7812 */ /* 0x010fc800078ec0ff */
[----:B-1----:R-:W-:-:S04]  /*afda0*/  PRMT R10, R5, 0x3340, R27 ;  /* 0x00003340050a7816 */ /* 0x002fc8000000001b */
[----:B------:R-:W-:Y:S02]  /*afdb0*/  PRMT R28, R10, 0x5410, R11 ;  /* 0x000054100a1c7816 */ /* 0x000fe4000000000b */
[----:B------:R-:W-:Y:S01]  /*afdc0*/  IADD3 R10, P6, R21, R7, RZ ;  /* 0x00000007150a7210 */ /* 0x000fe20007fde0ff */
[----:B------:R-:W-:Y:S04]  /*afdd0*/  STL.64 [R1+0x44a8], R6 ;  /* 0x0044a80601007387 */ /* 0x000fe80000100a00 */
[----:B------:R-:W-:Y:S01]  /*afde0*/  STL [R1+0x208], R28 ;  /* 0x0002081c01007387 */ /* 0x000fe20000100800 */
        /* <DEDUP_REMOVED lines=11> */
[----:B------:R-:W-:Y:S02]  /*afea0*/  PRMT R6, R4, 0x3340, R0 ;  /* 0x0000334004067816 */ /* 0x000fe40000000000 */
[----:B------:R-:W-:Y:S01]  /*afeb0*/  IADD3 R4, P6, R21, R9, RZ ;  /* 0x0000000915047210 */ /* 0x000fe20007fde0ff */
[----:B------:R-:W-:Y:S04]  /*afec0*/  STL [R1+0x128], R5 ;  /* 0x0001280501007387 */ /* 0x000fe80000100800 */
[----:B------:R0:W-:Y:S02]  /*afed0*/  STL [R1+0x20], R6 ;  /* 0x0000200601007387 */ /* 0x0001e40000100800 */
[----:B0-----:R-:W-:-:S04]  /*afee0*/  SHF.R.U32.HI R6, RZ, 0x8, R18 ;  /* 0x00000008ff067819 */ /* 0x001fc80000011612 */
[----:B------:R-:W-:-:S04]  /*afef0*/  LOP3.LUT R6, R6, 0xffff, RZ, 0xc0, !PT ;  /* 0x0000ffff06067812 */ /* 0x000fc800078ec0ff */
[----:B------:R-:W-:Y:S02]  /*aff00*/  PRMT R7, R6, 0x3340, R0 ;  /* 0x0000334006077816 */ /* 0x000fe40000000000 */
[----:B------:R-:W-:Y:S01]  /*aff10*/  LOP3.LUT R6, R19, 0xffff, RZ, 0xc0, !PT ;  /* 0x0000ffff13067812 */ /* 0x000fe200078ec0ff */
[----:B--2---:R-:W-:-:S05]  /*aff20*/  IMAD.X R5, R20, 0x1, R10, P6 ;  /* 0x0000000114057824 */ /* 0x004fca00030e060a */
[----:B------:R0:W-:Y:S04]  /*aff30*/  STL.64 [R1+0x6d8], R4 ;  /* 0x0006d80401007387 */ /* 0x0001e80000100a00 */
[----:B------:R-:W2:Y:S01]  /*aff40*/  LDL.LU R27, [R1+0xbc] ;  /* 0x0000bc00011b7983 */ /* 0x000ea20000300800 */
[----:B0-----:R-:W-:Y:S02]  /*aff50*/  SHF.R.U32.HI R4, RZ, 0x8, R29 ;  /* 0x00000008ff047819 */ /* 0x001fe4000001161d */
[----:B------:R-:W-:Y:S01]  /*aff60*/  SHF.R.U32.HI R5, RZ, 0x8, R23 ;  /* 0x00000008ff057819 */ /* 0x000fe20000011617 */
[----:B------:R-:W2:Y:S01]  /*aff70*/  LDL.LU R29, [R1+0x350] ;  /* 0x00035000011d7983 */ /* 0x000ea20000300800 */
[----:B------:R-:W-:Y:S02]  /*aff80*/  LOP3.LUT R4, R4, 0xffff, RZ, 0xc0, !PT ;  /* 0x0000ffff04047812 */ /* 0x000fe400078ec0ff */
[----:B------:R-:W-:Y:S01]  /*aff90*/  LOP3.LUT R5, R5, 0xffff, RZ, 0xc0, !PT ;  /* 0x0000ffff05057812 */ /* 0x000fe200078ec0ff */
[----:B------:R-:W2:Y:S03]  /*affa0*/  LDL.LU R23, [R1+0x3c0] ;  /* 0x0003c00001177983 */ /* 0x000ea60000300800 */
[----:B------:R-:W-:Y:S01]  /*affb0*/  PRMT R5, R4, 0x3340, R5 ;  /* 0x0000334004057816 */ /* 0x000fe20000000005 */
[----:B------:R0:W-:Y:S04]  /*affc0*/  STL [R1+0x1c], R7 ;  /* 0x00001c0701007387 */ /* 0x0001e80000100800 */
[----:B------:R1:W-:Y:S01]  /*affd0*/  STL [R1+0x15c], R5 ;  /* 0x00015c0501007387 */ /* 0x0003e20000100800 */
[----:B0-----:R-:W-:-:S03]  /*affe0*/  LOP3.LUT R7, R16, 0xffff, RZ, 0xc0, !PT ;  /* 0x0000ffff10077812 */ /* 0x001fc600078ec0ff */
[----:B------:R-:W2:Y:S01]  /*afff0*/  LDL.LU R16, [R1+0x44b0] ;  /* 0x0044b00001107983 */ /* 0x000ea20000300800 */
[----:B---3--:R-:W-:Y:S02]  /*b0000*/  LOP3.LUT R4, R25, 0xffff, RZ, 0xc0, !PT ;  /* 0x0000ffff19047812 */ /* 0x008fe400078ec0ff */
[----:B-1----:R-:W-:Y:S02]  /*b0010*/  PRMT R5, R6, 0x3340, R7 ;  /* 0x0000334006057816 */ /* 0x002fe40000000007 */
[----:B------:R-:W-:-:S04]  /*b0020*/  PRMT R18, R4, 0x3340, R0 ;  /* 0x0000334004127816 */ /* 0x000fc80000000000 */
[----:B------:R-:W-:-:S05]  /*b0030*/  PRMT R5, R5, 0x5410, R18 ;  /* 0x0000541005057816 */ /* 0x000fca0000000012 */
[----:B------:R0:W-:Y:S04]  /*b0040*/  STL [R1+0x1c4], R5 ;  /* 0x0001c40501007387 */ /* 0x0001e80000100800 */
[----:B0-----:R-:W3:Y:S04]  /*b0050*/  LDL.LU R5, [R1+0xac0] ;  /* 0x000ac00001057983 */ /* 0x001ee80000300800 */
[----:B------:R-:W3:Y:S01]  /*b0060*/  LDL.LU R25, [R1+0xab0] ;  /* 0x000ab00001197983 */ /* 0x000ee20000300800 */
[----:B------:R-:W-:Y:S02]  /*b0070*/  IADD3 R18, P6, R21, R11, RZ ;  /* 0x0000000b15127210 */ /* 0x000fe40007fde0ff */
[----:B------:R-:W-:-:S02]  /*b0080*/  SHF.R.U32.HI R6, RZ, 0x8, R6 ;  /* 0x00000008ff067819 */ /* 0x000fc40000011606 */
[----:B------:R-:W-:Y:S01]  /*b0090*/  SHF.R.U32.HI R7, RZ, 0x8, R7 ;  /* 0x00000008ff077819 */ /* 0x000fe20000011607 */
[----:B------:R-:W-:Y:S01]  /*b00a0*/  IMAD.X R19, R20, 0x1, R13, P6 ;  /* 0x0000000114137824 */ /* 0x000fe200030e060d */
[----:B------:R-:W-:Y:S02]  /*b00b0*/  LOP3.LUT R6, R6, 0xffff, RZ, 0xc0, !PT ;  /* 0x0000ffff06067812 */ /* 0x000fe400078ec0ff */
[----:B------:R-:W-:Y:S02]  /*b00c0*/  LOP3.LUT R7, R7, 0xffff, RZ, 0xc0, !PT ;  /* 0x0000ffff07077812 */ /* 0x000fe400078ec0ff */
[----:B------:R0:W-:Y:S02]  /*b00d0*/  STL.64 [R1+0x760], R18 ;  /* 0x0007601201007387 */ /* 0x0001e40000100a00 */
[----:B------:R-:W-:Y:S02]  /*b00e0*/  PRMT R7, R6, 0x3340, R7 ;  /* 0x0000334006077816 */ /* 0x000fe40000000007 */
[----:B------:R-:W-:-:S02]  /*b00f0*/  SHF.R.U32.HI R6, RZ, 0x8, R4 ;  /* 0x00000008ff067819 */ /* 0x000fc40000011604 */
[----:B----4-:R-:W-:Y:S02]  /*b0100*/  SHF.R.U32.HI R4, RZ, 0x8, R28 ;  /* 0x00000008ff047819 */ /* 0x010fe4000001161c */
[----:B0-----:R-:W-:Y:S02]  /*b0110*/  IADD3 R18, P6, R21, R12, RZ ;  /* 0x0000000c15127210 */ /* 0x001fe40007fde0ff */
[----:B------:R-:W-:-:S03]  /*b0120*/  LOP3.LUT R6, R6, 0xffff, RZ, 0xc0, !PT ;  /* 0x0000ffff06067812 */ /* 0x000fc600078ec0ff */
[----:B------:R-:W-:Y:S01]  /*b0130*/  IMAD.X R19, R20, 0x1, R14, P6 ;  /* 0x0000000114137824 */ /* 0x000fe200030e060e */
[----:B------:R-:W-:Y:S02]  /*b0140*/  LOP3.LUT R4, R4, 0xffff, RZ, 0xc0, !PT ;  /* 0x0000ffff04047812 */ /* 0x000fe400078ec0ff */
[--C-:B------:R-:W-:Y:S02]  /*b0150*/  PRMT R6, R6, 0x3340, R0.reuse ;  /* 0x0000334006067816 */ /* 0x100fe40000000000 */
[----:B------:R0:W-:Y:S01]  /*b0160*/  STL.64 [R1+0x728], R18 ;  /* 0x0007281201007387 */ /* 0x0001e20000100a00 */
[----:B------:R-:W-:-:S03]  /*b0170*/  PRMT R4, R4, 0x3340, R0 ;  /* 0x0000334004047816 */ /* 0x000fc60000000000 */
[----:B------:R-:W-:Y:S04]  /*b0180*/  STL [R1+0x134], R7 ;  /* 0x0001340701007387 */ /* 0x000fe80000100800 */
[----:B0-----:R-:W4:Y:S04]  /*b0190*/  LDL.LU R18, [R1+0xab8] ;  /* 0x000ab80001127983 */ /* 0x001f280000300800 */
[----:B------:R-:W4:Y:S04]  /*b01a0*/  LDL.LU R19, [R1+0xab4] ;  /* 0x000ab40001137983 */ /* 0x000f280000300800 */
[----:B------:R-:W4:Y:S04]  /*b01b0*/  LDL.LU R28, [R1+0xabc] ;  /* 0x000abc00011c7983 */ /* 0x000f280000300800 */
[----:B------:R-:W-:Y:S04]  /*b01c0*/  STL [R1+0x18], R6 ;  /* 0x0000180601007387 */ /* 0x000fe80000100800 */
[----:B------:R0:W-:Y:S04]  /*b01d0*/  STL [R1+0x14], R4 ;  /* 0x0000140401007387 */ /* 0x0001e80000100800 */
[----:B------:R-:W4:Y:S04]  /*b01e0*/  LDL.LU R21, [R1+0xae8] ;  /* 0x000ae80001157983 */ /* 0x000f280000300800 */
[----:B------:R-:W4:Y:S01]  /*b01f0*/  LDL.LU R20, [R1+0xaa8] ;  /* 0x000aa80001147983 */ /* 0x000f220000300800 */
[----:B--2---:R-:W-:-:S02]  /*b0200*/  LOP3.LUT R29, R29, 0xffff, RZ, 0xc0, !PT ;  /* 0x0000ffff1d1d7812 */ /* 0x004fc400078ec0ff */
[----:B0-----:R-:W-:Y:S02]  /*b0210*/  LOP3.LUT R4, R23, 0xffff, RZ, 0xc0, !PT ;  /* 0x0000ffff17047812 */ /* 0x001fe400078ec0ff */
[----:B------:R-:W-:Y:S02]  /*b0220*/  PRMT R7, R29, 0x3340, R0 ;  /* 0x000033401d077816 */ /* 0x000fe40000000000 */
[----:B------:R-:W-:-:S04]  /*b0230*/  LOP3.LUT R16, R16, 0xffff, RZ, 0xc0, !PT ;  /* 0x0000ffff10107812 */ /* 0x000fc800078ec0ff */
[----:B------:R-:W-:-:S04]  /*b0240*/  PRMT R6, R16, 0x3340, R4 ;  /* 0x0000334010067816 */ /* 0x000fc80000000004 */
[----:B------:R-:W-:Y:S02]  /*b0250*/  PRMT R6, R6, 0x5410, R7 ;  /* 0x0000541006067816 */ /* 0x000fe40000000007 */
[----:B------:R-:W-:-:S03]  /*b0260*/  SHF.R.S32.HI R23, RZ, 0x1f, R27 ;  /* 0x0000001fff177819 */ /* 0x000fc6000001141b */
[----:B------:R0:W-:Y:S01]  /*b0270*/  STL [R1+0x220], R6 ;  /* 0x0002200601007387 */ /* 0x0001e20000100800 */
[----:B------:R-:W-:Y:S02]  /*b0280*/  SHF.R.U32.HI R16, RZ, 0x8, R16 ;  /* 0x00000008ff107819 */ /* 0x000fe40000011610 */
[----:B0-----:R-:W-:-:S05]  /*b0290*/  IADD3 R6, P6, R27, R2, RZ ;  /* 0x000000021b067210 */ /* 0x001fca0007fde0ff */
[----:B------:R-:W-:Y:S01]  /*b02a0*/  IMAD.X R7, R23, 0x1, R24, P6 ;  /* 0x0000000117077824 */ /* 0x000fe200030e0618 */
[----:B------:R-:W-:Y:S02]  /*b02b0*/  SHF.R.U32.HI R24, RZ, 0x8, R4 ;  /* 0x00000008ff187819 */ /* 0x000fe40000011604 */
[----:B------:R-:W-:Y:S02]  /*b02c0*/  LOP3.LUT R16, R16, 0xffff, RZ, 0xc0, !PT ;  /* 0x0000ffff10107812 */ /* 0x000fe400078ec0ff */
[----:B------:R-:W-:Y:S02]  /*b02d0*/  LOP3.LUT R24, R24, 0xffff, RZ, 0xc0, !PT ;  /* 0x0000ffff18187812 */ /* 0x000fe400078ec0ff */
[----:B---3--:R-:W-:Y:S02]  /*b02e0*/  SHF.R.U32.HI R4, RZ, 0x8, R5 ;  /* 0x00000008ff047819 */ /* 0x008fe40000011605 */
[----:B------:R-:W-:Y:S01]  /*b02f0*/  SHF.R.U32.HI R5, RZ, 0x8, R25 ;  /* 0x00000008ff057819 */ /* 0x000fe20000011619 */
[----:B------:R0:W-:Y:S01]  /*b0300*/  STL.64 [R1+0x758], R6 ;  /* 0x0007580601007387 */ /* 0x0001e20000100a00 */
[----:B------:R-:W-:-:S02]  /*b0310*/  PRMT R16, R16, 0x3340, R24 ;  /* 0x0000334010107816 */ /* 0x000fc40000000018 */
[----:B------:R-:W-:Y:S02]  /*b0320*/  LOP3.LUT R4, R4, 0xffff, RZ, 0xc0, !PT ;  /* 0x0000ffff04047812 */ /* 0x000fe400078ec0ff */
[----:B------:R-:W-:Y:S01]  /*b0330*/  LOP3.LUT R5, R5, 0xffff, RZ, 0xc0, !PT ;  /* 0x0000ffff05057812 */ /* 0x000fe200078ec0ff */
[----:B0-----:R-:W2:Y:S04]  /*b0340*/  LDL.LU.64 R6, [R1+0x44a8] ;  /* 0x0044a80001067983 */ /* 0x001ea80000300a00 */
[----:B------:R-:W3:Y:S04]  /*b0350*/  LDL.LU R25, [R1+0xac4] ;  /* 0x000ac40001197983 */ /* 0x000ee80000300800 */
[----:B------:R-:W2:Y:S04]  /*b0360*/  LDL.LU R24, [R1+0x44a4] ;  /* 0x0044a40001187983 */ /* 0x000ea80000300800 */
[----:B------:R0:W-:Y:S02]  /*b0370*/  STL [R1+0x43e8], R16 ;  /* 0x0043e81001007387 */ /* 0x0001e40000100800 */
[----:B0-----:R-:W-:-:S02]  /*b0380*/  PRMT R16, R4, 0x3340, R5 ;  /* 0x0000334004107816 */ /* 0x001fc40000000005 */
[----:B------:R-:W-:-:S05]  /*b0390*/  IADD3 R4, P6, R27, R0, RZ ;  /* 0x000000001b047210 */ /* 0x000fca0007fde0ff */
[----:B------:R-:W-:Y:S01]  /*b03a0*/  IMAD.X R5, R23, 0x1, R17, P6 ;  /* 0x0000000117057824 */ /* 0x000fe200030e0611 */
[----:B------:R-:W-:Y:S04]  /*b03b0*/  STL [R1+0x154], R16 ;  /* 0x0001541001007387 */ /* 0x000fe80000100800 */
[----:B------:R-:W2:Y:S04]  /*b03c0*/  LDL.LU R17, [R1+0x44a0] ;  /* 0x0044a00001117983 */ /* 0x000ea80000300800 */
[----:B------:R0:W-:Y:S04]  /*b03d0*/  STL.64 [R1+0x818], R4 ;  /* 0x0008180401007387 */ /* 0x0001e80000100a00 */
[----:B0-----:R-:W3:Y:S01]  /*b03e0*/  LDL.LU.64 R4, [R1+0x4498] ;  /* 0x0044980001047983 */ /* 0x001ee20000300a00 */
[----:B----4-:R-:W-:-:S02]  /*b03f0*/  SHF.R.U32.HI R18, RZ, 0x8, R18 ;  /* 0x00000008ff127819 */ /* 0x010fc40000011612 */
[----:B------:R-:W-:Y:S02]  /*b0400*/  SHF.R.U32.HI R19, RZ, 0x8, R19 ;  /* 0x00000008ff137819 */ /* 0x000fe40000011613 */
[----:B------:R-:W-:Y:S02]  /*b0410*/  LOP3.LUT R18, R18, 0xffff, RZ, 0xc0, !PT ;  /* 0x0000ffff12127812 */ /* 0x000fe400078ec0ff */
[----:B------:R-:W-:Y:S02]  /*b0420*/  LOP3.LUT R19, R19, 0xffff, RZ, 0xc0, !PT ;  /* 0x0000ffff13137812 */ /* 0x000fe400078ec0ff */
[----:B------:R-:W-:Y:S02]  /*b0430*/  SHF.R.U32.HI R16, RZ, 0x8, R28 ;  /* 0x00000008ff107819 */ /* 0x000fe4000001161c */
[----:B------:R-:W-:-:S05]  /*b0440*/  PRMT R28, R18, 0x3340, R19 ;  /* 0x00003340121c7816 */ /* 0x000fca0000000013 */
[----:B------:R0:W-:Y:S04]  /*b0450*/  STL [R1+0x43f4], R28 ;  /* 0x0043f41c01007387 */ /* 0x0001e80000100800 */
[----:B0-----:R-:W4:Y:S01]  /*b0460*/  LDL.LU R28, [R1+0xaac] ;  /* 0x000aac00011c7983 */ /* 0x001f220000300800 */
[----:B------:R-:W-:Y:S02]  /*b0470*/  LOP3.LUT R16, R16, 0xffff, RZ, 0xc0, !PT ;  /* 0x0000ffff10107812 */ /* 0x000fe400078ec0ff */
[----:B------:R-:W-:Y:S02]  /*b0480*/  IADD3 R18, P6, R27, R3, RZ ;  /* 0x000000031b127210 */ /* 0x000fe40007fde0ff */
[----:B------:R-:W-:-:S05]  /*b0490*/  PRMT R16, R16, 0x3340, R0 ;  /* 0x0000334010107816 */ /* 0x000fca0000000000 */
[----:B------:R-:W-:Y:S01]  /*b04a0*/  STL [R1+0x4400], R16 ;  /* 0x0044001001007387 */ /* 0x000fe20000100800 */
[----:B---3--:R-:W-:-:S05]  /*b04b0*/  IMAD.X R19, R23, 0x1, R4, P6 ;  /* 0x0000000117137824 */ /* 0x008fca00030e0604 */
[----:B------:R0:W-:Y:S04]  /*b04c0*/  STL.64 [R1+0x810], R18 ;  /* 0x0008101201007387 */ /* 0x0001e80000100a00 */
[----:B0-----:R-:W3:Y:S01]  /*b04d0*/  LDL.LU.64 R18, [R1+0x4490] ;  /* 0x0044900001127983 */ /* 0x001ee20000300a00 */
[----:B------:R-:W-:Y:S02]  /*b04e0*/  SHF.R.U32.HI R21, RZ, 0x8, R21 ;  /* 0x00000008ff157819 */ /* 0x000fe40000011615 */
[----:B------:R-:W-:Y:S02]  /*b04f0*/  SHF.R.U32.HI R20, RZ, 0x8, R20 ;  /* 0x00000008ff147819 */ /* 0x000fe40000011614 */
[----:B------:R-:W-:Y:S02]  /*b0500*/  LOP3.LUT R21, R21, 0xffff, RZ, 0xc0, !PT ;  /* 0x0000ffff15157812 */ /* 0x000fe400078ec0ff */
[----:B----4-:R-:W-:-:S02]  /*b0510*/  SHF.R.U32.HI R16, RZ, 0x8, R28 ;  /* 0x00000008ff107819 */ /* 0x010fc4000001161c */
[----:B------:R-:W-:Y:S02]  /*b0520*/  LOP3.LUT R20, R20, 0xffff, RZ, 0xc0, !PT ;  /* 0x0000ffff14147812 */ /* 0x000fe400078ec0ff */
[----:B------:R-:W-:Y:S02]  /*b0530*/  LOP3.LUT R16, R16, 0xffff, RZ, 0xc0, !PT ;  /* 0x0000ffff10107812 */ /* 0x000fe400078ec0ff */
[----:B------:R-:W-:Y:S02]  /*b0540*/  PRMT R28, R21, 0x3340, R0 ;  /* 0x00003340151c7816 */ /* 0x000fe40000000000 */
[----:B------:R-:W-:Y:S02]  /*b0550*/  PRMT R16, R16, 0x3340, R20 ;  /* 0x0000334010107816 */ /* 0x000fe40000000014 */
[----:B------:R-:W-:Y:S02]  /*b0560*/  IADD3 R20, P6, R27, R5, RZ ;  /* 0x000000051b147210 */ /* 0x000fe40007fde0ff */
[----:B------:R-:W-:Y:S01]  /*b0570*/  SHF.R.U32.HI R25, RZ, 0x8, R25 ;  /* 0x00000008ff197819 */ /* 0x000fe20000011619 */
[----:B------:R0:W-:Y:S02]  /*b0580*/  STL [R1+0x28], R28 ;  /* 0x0000281c01007387 */ /* 0x0001e40000100800 */
[----:B--2---:R-:W-:Y:S01]  /*b0590*/  IMAD.X R21, R23, 0x1, R6, P6 ;  /* 0x0000000117157824 */ /* 0x004fe200030e0606 */
[----:B------:R-:W-:Y:S01]  /*b05a0*/  LOP3.LUT R25, R25, 0xffff, RZ, 0xc0, !PT ;  /* 0x0000ffff19197812 */ /* 0x000fe200078ec0ff */
[----:B------:R1:W-:Y:S01]  /*b05b0*/  STL [R1+0x160], R16 ;  /* 0x0001601001007387 */ /* 0x0003e20000100800 */
[----:B------:R-:W-:-:S03]  /*b05c0*/  SHF.R.U32.HI R15, RZ, 0x8, R15 ;  /* 0x00000008ff0f7819 */ /* 0x000fc6000001160f */
[----:B------:R2:W-:Y:S01]  /*b05d0*/  STL.64 [R1+0x808], R20 ;  /* 0x0008081401007387 */ /* 0x0005e20000100a00 */
[----:B0-----:R-:W-:Y:S02]  /*b05e0*/  PRMT R28, R25, 0x3340, R0 ;  /* 0x00003340191c7816 */ /* 0x001fe40000000000 */
[----:B-1----:R-:W-:-:S04]  /*b05f0*/  SHF.R.U32.HI R16, RZ, 0x8, R29 ;  /* 0x00000008ff107819 */ /* 0x002fc8000001161d */
[----:B------:R-:W-:Y:S01]  /*b0600*/  LOP3.LUT R16, R16, 0xffff, RZ, 0xc0, !PT ;  /* 0x0000ffff10107812 */ /* 0x000fe200078ec0ff */
[----:B--2---:R-:W2:Y:S03]  /*b0610*/  LDL.LU.64 R20, [R1+0x4488] ;  /* 0x0044880001147983 */ /* 0x004ea60000300a00 */
[----:B------:R-:W-:Y:S01]  /*b0620*/  PRMT R16, R16, 0x3340, R0 ;  /* 0x0000334010107816 */ /* 0x000fe20000000000 */
[----:B------:R-:W4:Y:S01]  /*b0630*/  LDL.LU R25, [R1+0x994] ;  /* 0x0009940001197983 */ /* 0x000f220000300800 */
[----:B------:R-:W-:-:S03]  /*b0640*/  LOP3.LUT R15, R15, 0xffff, RZ, 0xc0, !PT ;  /* 0x0000ffff0f0f7812 */ /* 0x000fc600078ec0ff */
[----:B------:R0:W-:Y:S01]  /*b0650*/  STL [R1+0x3c], R28 ;  /* 0x00003c1c01007387 */ /* 0x0001e20000100800 */
[----:B------:R-:W-:-:S03]  /*b0660*/  PRMT R15, R15, 0x3340, R0 ;  /* 0x000033400f0f7816 */ /* 0x000fc60000000000 */
[----:B------:R1:W-:Y:S01]  /*b0670*/  STL [R1+0x38], R16 ;  /* 0x0000381001007387 */ /* 0x0003e20000100800 */
[----:B0-----:R-:W-:Y:S02]  /*b0680*/  IADD3 R28, P6, R27, R7, RZ ;  /* 0x000000071b1c7210 */ /* 0x001fe40007fde0ff */
[----:B-1----:R-:W-:-:S03]  /*b0690*/  SHF.R.U32.HI R16, RZ, 0x8, R26 ;  /* 0x00000008ff107819 */ /* 0x002fc6000001161a */
[----:B------:R-:W-:Y:S01]  /*b06a0*/  IMAD.X R29, R23, 0x1, R8, P6 ;  /* 0x00000001171d7824 */ /* 0x000fe200030e0608 */
[----:B------:R-:W-:-:S04]  /*b06b0*/  LOP3.LUT R16, R16, 0xffff, RZ, 0xc0, !PT ;  /* 0x0000ffff10107812 */ /* 0x000fc800078ec0ff */
[----:B------:R-:W-:Y:S04]  /*b06c0*/  STL.64 [R1+0x908], R28 ;  /* 0x0009081c01007387 */ /* 0x000fe80000100a00 */
[----:B------:R0:W-:Y:S02]  /*b06d0*/  STL [R1+0x43f0], R15 ;  /* 0x0043f00f01007387 */ /* 0x0001e40000100800 */
[----:B0-----:R-:W-:Y:S02]  /*b06e0*/  PRMT R15, R16, 0x3340, R0 ;  /* 0x00003340100f7816 */ /* 0x001fe40000000000 */
[----:B------:R-:W-:-:S03]  /*b06f0*/  IADD3 R28, P6, R27, R9, RZ ;  /* 0x000000091b1c7210 */ /* 0x000fc60007fde0ff */
[----:B------:R-:W-:Y:S02]  /*b0700*/  STL [R1+0x44], R15 ;  /* 0x0000440f01007387 */ /* 0x000fe40000100800 */
[----:B------:R-:W-:-:S05]  /*b0710*/  IMAD.X R29, R23, 0x1, R10, P6 ;  /* 0x00000001171d7824 */ /* 0x000fca00030e060a */
[----:B------:R0:W-:Y:S04]  /*b0720*/  STL.64 [R1+0x900], R28 ;  /* 0x0009001c01007387 */ /* 0x0001e80000100a00 */
[----:B0-----:R-:W4:Y:S04]  /*b0730*/  LDL.LU R29, [R1+0xc0] ;  /* 0x0000c000011d7983 */ /* 0x001f280000300800 */
[----:B------:R-:W4:Y:S01]  /*b0740*/  LDL R16, [R1+0x4] ;  /* 0x0000040001107983 */ /* 0x000f220000100800 */
[----:B---3--:R-:W-:Y:S02]  /*b0750*/  SHF.R.U32.HI R18, RZ, 0x8, R18 ;  /* 0x00000008ff127819 */ /* 0x008fe40000011612 */
[----:B------:R-:W-:-:S02]  /*b0760*/  SHF.R.U32.HI R15, RZ, 0x8, R19 ;  /* 0x00000008ff0f7819 */ /* 0x000fc40000011613 */
[----:B------:R-:W-:Y:S02]  /*b0770*/  LOP3.LUT R18, R18, 0xffff, RZ, 0xc0, !PT ;  /* 0x0000ffff12127812 */ /* 0x000fe400078ec0ff */
[----:B------:R-:W-:Y:S02]  /*b0780*/  LOP3.LUT R15, R15, 0xffff, RZ, 0xc0, !PT ;  /* 0x0000ffff0f0f7812 */ /* 0x000fe400078ec0ff */
[--C-:B------:R-:W-:Y:S02]  /*b0790*/  PRMT R26, R18, 0x3340, R0.reuse ;  /* 0x00003340121a7816 */ /* 0x100fe40000000000 */
[----:B------:R-:W-:Y:S02]  /*b07a0*/  IADD3 R18, P6, R27, R11, RZ ;  /* 0x0000000b1b127210 */ /* 0x000fe40007fde0ff */
[----:B------:R-:W-:Y:S01]  /*b07b0*/  PRMT R15, R15, 0x3340, R0 ;  /* 0x000033400f0f7816 */ /* 0x000fe20000000000 */
[----:B------:R-:W-:Y:S02]  /*b07c0*/  STL [R1+0x58], R26 ;  /* 0x0000581a01007387 */ /* 0x000fe40000100800 */
[----:B------:R-:W-:-:S02]  /*b07d0*/  IMAD.X R19, R23, 0x1, R13, P6 ;  /* 0x0000000117137824 */ /* 0x000fc400030e060d */
[----:B------:R-:W-:Y:S04]  /*b07e0*/  STL.64 [R1+0x4470], R10 ;  /* 0x0044700a01007387 */ /* 0x000fe80000100a00 */
[----:B------:R-:W-:Y:S04]  /*b07f0*/  STL [R1+0x54], R15 ;  /* 0x0000540f01007387 */ /* 0x000fe80000100800 */
[----:B------:R0:W-:Y:S04]  /*b0800*/  STL.64 [R1+0x8f8], R18 ;  /* 0x0008f81201007387 */ /* 0x0001e80000100a00 */
[----:B0-----:R-:W3:Y:S01]  /*b0810*/  LDL.LU.64 R18, [R1+0x4480] ;  /* 0x0044800001127983 */ /* 0x001ee20000300a00 */
[----:B------:R-:W-:-:S05]  /*b0820*/  IADD3 R10, P6, R27, R12, RZ ;  /* 0x0000000c1b0a7210 */ /* 0x000fca0007fde0ff */
[----:B------:R-:W-:Y:S01]  /*b0830*/  IMAD.X R11, R23, 0x1, R14, P6 ;  /* 0x00000001170b7824 */ /* 0x000fe200030e060e */
[----:B------:R-:W-:Y:S04]  /*b0840*/  STL.64 [R1+0x4460], R12 ;  /* 0x0044600c01007387 */ /* 0x000fe80000100a00 */
[----:B------:R2:W-:Y:S04]  /*b0850*/  STL.64 [R1+0x9d8], R10 ;  /* 0x0009d80a01007387 */ /* 0x0005e80000100a00 */
[----:B------:R-:W3:Y:S01]  /*b0860*/  LDL.LU R23, [R1+0xa68] ;  /* 0x000a680001177983 */ /* 0x000ee20000300800 */
[----:B--2---:R-:W-:-:S03]  /*b0870*/  SHF.R.U32.HI R10, RZ, 0x8, R21 ;  /* 0x00000008ff0a7819 */ /* 0x004fc60000011615 */
[----:B------:R-:W2:Y:S01]  /*b0880*/  LDL.LU R21, [R1+0x984] ;  /* 0x0009840001157983 */ /* 0x000ea20000300800 */
[----:B------:R-:W-:-:S03]  /*b0890*/  LOP3.LUT R10, R10, 0xffff, RZ, 0xc0, !PT ;  /* 0x0000ffff0a0a7812 */ /* 0x000fc600078ec0ff */
[----:B------:R-:W2:Y:S01]  /*b08a0*/  LDL R15, [R1] ;  /* 0x00000000010f7983 */ /* 0x000ea20000100800 */
[----:B------:R-:W-:-:S05]  /*b08b0*/  PRMT R10, R10, 0x3340, R0 ;  /* 0x000033400a0a7816 */ /* 0x000fca0000000000 */
[----:B------:R3:W-:Y:S01]  /*b08c0*/  STL [R1+0x50], R10 ;  /* 0x0000500a01007387 */ /* 0x0007e20000100800 */
[----:B----4-:R-:W-:Y:S02]  /*b08d0*/  LOP3.LUT R11, R25, 0xffff, RZ, 0xc0, !PT ;  /* 0x0000ffff190b7812 */ /* 0x010fe400078ec0ff */
[----:B---3--:R-:W-:Y:S02]  /*b08e0*/  LOP3.LUT R10, R18, 0xffff, RZ, 0xc0, !PT ;  /* 0x0000ffff120a7812 */ /* 0x008fe400078ec0ff */
[----:B------:R-:W3:Y:S01]  /*b08f0*/  LDL.LU R18, [R1+0x4478] ;  /* 0x0044780001127983 */ /* 0x000ee20000300800 */
[----:B------:R-:W-:Y:S02]  /*b0900*/  LOP3.LUT R12, R17, 0xffff, RZ, 0xc0, !PT ;  /* 0x0000ffff110c7812 */ /* 0x000fe400078ec0ff */
[----:B------:R-:W-:Y:S02]  /*b0910*/  PRMT R17, R10, 0x3340, R0 ;  /* 0x000033400a117816 */ /* 0x000fe40000000000 */
[----:B------:R-:W-:-:S02]  /*b0920*/  PRMT R13, R11, 0x3340, R12 ;  /* 0x000033400b0d7816 */ /* 0x000fc4000000000c */
[----:B------:R-:W-:Y:S02]  /*b0930*/  SHF.R.U32.HI R11, RZ, 0x8, R11 ;  /* 0x00000008ff0b7819 */ /* 0x000fe4000001160b */
[----:B------:R-:W-:Y:S02]  /*b0940*/  PRMT R17, R13, 0x5410, R17 ;  /* 0x000054100d117816 */ /* 0x000fe40000000011 */
[----:B------:R-:W-:Y:S02]  /*b0950*/  SHF.R.U32.HI R13, RZ, 0x8, R22 ;  /* 0x00000008ff0d7819 */ /* 0x000fe40000011616 */
[----:B------:R-:W-:Y:S02]  /*b0960*/  SHF.R.U32.HI R12, RZ, 0x8, R12 ;  /* 0x00000008ff0c7819 */ /* 0x000fe4000001160c */
[----:B------:R-:W-:Y:S02]  /*b0970*/  LOP3.LUT R13, R13, 0xffff, RZ, 0xc0, !PT ;  /* 0x0000ffff0d0d7812 */ /* 0x000fe400078ec0ff */
[----:B------:R-:W-:-:S02]  /*b0980*/  LOP3.LUT R11, R11, 0xffff, RZ, 0xc0, !PT ;  /* 0x0000ffff0b0b7812 */ /* 0x000fc400078ec0ff */
[----:B------:R-:W-:Y:S02]  /*b0990*/  LOP3.LUT R12, R12, 0xffff, RZ, 0xc0, !PT ;  /* 0x0000ffff0c0c7812 */ /* 0x000fe400078ec0ff */
[----:B------:R-:W-:Y:S02]  /*b09a0*/  PRMT R13, R13, 0x3340, R0 ;  /* 0x000033400d0d7816 */ /* 0x000fe40000000000 */
[----:B------:R-:W-:Y:S01]  /*b09b0*/  PRMT R11, R11, 0x3340, R12 ;  /* 0x000033400b0b7816 */ /* 0x000fe2000000000c */
[----:B------:R-:W-:Y:S01]  /*b09c0*/  STL [R1+0x42e8], R17 ;  /* 0x0042e81101007387 */ /* 0x000fe20000100800 */
[----:B------:R-:W-:-:S03]  /*b09d0*/  SHF.R.S32.HI R27, RZ, 0x1f, R29 ;  /* 0x0000001fff1b7819 */ /* 0x000fc6000001141d */
[----:B------:R-:W-:Y:S01]  /*b09e0*/  STL [R1+0x4c], R13 ;  /* 0x00004c0d01007387 */ /* 0x000fe20000100800 */
[----:B------:R-:W-:-:S03]  /*b09f0*/  IADD3 R12, P6, R29, R2, RZ ;  /* 0x000000021d0c7210 */ /* 0x000fc60007fde0ff */
[----:B------:R0:W-:Y:S02]  /*b0a00*/  STL [R1+0x17c], R11 ;  /* 0x00017c0b01007387 */ /* 0x0001e40000100800 */
[----:B0-----:R-:W-:Y:S02]  /*b0a10*/  SHF.R.U32.HI R11, RZ, 0x8, R10 ;  /* 0x00000008ff0b7819 */ /* 0x001fe4000001160a */
[----:B------:R-:W-:Y:S01]  /*b0a20*/  SHF.R.U32.HI R10, RZ, 0x8, R20 ;  /* 0x00000008ff0a7819 */ /* 0x000fe20000011614 */
[----:B------:R-:W-:Y:S01]  /*b0a30*/  IMAD.X R13, R27, 0x1, R16, P6 ;  /* 0x000000011b0d7824 */ /* 0x000fe200030e0610 */
[----:B------:R-:W-:Y:S02]  /*b0a40*/  LOP3.LUT R11, R11, 0xffff, RZ, 0xc0, !PT ;  /* 0x0000ffff0b0b7812 */ /* 0x000fe400078ec0ff */
[----:B------:R-:W-:Y:S02]  /*b0a50*/  LOP3.LUT R10, R10, 0xffff, RZ, 0xc0, !PT ;  /* 0x0000ffff0a0a7812 */ /* 0x000fe400078ec0ff */
[--C-:B------:R-:W-:Y:S01]  /*b0a60*/  PRMT R11, R11, 0x3340, R0.reuse ;  /* 0x000033400b0b7816 */ /* 0x100fe20000000000 */
[----:B------:R-:W-:Y:S01]  /*b0a70*/  STL.64 [R1+0x990], R12 ;  /* 0x0009900c01007387 */ /* 0x000fe20000100a00 */
[----:B------:R-:W-:-:S03]  /*b0a80*/  PRMT R10, R10, 0x3340, R0 ;  /* 0x000033400a0a7816 */ /* 0x000fc60000000000 */
[----:B------:R-:W4:Y:S04]  /*b0a90*/  LDL.LU R28, [R1+0x2d8] ;  /* 0x0002d800011c7983 */ /* 0x000f280000300800 */
[----:B------:R-:W4:Y:S04]  /*b0aa0*/  LDL.LU R25, [R1+0x2f0] ;  /* 0x0002f00001197983 */ /* 0x000f280000300800 */
[----:B------:R0:W-:Y:S04]  /*b0ab0*/  STL [R1+0x64], R11 ;  /* 0x0000640b01007387 */ /* 0x0001e80000100800 */
[----:B------:R2:W-:Y:S01]  /*b0ac0*/  STL [R1+0x60], R10 ;  /* 0x0000600a01007387 */ /* 0x0005e20000100800 */
[----:B0-----:R-:W-:-:S02]  /*b0ad0*/  LOP3.LUT R11, R23, 0xffff, RZ, 0xc0, !PT ;  /* 0x0000ffff170b7812 */ /* 0x001fc400078ec0ff */
[----:B--2---:R-:W-:-:S04]  /*b0ae0*/  LOP3.LUT R10, R21, 0xffff, RZ, 0xc0, !PT ;  /* 0x0000ffff150a7812 */ /* 0x004fc800078ec0ff */
[----:B------:R-:W-:Y:S02]  /*b0af0*/  PRMT R17, R10, 0x3340, R0 ;  /* 0x000033400a117816 */ /* 0x000fe40000000000 */
[----:B------:R-:W-:-:S05]  /*b0b00*/  IADD3 R20, P6, R29, R0, RZ ;  /* 0x000000001d147210 */ /* 0x000fca0007fde0ff */
[----:B------:R-:W-:Y:S01]  /*b0b10*/  IMAD.X R21, R27, 0x1, R15, P6 ;  /* 0x000000011b157824 */ /* 0x000fe200030e060f */
[----:B---3--:R-:W-:-:S04]  /*b0b20*/  LOP3.LUT R12, R18, 0xffff, RZ, 0xc0, !PT ;  /* 0x0000ffff120c7812 */ /* 0x008fc800078ec0ff */
[----:B------:R-:W-:-:S04]  /*b0b30*/  PRMT R13, R11, 0x3340, R12 ;  /* 0x000033400b0d7816 */ /* 0x000fc8000000000c */
[----:B------:R-:W-:-:S05]  /*b0b40*/  PRMT R13, R13, 0x5410, R17 ;  /* 0x000054100d0d7816 */ /* 0x000fca0000000011 */
[----:B------:R-:W-:Y:S04]  /*b0b50*/  STL [R1+0x258], R13 ;  /* 0x0002580d01007387 */ /* 0x000fe80000100800 */
[----:B------:R-:W2:Y:S01]  /*b0b60*/  LDL.LU R26, [R1+0x2f4] ;  /* 0x0002f400011a7983 */ /* 0x000ea20000300800 */
[----:B------:R-:W-:Y:S02]  /*b0b70*/  SHF.R.U32.HI R11, RZ, 0x8, R11 ;  /* 0x00000008ff0b7819 */ /* 0x000fe4000001160b */
[----:B------:R-:W-:Y:S02]  /*b0b80*/  SHF.R.U32.HI R12, RZ, 0x8, R12 ;  /* 0x00000008ff0c7819 */ /* 0x000fe4000001160c */
[----:B------:R-:W-:Y:S02]  /*b0b90*/  LOP3.LUT R11, R11, 0xffff, RZ, 0xc0, !PT ;  /* 0x0000ffff0b0b7812 */ /* 0x000fe400078ec0ff */
[----:B------:R-:W-:Y:S01]  /*b0ba0*/  LOP3.LUT R12, R12, 0xffff, RZ, 0xc0, !PT ;  /* 0x0000ffff0c0c7812 */ /* 0x000fe200078ec0ff */
[----:B------:R0:W-:Y:S03]  /*b0bb0*/  STL.64 [R1+0x988], R20 ;  /* 0x0009881401007387 */ /* 0x0001e60000100a00 */
[----:B------:R-:W-:-:S02]  /*b0bc0*/  PRMT R18, R11, 0x3340, R12 ;  /* 0x000033400b127816 */ /* 0x000fc4000000000c */
[----:B------:R-:W3:Y:S04]  /*b0bd0*/  LDL.LU R11, [R1+0x7c] ;  /* 0x00007c00010b7983 */ /* 0x000ee80000300800 */
[----:B------:R-:W3:Y:S04]  /*b0be0*/  LDL.LU R23, [R1+0x290] ;  /* 0x0002900001177983 */ /* 0x000ee80000300800 */
[----:B0-----:R-:W3:Y:S04]  /*b0bf0*/  LDL.LU R21, [R1+0x120] ;  /* 0x0001200001157983 */ /* 0x001ee80000300800 */
[----:B------:R-:W3:Y:S01]  /*b0c00*/  LDL.LU R12, [R1+0x294] ;  /* 0x00029400010c7983 */ /* 0x000ee20000300800 */
[----:B------:R-:W-:-:S03]  /*b0c10*/  SHF.R.U32.HI R10, RZ, 0x8, R10 ;  /* 0x00000008ff0a7819 */ /* 0x000fc6000001160a */
[----:B------:R-:W3:Y:S04]  /*b0c20*/  LDL.LU R13, [R1+0x90] ;  /* 0x00009000010d7983 */ /* 0x000ee80000300800 */
[----:B------:R0:W-:Y:S01]  /*b0c30*/  STL.64 [R1+0x4448], R18 ;  /* 0x0044481201007387 */ /* 0x0001e20000100a00 */
[----:B------:R-:W-:Y:S02]  /*b0c40*/  LOP3.LUT R10, R10, 0xffff, RZ, 0xc0, !PT ;  /* 0x0000ffff0a0a7812 */ /* 0x000fe400078ec0ff */
[----:B----4-:R-:W-:Y:S02]  /*b0c50*/  SHF.R.U32.HI R17, RZ, 0x8, R28 ;  /* 0x00000008ff117819 */ /* 0x010fe4000001161c */
[----:B0-----:R-:W-:Y:S01]  /*b0c60*/  IADD3 R18, P6, R29, R3, RZ ;  /* 0x000000031d127210 */ /* 0x001fe20007fde0ff */
[----:B------:R0:W-:Y:S01]  /*b0c70*/  STL.64 [R1+0x4450], R2 ;  /* 0x0044500201007387 */ /* 0x0001e20000100a00 */
[----:B------:R-:W-:-:S03]  /*b0c80*/  LOP3.LUT R17, R17, 0xffff, RZ, 0xc0, !PT ;  /* 0x0000ffff11117812 */ /* 0x000fc600078ec0ff */
[----:B------:R-:W-:Y:S01]  /*b0c90*/  IMAD.X R19, R27, 0x1, R4, P6 ;  /* 0x000000011b137824 */ /* 0x000fe200030e0604 */
[----:B------:R-:W4:Y:S01]  /*b0ca0*/  LDL.LU R22, [R1+0x284] ;  /* 0x0002840001167983 */ /* 0x000f220000300800 */
[----:B------:R-:W-:Y:S02]  /*b0cb0*/  PRMT R20, R10, 0x3340, R0 ;  /* 0x000033400a147816 */ /* 0x000fe40000000000 */
[----:B------:R-:W-:Y:S01]  /*b0cc0*/  SHF.R.U32.HI R10, RZ, 0x8, R25 ;  /* 0x00000008ff0a7819 */ /* 0x000fe20000011619 */
[----:B0-----:R-:W4:Y:S04]  /*b0cd0*/  LDL.LU R2, [R1+0x98] ;  /* 0x0000980001027983 */ /* 0x001f280000300800 */
[----:B------:R0:W-:Y:S01]  /*b0ce0*/  STL.64 [R1+0x980], R18 ;  /* 0x0009801201007387 */ /* 0x0001e20000100a00 */
[----:B------:R-:W-:-:S03]  /*b0cf0*/  LOP3.LUT R10, R10, 0xffff, RZ, 0xc0, !PT ;  /* 0x0000ffff0a0a7812 */ /* 0x000fc600078ec0ff */
[----:B------:R-:W4:Y:S01]  /*b0d00*/  LDL.LU R3, [R1+0x270] ;  /* 0x0002700001037983 */ /* 0x000f220000300800 */
[--C-:B------:R-:W-:Y:S02]  /*b0d10*/  PRMT R25, R10, 0x3340, R0.reuse ;  /* 0x000033400a197816 */ /* 0x100fe40000000000 */
[----:B0-----:R-:W-:Y:S02]  /*b0d20*/  PRMT R18, R17, 0x3340, R0 ;  /* 0x0000334011127816 */ /* 0x001fe40000000000 */
[----:B------:R-:W4:Y:S04]  /*b0d30*/  LDL.LU R17, [R1+0x1f0] ;  /* 0x0001f00001117983 */ /* 0x000f280000300800 */
[----:B------:R0:W-:Y:S02]  /*b0d40*/  STL [R1+0x74], R18 ;  /* 0x0000741201007387 */ /* 0x0001e40000100800 */
[----:B0-----:R-:W-:-:S02]  /*b0d50*/  IADD3 R18, P6, R29, R5, RZ ;  /* 0x000000051d127210 */ /* 0x001fc40007fde0ff */
[----:B------:R0:W-:Y:S03]  /*b0d60*/  STL.64 [R1+0x43b0], R24 ;  /* 0x0043b01801007387 */ /* 0x0001e60000100a00 */
[----:B------:R-:W-:Y:S01]  /*b0d70*/  IMAD.X R19, R27, 0x1, R6, P6 ;  /* 0x000000011b137824 */ /* 0x000fe200030e0606 */
[----:B0-----:R-:W4:Y:S04]  /*b0d80*/  LDL.LU R24, [R1+0x1ec] ;  /* 0x0001ec0001187983 */ /* 0x001f280000300800 */
[----:B------:R-:W4:Y:S04]  /*b0d90*/  LDL.LU R25, [R1+0x110] ;  /* 0x0001100001197983 */ /* 0x000f280000300800 */
[----:B------:R0:W-:Y:S04]  /*b0da0*/  STL.64 [R1+0xac0], R18 ;  /* 0x000ac01201007387 */ /* 0x0001e80000100a00 */
[----:B0-----:R-:W4:Y:S04]  /*b0db0*/  LDL.LU R18, [R1+0x114] ;  /* 0x0001140001127983 */ /* 0x001f280000300800 */
[----:B------:R-:W4:Y:S04]  /*b0dc0*/  LDL.LU R19, [R1+0x1e0] ;  /* 0x0001e00001137983 */ /* 0x000f280000300800 */
[----:B------:R-:W4:Y:S01]  /*b0dd0*/  LDL.LU R28, [R1+0x10c] ;  /* 0x00010c00011c7983 */ /* 0x000f220000300800 */
[----:B--2---:R-:W-:-:S03]  /*b0de0*/  SHF.R.U32.HI R10, RZ, 0x8, R26 ;  /* 0x00000008ff0a7819 */ /* 0x004fc6000001161a */
[----:B------:R-:W2:Y:S01]  /*b0df0*/  LDL.LU R26, [R1+0x1dc] ;  /* 0x0001dc00011a7983 */ /* 0x000ea20000300800 */
[----:B------:R-:W-:-:S04]  /*b0e00*/  LOP3.LUT R10, R10, 0xffff, RZ, 0xc0, !PT ;  /* 0x0000ffff0a0a7812 */ /* 0x000fc800078ec0ff */
[----:B------:R-:W-:-:S05]  /*b0e10*/  PRMT R10, R10, 0x3340, R0 ;  /* 0x000033400a0a7816 */ /* 0x000fca0000000000 */
[----:B------:R0:W-:Y:S01]  /*b0e20*/  STL [R1+0x78], R10 ;  /* 0x0000780a01007387 */ /* 0x0001e20000100800 */
[----:B---3--:R-:W-:Y:S02]  /*b0e30*/  PRMT R23, R23, 0x5410, R11 ;  /* 0x0000541017177816 */ /* 0x008fe4000000000b */
[----:B0-----:R-:W-:-:S05]  /*b0e40*/  IADD3 R10, P6, R29, R7, RZ ;  /* 0x000000071d0a7210 */ /* 0x001fca0007fde0ff */
[----:B------:R-:W-:Y:S01]  /*b0e50*/  IMAD.X R11, R27, 0x1, R8, P6 ;  /* 0x000000011b0b7824 */ /* 0x000fe200030e0608 */
[----:B------:R-:W-:-:S04]  /*b0e60*/  PRMT R12, R12, 0x5410, R21 ;  /* 0x000054100c0c7816 */ /* 0x000fc80000000015 */
[----:B------:R0:W-:Y:S04]  /*b0e70*/  STL.64 [R1+0xab8], R10 ;  /* 0x000ab80a01007387 */ /* 0x0001e80000100a00 */
[----:B0-----:R-:W3:Y:S04]  /*b0e80*/  LDL.LU.64 R10, [R1+0x4470] ;  /* 0x00447000010a7983 */ /* 0x001ee80000300a00 */
[----:B------:R-:W4:Y:S02]  /*b0e90*/  LDL.LU R21, [R1+0x4468] ;  /* 0x0044680001157983 */ /* 0x000f240000300800 */
[----:B----4-:R-:W-:-:S05]  /*b0ea0*/  PRMT R21, R21, 0x5410, R13 ;  /* 0x0000541015157816 */ /* 0x010fca000000000d */
[----:B------:R0:W-:Y:S04]  /*b0eb0*/  STL.64 [R1+0x43c0], R20 ;  /* 0x0043c01401007387 */ /* 0x0001e80000100a00 */
[----:B------:R1:W-:Y:S04]  /*b0ec0*/  STL [R1+0x7c], R12 ;  /* 0x00007c0c01007387 */ /* 0x0003e80000100800 */
[----:B0-----:R-:W4:Y:S01]  /*b0ed0*/  LDL.LU R20, [R1+0x9c] ;  /* 0x00009c0001147983 */ /* 0x001f220000300800 */
[----:B-1----:R-:W-:-:S03]  /*b0ee0*/  IADD3 R12, P6, R29, R9, RZ ;  /* 0x000000091d0c7210 */ /* 0x002fc60007fde0ff */
[----:B------:R-:W2:Y:S02]  /*b0ef0*/  LDL.LU R21, [R1+0x118] ;  /* 0x0001180001157983 */ /* 0x000ea40000300800 */
[----:B---3--:R-:W-:-:S05]  /*b0f00*/  IMAD.X R13, R27, 0x1, R10, P6 ;  /* 0x000000011b0d7824 */ /* 0x008fca00030e060a */
[----:B------:R0:W-:Y:S04]  /*b0f10*/  STL.64 [R1+0xab0], R12 ;  /* 0x000ab00c01007387 */ /* 0x0001e80000100a00 */
[----:B0-----:R-:W3:Y:S01]  /*b0f20*/  LDL.LU.64 R12, [R1+0x4460] ;  /* 0x00446000010c7983 */ /* 0x001ee20000300a00 */
[----:B----4-:R-:W-:Y:S02]  /*b0f30*/  PRMT R22, R22, 0x5410, R20 ;  /* 0x0000541016167816 */ /* 0x010fe40000000014 */
[----:B------:R-:W-:Y:S02]  /*b0f40*/  PRMT R20, R3, 0x5410, R2 ;  /* 0x0000541003147816 */ /* 0x000fe40000000002 */
[----:B------:R-:W-:Y:S01]  /*b0f50*/  IADD3 R2, P6, R29, R11, RZ ;  /* 0x0000000b1d027210 */ /* 0x000fe20007fde0ff */
[----:B------:R0:W-:Y:S04]  /*b0f60*/  STL.64 [R1+0x43a0], R22 ;  /* 0x0043a01601007387 */ /* 0x0001e80000100a00 */
[----:B0-----:R-:W4:Y:S04]  /*b0f70*/  LDL.LU R23, [R1+0xc4] ;  /* 0x0000c40001177983 */ /* 0x001f280000300800 */
[----:B------:R-:W4:Y:S01]  /*b0f80*/  LDL.LU R22, [R1+0x104] ;  /* 0x0001040001167983 */ /* 0x000f220000300800 */
[----:B---3--:R-:W-:-:S03]  /*b0f90*/  IMAD.X R3, R27, 0x1, R13, P6 ;  /* 0x000000011b037824 */ /* 0x008fc600030e060d */
[----:B------:R-:W-:Y:S04]  /*b0fa0*/  STL [R1+0xac], R20 ;  /* 0x0000ac1401007387 */ /* 0x000fe80000100800 */
[----:B------:R0:W-:Y:S02]  /*b0fb0*/  STL.64 [R1+0xaa8], R2 ;  /* 0x000aa80201007387 */ /* 0x0001e40000100a00 */
[----:B0-----:R-:W-:Y:S02]  /*b0fc0*/  IADD3 R2, P6, R29, R12, RZ ;  /* 0x0000000c1d027210 */ /* 0x001fe40007fde0ff */
[----:B------:R-:W3:Y:S04]  /*b0fd0*/  LDL.LU R29, [R1+0x4458] ;  /* 0x00445800011d7983 */ /* 0x000ee80000300800 */
[----:B------:R0:W-:Y:S01]  /*b0fe0*/  STL.64 [R1+0x4440], R12 ;  /* 0x0044400c01007387 */ /* 0x0001e20000100a00 */
[----:B------:R-:W-:-:S03]  /*b0ff0*/  IMAD.X R3, R27, 0x1, R14, P6 ;  /* 0x000000011b037824 */ /* 0x000fc600030e060e */
[----:B0-----:R-:W4:Y:S04]  /*b1000*/  LDL.LU R12, [R1+0x11c] ;  /* 0x00011c00010c7983 */ /* 0x001f280000300800 */
[----:B------:R-:W4:Y:S04]  /*b1010*/  LDL.LU R13, [R1+0x280] ;  /* 0x00028000010d7983 */ /* 0x000f280000300800 */
[----:B------:R0:W-:Y:S04]  /*b1020*/  STL.64 [R1+0xa68], R2 ;  /* 0x000a680201007387 */ /* 0x0001e80000100a00 */
[----:B0-----:R-:W3:Y:S04]  /*b1030*/  LDL.LU.64 R2, [R1+0x4450] ;  /* 0x0044500001027983 */ /* 0x001ee80000300a00 */
[----:B------:R-:W3:Y:S04]  /*b1040*/  LDL.LU R20, [R1+0xfc] ;  /* 0x0000fc0001147983 */ /* 0x000ee80000300800 */
[----:B------:R-:W3:Y:S01]  /*b1050*/  LDL.LU R27, [R1+0x1bc] ;  /* 0x0001bc00011b7983 */ /* 0x000ee20000300800 */
[----:B------:R-:W-:-:S02]  /*b1060*/  PRMT R19, R19, 0x5410, R18 ;  /* 0x0000541013137816 */ /* 0x000fc40000000012 */
[----:B--2---:R-:W-:Y:S02]  /*b1070*/  PRMT R18, R26, 0x5410, R28 ;  /* 0x000054101a127816 */ /* 0x004fe4000000001c */
[----:B----4-:R-:W-:Y:S02]  /*b1080*/  PRMT R13, R13, 0x5410, R12 ;  /* 0x000054100d0d7816 */ /* 0x010fe4000000000c */
[----:B------:R-:W-:Y:S02]  /*b1090*/  PRMT R12, R24, 0x5410, R21 ;  /* 0x00005410180c7816 */ /* 0x000fe40000000015 */
[----:B------:R-:W-:Y:S01]  /*b10a0*/  PRMT R21, R17, 0x5410, R25 ;  /* 0x0000541011157816 */ /* 0x000fe20000000019 */
[----:B------:R-:W-:Y:S01]  /*b10b0*/  STL [R1+0x98], R13 ;  /* 0x0000980d01007387 */ /* 0x000fe20000100800 */
[----:B------:R-:W-:-:S03]  /*b10c0*/  SHF.R.S32.HI R17, RZ, 0x1f, R23 ;  /* 0x0000001fff117819 */ /* 0x000fc60000011417 */
[----:B------:R3:W-:Y:S02]  /*b10d0*/  STL [R1+0xb0], R12 ;  /* 0x0000b00c01007387 */ /* 0x0007e40000100800 */
[----:B---3--:R-:W-:Y:S02]  /*b10e0*/  IADD3 R12, P6, R23, R2, RZ ;  /* 0x00000002170c7210 */ /* 0x008fe40007fde0ff */
[----:B------:R-:W-:Y:S03]  /*b10f0*/  STL [R1+0xa8], R21 ;  /* 0x0000a81501007387 */ /* 0x000fe60000100800 */
[----:B------:R-:W-:-:S05]  /*b1100*/  IMAD.X R13, R17, 0x1, R16, P6 ;  /* 0x00000001110d7824 */ /* 0x000fca00030e0610 */
[----:B------:R0:W-:Y:S04]  /*b1110*/  STL.64 [R1+0xaf0], R12 ;  /* 0x000af00c01007387 */ /* 0x0001e80000100a00 */
[----:B0-----:R-:W2:Y:S04]  /*b1120*/  LDL.LU R12, [R1+0xf4] ;  /* 0x0000f400010c7983 */ /* 0x001ea80000300800 */
[----:B------:R-:W2:Y:S04]  /*b1130*/  LDL.LU R13, [R1+0x1b8] ;  /* 0x0001b800010d7983 */ /* 0x000ea80000300800 */
[----:B------:R-:W3:Y:S04]  /*b1140*/  LDL.LU R21, [R1+0xf0] ;  /* 0x0000f00001157983 */ /* 0x000ee80000300800 */
[----:B------:R-:W-:Y:S04]  /*b1150*/  STL [R1+0xb4], R19 ;  /* 0x0000b41301007387 */ /* 0x000fe80000100800 */
[----:B------:R-:W3:Y:S04]  /*b1160*/  LDL.LU R28, [R1+0x1b0] ;  /* 0x0001b000011c7983 */ /* 0x000ee80000300800 */
[----:B------:R0:W-:Y:S04]  /*b1170*/  STL [R1+0xb8], R18 ;  /* 0x0000b81201007387 */ /* 0x0001e80000100800 */
[----:B------:R-:W4:Y:S04]  /*b1180*/  LDL.LU R24, [R1+0xec] ;  /* 0x0000ec0001187983 */ /* 0x000f280000300800 */
[----:B------:R-:W4:Y:S01]  /*b1190*/  LDL.LU R26, [R1+0x1b4] ;  /* 0x0001b400011a7983 */ /* 0x000f220000300800 */
[----:B0-----:R-:W-:-:S03]  /*b11a0*/  IADD3 R18, P6, R23, R0, RZ ;  /* 0x0000000017127210 */ /* 0x001fc60007fde0ff */
[----:B------:R-:W3:Y:S02]  /*b11b0*/  LDL.LU R25, [R1+0xc8] ;  /* 0x0000c80001197983 */ /* 0x000ee40000300800 */
[----:B------:R-:W-:-:S05]  /*b11c0*/  IMAD.X R19, R17, 0x1, R15, P6 ;  /* 0x0000000111137824 */ /* 0x000fca00030e060f */
[----:B------:R0:W-:Y:S04]  /*b11d0*/  STL.64 [R1+0xae8], R18 ;  /* 0x000ae81201007387 */ /* 0x0001e80000100a00 */
[----:B0-----:R-:W2:Y:S04]  /*b11e0*/  LDL.LU.64 R18, [R1+0x4448] ;  /* 0x0044480001127983 */ /* 0x001ea80000300a00 */
[----:B------:R0:W-:Y:S04]  /*b11f0*/  STL.64 [R1+0x4438], R14 ;  /* 0x0044380e01007387 */ /* 0x0001e80000100a00 */
[----:B0-----:R-:W2:Y:S01]  /*b1200*/  LDL.LU R15, [R1+0x108] ;  /* 0x00010800010f7983 */ /* 0x001ea20000300800 */
[----:B------:R-:W-:-:S02]  /*b1210*/  IADD3 R14, P6, R23, R3, RZ ;  /* 0x00000003170e7210 */ /* 0x000fc40007fde0ff */
[----:B--2---:R-:W-:-:S05]  /*b1220*/  PRMT R19, R19, 0x5410, R15 ;  /* 0x0000541013137816 */ /* 0x004fca000000000f */
[----:B------:R0:W-:Y:S04]  /*b1230*/  STL [R1+0x4378], R19 ;  /* 0x0043781301007387 */ /* 0x0001e80000100800 */
[----:B0-----:R-:W2:Y:S04]  /*b1240*/  LDL.LU R19, [R1+0x1d0] ;  /* 0x0001d00001137983 */ /* 0x001ea80000300800 */
[----:B------:R0:W-:Y:S04]  /*b1250*/  STL [R1+0x43ec], R18 ;  /* 0x0043ec1201007387 */ /* 0x0001e80000100800 */
[----:B0-----:R-:W2:Y:S01]  /*b1260*/  LDL.LU R18, [R1+0x100] ;  /* 0x0001000001127983 */ /* 0x001ea20000300800 */
[----:B------:R-:W-:Y:S01]  /*b1270*/  PRMT R29, R29, 0x5410, R22 ;  /* 0x000054101d1d7816 */ /* 0x000fe20000000016 */
[----:B------:R-:W-:Y:S01]  /*b1280*/  IMAD.X R15, R17, 0x1, R4, P6 ;  /* 0x00000001110f7824 */ /* 0x000fe200030e0604 */
[----:B------:R-:W-:-:S03]  /*b1290*/  PRMT R20, R27, 0x5410, R20 ;  /* 0x000054101b147816 */ /* 0x000fc60000000014 */
[----:B------:R0:W-:Y:S04]  /*b12a0*/  STL [R1+0x437c], R29 ;  /* 0x00437c1d01007387 */ /* 0x0001e80000100800 */
[----:B0-----:R-:W4:Y:S04]  /*b12b0*/  LDL.LU R29, [R1+0x1c0] ;  /* 0x0001c000011d7983 */ /* 0x001f280000300800 */
[----:B------:R0:W-:Y:S04]  /*b12c0*/  STL.64 [R1+0xb70], R14 ;  /* 0x000b700e01007387 */ /* 0x0001e80000100a00 */
[----:B0-----:R-:W3:Y:S04]  /*b12d0*/  LDL.LU R14, [R1+0x1a4] ;  /* 0x0001a400010e7983 */ /* 0x001ee80000300800 */
[----:B------:R-:W3:Y:S04]  /*b12e0*/  LDL.LU R15, [R1+0xe0] ;  /* 0x0000e000010f7983 */ /* 0x000ee80000300800 */
[----:B------:R-:W3:Y:S01]  /*b12f0*/  LDL.LU R22, [R1+0x1ac] ;  /* 0x0001ac0001167983 */ /* 0x000ee20000300800 */
[----:B--2---:R-:W-:-:S02]  /*b1300*/  PRMT R19, R19, 0x5410, R18 ;  /* 0x0000541013137816 */ /* 0x004fc40000000012 */
[----:B------:R-:W-:-:S03]  /*b1310*/  IADD3 R18, P6, R23, R5, RZ ;  /* 0x0000000517127210 */ /* 0x000fc60007fde0ff */
[----:B------:R-:W-:Y:S04]  /*b1320*/  STL [R1+0x100], R19 ;  /* 0x0001001301007387 */ /* 0x000fe80000100800 */
[----:B------:R0:W-:Y:S04]  /*b1330*/  STL.64 [R1+0x4430], R4 ;  /* 0x0044300401007387 */ /* 0x0001e80000100a00 */
[----:B------:R-:W-:Y:S04]  /*b1340*/  STL [R1+0xfc], R20 ;  /* 0x0000fc1401007387 */ /* 0x000fe80000100800 */
[----:B0-----:R-:W4:Y:S01]  /*b1350*/  LDL.LU R5, [R1+0xf8] ;  /* 0x0000f80001057983 */ /* 0x001f220000300800 */
[----:B------:R-:W-:Y:S01]  /*b1360*/  IMAD.X R19, R17, 0x1, R6, P6 ;  /* 0x0000000111137824 */ /* 0x000fe200030e0606 */
[----:B------:R-:W-:-:S02]  /*b1370*/  IADD3 R4, P6, R23, R7, RZ ;  /* 0x0000000717047210 */ /* 0x000fc40007fde0ff */
[----:B------:R-:W-:Y:S02]  /*b1380*/  PRMT R12, R13, 0x5410, R12 ;  /* 0x000054100d0c7816 */ /* 0x000fe4000000000c */
[----:B------:R0:W-:Y:S04]  /*b1390*/  STL.64 [R1+0xb68], R18 ;  /* 0x000b681201007387 */ /* 0x0001e80000100a00 */
[----:B0-----:R-:W2:Y:S04]  /*b13a0*/  LDL.LU R18, [R1+0xd8] ;  /* 0x0000d80001127983 */ /* 0x001ea80000300800 */
[----:B------:R-:W2:Y:S04]  /*b13b0*/  LDL.LU R19, [R1+0x198] ;  /* 0x0001980001137983 */ /* 0x000ea80000300800 */
[----:B------:R-:W2:Y:S04]  /*b13c0*/  LDL.LU R20, [R1+0xa0] ;  /* 0x0000a00001147983 */ /* 0x000ea80000300800 */
[----:B------:R-:W2:Y:S01]  /*b13d0*/  LDL.LU R27, [R1+0x12c] ;  /* 0x00012c00011b7983 */ /* 0x000ea20000300800 */
[----:B----4-:R-:W-:Y:S01]  /*b13e0*/  PRMT R29, R29, 0x5410, R5 ;  /* 0x000054101d1d7816 */ /* 0x010fe20000000005 */
[----:B------:R-:W-:-:S04]  /*b13f0*/  IMAD.X R5, R17, 0x1, R8, P6 ;  /* 0x0000000111057824 */ /* 0x000fc800030e0608 */
[----:B------:R-:W-:Y:S04]  /*b1400*/  STL [R1+0xf8], R29 ;  /* 0x0000f81d01007387 */ /* 0x000fe80000100800 */
[----:B------:R0:W-:Y:S04]  /*b1410*/  STL.64 [R1+0x4428], R6 ;  /* 0x0044280601007387 */ /* 0x0001e80000100a00 */
[----:B------:R-:W-:Y:S04]  /*b1420*/  STL [R1+0xf4], R12 ;  /* 0x0000f40c01007387 */ /* 0x000fe80000100800 */
[----:B0-----:R-:W4:Y:S04]  /*b1430*/  LDL.LU R6, [R1+0x19c] ;  /* 0x00019c0001067983 */ /* 0x001f280000300800 */
[----:B------:R3:W-:Y:S01]  /*b1440*/  STL.64 [R1+0xc30], R4 ;  /* 0x000c300401007387 */ /* 0x0007e20000100a00 */
[----:B------:R-:W-:-:S02]  /*b1450*/  PRMT R7, R26, 0x5410, R24 ;  /* 0x000054101a077816 */ /* 0x000fc40000000018 */
[----:B---3--:R-:W-:Y:S02]  /*b1460*/  PRMT R4, R28, 0x5410, R21 ;  /* 0x000054101c047816 */ /* 0x008fe40000000015 */
[----:B------:R-:W3:Y:S04]  /*b1470*/  LDL.LU R21, [R1+0xa4] ;  /* 0x0000a40001157983 */ /* 0x000ee80000300800 */
[----:B------:R-:W3:Y:S04]  /*b1480*/  LDL.LU R28, [R1+0x194] ;  /* 0x00019400011c7983 */ /* 0x000ee80000300800 */
[----:B------:R0:W-:Y:S01]  /*b1490*/  STL [R1+0xf0], R4 ;  /* 0x0000f00401007387 */ /* 0x0001e20000100800 */
[----:B------:R-:W-:-:S03]  /*b14a0*/  IADD3 R12, P6, R23, R9, RZ ;  /* 0x00000009170c7210 */ /* 0x000fc60007fde0ff */
[----:B0-----:R-:W3:Y:S04]  /*b14b0*/  LDL.LU R4, [R1+0x94] ;  /* 0x0000940001047983 */ /* 0x001ee80000300800 */
[----:B------:R-:W3:Y:S04]  /*b14c0*/  LDL.LU R5, [R1+0x190] ;  /* 0x0001900001057983 */ /* 0x000ee80000300800 */
[----:B------:R0:W-:Y:S01]  /*b14d0*/  STL [R1+0xec], R7 ;  /* 0x0000ec0701007387 */ /* 0x0001e20000100800 */
[----:B------:R-:W-:-:S03]  /*b14e0*/  IMAD.X R13, R17, 0x1, R10, P6 ;  /* 0x00000001110d7824 */ /* 0x000fc600030e060a */
[----:B0-----:R-:W3:Y:S04]  /*b14f0*/  LDL.LU R7, [R1+0x8c] ;  /* 0x00008c0001077983 */ /* 0x001ee80000300800 */
[----:B------:R-:W3:Y:S04]  /*b1500*/  LDL.LU R26, [R1+0x174] ;  /* 0x00017400011a7983 */ /* 0x000ee80000300800 */
[----:B------:R0:W-:Y:S04]  /*b1510*/  STL.64 [R1+0x4420], R8 ;  /* 0x0044200801007387 */ /* 0x0001e80000100a00 */
[----:B0-----:R-:W2:Y:S04]  /*b1520*/  LDL.LU R9, [R1+0xe8] ;  /* 0x0000e80001097983 */ /* 0x001ea80000300800 */
[----:B------:R-:W4:Y:S04]  /*b1530*/  LDL.LU R8, [R1+0xe4] ;  /* 0x0000e40001087983 */ /* 0x000f280000300800 */
[----:B------:R0:W-:Y:S04]  /*b1540*/  STL.64 [R1+0xcb8], R12 ;  /* 0x000cb80c01007387 */ /* 0x0001e80000100a00 */
[----:B0-----:R-:W3:Y:S04]  /*b1550*/  LDL.LU.64 R12, [R1+0x4440] ;  /* 0x00444000010c7983 */ /* 0x001ee80000300a00 */
[----:B------:R-:W4:Y:S04]  /*b1560*/  LDL.LU R29, [R1+0x84] ;  /* 0x00008400011d7983 */ /* 0x000f280000300800 */
[----:B------:R-:W4:Y:S01]  /*b1570*/  LDL.LU R24, [R1+0x188] ;  /* 0x0001880001187983 */ /* 0x000f220000300800 */
[----:B--2---:R-:W-:-:S05]  /*b1580*/  PRMT R14, R14, 0x5410, R9 ;  /* 0x000054100e0e7816 */ /* 0x004fca0000000009 */
[----:B------:R0:W-:Y:S01]  /*b1590*/  STL [R1+0x118], R14 ;  /* 0x0001180e01007387 */ /* 0x0001e20000100800 */
[----:B------:R-:W-:Y:S02]  /*b15a0*/  PRMT R9, R22, 0x5410, R15 ;  /* 0x0000541016097816 */ /* 0x000fe4000000000f */
[----:B0-----:R-:W-:-:S03]  /*b15b0*/  IADD3 R14, P6, R23, R11, RZ ;  /* 0x0000000b170e7210 */ /* 0x001fc60007fde0ff */
[----:B------:R-:W-:Y:S02]  /*b15c0*/  STL [R1+0x10c], R9 ;  /* 0x00010c0901007387 */ /* 0x000fe40000100800 */
[----:B---3--:R-:W-:-:S05]  /*b15d0*/  IMAD.X R15, R17, 0x1, R13, P6 ;  /* 0x00000001110f7824 */ /* 0x008fca00030e060d */
[----:B------:R0:W-:Y:S04]  /*b15e0*/  STL.64 [R1+0xcb0], R14 ;  /* 0x000cb00e01007387 */ /* 0x0001e80000100a00 */
[----:B0-----:R-:W2:Y:S01]  /*b15f0*/  LDL.LU.64 R14, [R1+0x4438] ;  /* 0x00443800010e7983 */ /* 0x001ea20000300a00 */
[----:B------:R-:W-:Y:S02]  /*b1600*/  IADD3 R22, P6, R23, R12, RZ ;  /* 0x0000000c17167210 */ /* 0x000fe40007fde0ff */
[----:B----4-:R-:W-:Y:S01]  /*b1610*/  PRMT R6, R6, 0x5410, R8 ;  /* 0x0000541006067816 */ /* 0x010fe20000000008 */
[----:B------:R-:W3:Y:S01]  /*b1620*/  LDL.LU R9, [R1+0x80] ;  /* 0x0000800001097983 */ /* 0x000ee20000300800 */
[----:B------:R-:W-:Y:S02]  /*b1630*/  PRMT R18, R19, 0x5410, R18 ;  /* 0x0000541013127816 */ /* 0x000fe40000000012 */
[----:B------:R-:W-:Y:S01]  /*b1640*/  PRMT R8, R27, 0x5410, R20 ;  /* 0x000054101b087816 */ /* 0x000fe20000000014 */
[----:B--2---:R-:W-:-:S05]  /*b1650*/  IMAD.X R23, R17, 0x1, R14, P6 ;  /* 0x0000000111177824 */ /* 0x004fca00030e060e */
[----:B------:R0:W-:Y:S04]  /*b1660*/  STL.64 [R1+0xd00], R22 ;  /* 0x000d001601007387 */ /* 0x0001e80000100a00 */
[----:B0-----:R-:W3:Y:S04]  /*b1670*/  LDL.LU R22, [R1+0x170] ;  /* 0x0001700001167983 */ /* 0x001ee80000300800 */
[----:B------:R-:W2:Y:S04]  /*b1680*/  LDL.LU R23, [R1+0x6c] ;  /* 0x00006c0001177983 */ /* 0x000ea80000300800 */
[----:B------:R-:W2:Y:S04]  /*b1690*/  LDL.LU R17, [R1+0x164] ;  /* 0x0001640001117983 */ /* 0x000ea80000300800 */
[----:B------:R0:W-:Y:S04]  /*b16a0*/  STL [R1+0x11c], R6 ;  /* 0x00011c0601007387 */ /* 0x0001e80000100800 */
[----:B------:R1:W-:Y:S01]  /*b16b0*/  STL [R1+0xd8], R18 ;  /* 0x0000d81201007387 */ /* 0x0003e20000100800 */
[----:B0-----:R-:W-:-:S02]  /*b16c0*/  SHF.R.S32.HI R6, RZ, 0x1f, R25 ;  /* 0x0000001fff067819 */ /* 0x001fc40000011419 */
[----:B-1----:R-:W-:Y:S01]  /*b16d0*/  IADD3 R18, P6, R25, R2, RZ ;  /* 0x0000000219127210 */ /* 0x002fe20007fde0ff */
[----:B------:R0:W-:Y:S04]  /*b16e0*/  STL [R1+0x12c], R8 ;  /* 0x00012c0801007387 */ /* 0x0001e80000100800 */
[----:B------:R-:W-:Y:S01]  /*b16f0*/  IMAD.X R19, R6, 0x1, R16, P6 ;  /* 0x0000000106137824 */ /* 0x000fe200030e0610 */
[----:B------:R-:W4:Y:S04]  /*b1700*/  LDL.LU R27, [R1+0x68] ;  /* 0x00006800011b7983 */ /* 0x000f280000300800 */
[----:B------:R1:W-:Y:S01]  /*b1710*/  STL.64 [R1+0xca8], R18 ;  /* 0x000ca81201007387 */ /* 0x0003e20000100a00 */
[----:B0-----:R-:W-:-:S03]  /*b1720*/  PRMT R8, R28, 0x5410, R21 ;  /* 0x000054101c087816 */ /* 0x001fc60000000015 */
[----:B-1----:R-:W4:Y:S04]  /*b1730*/  LDL.LU R18, [R1+0x16c] ;  /* 0x00016c0001127983 */ /* 0x002f280000300800 */
[----:B------:R-:W4:Y:S04]  /*b1740*/  LDL.LU R19, [R1+0x5c] ;  /* 0x00005c0001137983 */ /* 0x000f280000300800 */
[----:B------:R-:W4:Y:S04]  /*b1750*/  LDL.LU R20, [R1+0x158] ;  /* 0x0001580001147983 */ /* 0x000f280000300800 */
[----:B------:R-:W4:Y:S04]  /*b1760*/  LDL.LU R28, [R1+0x34] ;  /* 0x00003400011c7983 */ /* 0x000f280000300800 */
[----:B------:R-:W4:Y:S04]  /*b1770*/  LDL.LU R21, [R1+0xcc] ;  /* 0x0000cc0001157983 */ /* 0x000f280000300800 */
[----:B------:R0:W-:Y:S02]  /*b1780*/  STL [R1+0xa0], R8 ;  /* 0x0000a00801007387 */ /* 0x0001e40000100800 */
[----:B0-----:R-:W-:-:S02]  /*b1790*/  PRMT R8, R5, 0x5410, R4 ;  /* 0x0000541005087816 */ /* 0x001fc40000000004 */
[----:B------:R-:W-:-:S05]  /*b17a0*/  IADD3 R4, P6, R25, R0, RZ ;  /* 0x0000000019047210 */ /* 0x000fca0007fde0ff */
[----:B------:R-:W-:Y:S01]  /*b17b0*/  IMAD.X R5, R6, 0x1, R15, P6 ;  /* 0x0000000106057824 */ /* 0x000fe200030e060f */
[----:B------:R-:W-:Y:S04]  /*b17c0*/  STL [R1+0x94], R8 ;  /* 0x0000940801007387 */ /* 0x000fe80000100800 */
[----:B------:R0:W-:Y:S04]  /*b17d0*/  STL.64 [R1+0xd38], R4 ;  /* 0x000d380401007387 */ /* 0x0001e80000100a00 */
[----:B0-----:R-:W3:Y:S01]  /*b17e0*/  LDL.LU.64 R4, [R1+0x4430] ;  /* 0x0044300001047983 */ /* 0x001ee20000300a00 */
[----:B------:R-:W-:-:S03]  /*b17f0*/  PRMT R6, R26, 0x5410, R7 ;  /* 0x000054101a067816 */ /* 0x000fc60000000007 */
[----:B------:R0:W-:Y:S04]  /*b1800*/  STL.64 [R1+0x4410], R14 ;  /* 0x0044100e01007387 */ /* 0x0001e80000100a00 */
[----:B0-----:R-:W4:Y:S04]  /*b1810*/  LDL.LU R14, [R1+0x24] ;  /* 0x00002400010e7983 */ /* 0x001f280000300800 */
[----:B------:R-:W4:Y:S04]  /*b1820*/  LDL.LU R26, [R1+0x13c] ;  /* 0x00013c00011a7983 */ /* 0x000f280000300800 */
[----:B------:R0:W-:Y:S01]  /*b1830*/  STL [R1+0x8c], R6 ;  /* 0x00008c0601007387 */ /* 0x0001e20000100800 */
[----:B------:R-:W-:-:S02]  /*b1840*/  SHF.R.S32.HI R15, RZ, 0x1f, R25 ;  /* 0x0000001fff0f7819 */ /* 0x000fc40000011419 */
[----:B0-----:R-:W-:Y:S02]  /*b1850*/  PRMT R6, R24, 0x5410, R29 ;  /* 0x0000541018067816 */ /* 0x001fe4000000001d */
[----:B------:R-:W4:Y:S04]  /*b1860*/  LDL.LU R29, [R1+0x10] ;  /* 0x00001000011d7983 */ /* 0x000f280000300800 */
[----:B------:R-:W4:Y:S04]  /*b1870*/  LDL.LU R24, [R1+0x124] ;  /* 0x0001240001187983 */ /* 0x000f280000300800 */
[----:B------:R0:W-:Y:S02]  /*b1880*/  STL [R1+0x84], R6 ;  /* 0x0000840601007387 */ /* 0x0001e40000100800 */
[----:B0-----:R-:W-:-:S02]  /*b1890*/  IADD3 R6, P6, R25, R3, RZ ;  /* 0x0000000319067210 */ /* 0x001fc40007fde0ff */
[----:B------:R0:W-:Y:S04]  /*b18a0*/  STL.64 [R1+0x4408], R2 ;  /* 0x0044080201007387 */ /* 0x0001e80000100a00 */
[----:B0-----:R-:W4:Y:S04]  /*b18b0*/  LDL.LU R2, [R1+0x30] ;  /* 0x0000300001027983 */ /* 0x001f280000300800 */
[----:B------:R-:W4:Y:S01]  /*b18c0*/  LDL.LU R3, [R1+0x130] ;  /* 0x0001300001037983 */ /* 0x000f220000300800 */
[----:B---3--:R-:W-:-:S05]  /*b18d0*/  IMAD.X R7, R15, 0x1, R4, P6 ;  /* 0x000000010f077824 */ /* 0x008fca00030e0604 */
[----:B------:R0:W-:Y:S04]  /*b18e0*/  STL.64 [R1+0xd30], R6 ;  /* 0x000d300601007387 */ /* 0x0001e80000100a00 */
[----:B0-----:R-:W3:Y:S01]  /*b18f0*/  LDL.LU.64 R6, [R1+0x4428] ;  /* 0x0044280001067983 */ /* 0x001ee20000300a00 */
[----:B------:R-:W-:Y:S02]  /*b1900*/  PRMT R9, R22, 0x5410, R9 ;  /* 0x0000541016097816 */ /* 0x000fe40000000009 */
[----:B--2---:R-:W-:Y:S01]  /*b1910*/  PRMT R8, R17, 0x5410, R23 ;  /* 0x0000541011087816 */ /* 0x004fe20000000017 */
[----:B------:R-:W2:Y:S04]  /*b1920*/  LDL.LU R22, [R1+0x128] ;  /* 0x0001280001167983 */ /* 0x000ea80000300800 */
[----:B------:R-:W-:Y:S04]  /*b1930*/  STL [R1+0x80], R9 ;  /* 0x0000800901007387 */ /* 0x000fe80000100800 */
[----:B------:R-:W2:Y:S04]  /*b1940*/  LDL.LU R23, [R1+0x1c] ;  /* 0x00001c0001177983 */ /* 0x000ea80000300800 */
[----:B------:R0:W-:Y:S04]  /*b1950*/  STL [R1+0x6c], R8 ;  /* 0x00006c0801007387 */ /* 0x0001e80000100800 */
[----:B------:R-:W2:Y:S01]  /*b1960*/  LDL.LU R17, [R1+0x14c] ;  /* 0x00014c0001117983 */ /* 0x000ea20000300800 */
[----:B0-----:R-:W-:-:S03]  /*b1970*/  IADD3 R8, P6, R25, R5, RZ ;  /* 0x0000000519087210 */ /* 0x001fc60007fde0ff */
[----:B------:R0:W-:Y:S01]  /*b1980*/  STL.64 [R1+0x43f8], R4 ;  /* 0x0043f80401007387 */ /* 0x0001e20000100a00 */
[----:B----4-:R-:W-:-:S03]  /*b1990*/  PRMT R18, R18, 0x5410, R27 ;  /* 0x0000541012127816 */ /* 0x010fc6000000001b */
[----:B0-----:R-:W4:Y:S04]  /*b19a0*/  LDL.LU R4, [R1+0x148] ;  /* 0x0001480001047983 */ /* 0x001f280000300800 */
[----:B------:R-:W2:Y:S01]  /*b19b0*/  LDL.LU R5, [R1+0x20] ;  /* 0x0000200001057983 */ /* 0x000ea20000300800 */
[----:B---3--:R-:W-:-:S05]  /*b19c0*/  IMAD.X R9, R15, 0x1, R6, P6 ;  /* 0x000000010f097824 */ /* 0x008fca00030e0606 */
[----:B------:R0:W-:Y:S04]  /*b19d0*/  STL.64 [R1+0xde0], R8 ;  /* 0x000de00801007387 */ /* 0x0001e80000100a00 */
[----:B0-----:R-:W3:Y:S04]  /*b19e0*/  LDL.LU.64 R8, [R1+0x4420] ;  /* 0x0044200001087983 */ /* 0x001ee80000300a00 */
[----:B------:R-:W4:Y:S04]  /*b19f0*/  LDL.LU R27, [R1+0x4418] ;  /* 0x00441800011b7983 */ /* 0x000f280000300800 */
[----:B------:R0:W-:Y:S01]  /*b1a00*/  STL [R1+0x68], R18 ;  /* 0x0000681201007387 */ /* 0x0001e20000100800 */
[----:B------:R-:W-:-:S02]  /*b1a10*/  PRMT R20, R20, 0x5410, R19 ;  /* 0x0000541014147816 */ /* 0x000fc40000000013 */
[----:B0-----:R-:W-:-:S03]  /*b1a20*/  IADD3 R18, P6, R25, R7, RZ ;  /* 0x0000000719127210 */ /* 0x001fc60007fde0ff */
[----:B------:R-:W-:Y:S01]  /*b1a30*/  STL [R1+0x5c], R20 ;  /* 0x00005c1401007387 */ /* 0x000fe20000100800 */
[----:B------:R-:W-:Y:S01]  /*b1a40*/  PRMT R26, R26, 0x5410, R14 ;  /* 0x000054101a1a7816 */ /* 0x000fe2000000000e */
[----:B---3--:R-:W-:Y:S01]  /*b1a50*/  IMAD.X R19, R15, 0x1, R8, P6 ;  /* 0x000000010f137824 */ /* 0x008fe200030e0608 */
[----:B----4-:R-:W-:Y:S02]  /*b1a60*/  PRMT R27, R27, 0x5410, R28 ;  /* 0x000054101b1b7816 */ /* 0x010fe4000000001c */
[----:B------:R-:W3:Y:S04]  /*b1a70*/  LDL.LU R28, [R1+0x18] ;  /* 0x00001800011c7983 */ /* 0x000ee80000300800 */
[----:B------:R0:W-:Y:S01]  /*b1a80*/  STL.64 [R1+0xdd8], R18 ;  /* 0x000dd81201007387 */ /* 0x0001e20000100a00 */
[----:B------:R-:W-:-:S03]  /*b1a90*/  IADD3 R14, P6, R25, R9, RZ ;  /* 0x00000009190e7210 */ /* 0x000fc60007fde0ff */
[----:B0-----:R-:W3:Y:S04]  /*b1aa0*/  LDL.LU R18, [R1+0x134] ;  /* 0x0001340001127983 */ /* 0x001ee80000300800 */
[----:B------:R-:W4:Y:S04]  /*b1ab0*/  LDL.LU R19, [R1+0x14] ;  /* 0x0000140001137983 */ /* 0x000f280000300800 */
[----:B------:R-:W4:Y:S04]  /*b1ac0*/  LDL.LU R20, [R1+0x15c] ;  /* 0x00015c0001147983 */ /* 0x000f280000300800 */
[----:B------:R0:W-:Y:S04]  /*b1ad0*/  STL [R1+0x433c], R27 ;  /* 0x00433c1b01007387 */ /* 0x0001e80000100800 */
[----:B0-----:R-:W2:Y:S04]  /*b1ae0*/  LDL.LU R27, [R1+0x40] ;  /* 0x00004000011b7983 */ /* 0x001ea80000300800 */
[----:B------:R0:W-:Y:S02]  /*b1af0*/  STL [R1+0x4340], R26 ;  /* 0x0043401a01007387 */ /* 0x0001e40000100800 */
[----:B0-----:R-:W-:-:S04]  /*b1b00*/  IMAD.MOV.U32 R26, RZ, RZ, R15 ;  /* 0x000000ffff1a7224 */ /* 0x001fc800078e000f */
[----:B------:R-:W-:Y:S01]  /*b1b10*/  IMAD.X R15, R26, 0x1, R10, P6 ;  /* 0x000000011a0f7824 */ /* 0x000fe200030e060a */
[----:B------:R-:W-:Y:S04]  /*b1b20*/  STL.64 [R1+0x43e0], R8 ;  /* 0x0043e00801007387 */ /* 0x000fe80000100a00 */
[----:B------:R0:W-:Y:S04]  /*b1b30*/  STL.64 [R1+0xe68], R14 ;  /* 0x000e680e01007387 */ /* 0x0001e80000100a00 */
[----:B0-----:R-:W3:Y:S01]  /*b1b40*/  LDL.LU.64 R14, [R1+0x4410] ;  /* 0x00441000010e7983 */ /* 0x001ee20000300a00 */
[----:B------:R-:W-:-:S02]  /*b1b50*/  PRMT R9, R3, 0x5410, R2 ;  /* 0x0000541003097816 */ /* 0x000fc40000000002 */
[C---:B------:R-:W-:Y:S02]  /*b1b60*/  IADD3 R2, P6, R25.reuse, R11, RZ ;  /* 0x0000000b19027210 */ /* 0x040fe40007fde0ff */
[----:B------:R-:W-:Y:S01]  /*b1b70*/  PRMT R8, R24, 0x5410, R29 ;  /* 0x0000541018087816 */ /* 0x000fe2000000001d */
[----:B------:R-:W-:Y:S02]  /*b1b80*/  STL [R1+0x30], R9 ;  /* 0x0000300901007387 */ /* 0x000fe40000100800 */
[----:B------:R-:W-:Y:S02]  /*b1b90*/  IMAD.X R3, R26, 0x1, R13, P6 ;  /* 0x000000011a037824 */ /* 0x000fe400030e060d */
[----:B------:R0:W-:Y:S04]  /*b1ba0*/  STL [R1+0x13c], R8 ;  /* 0x00013c0801007387 */ /* 0x0001e80000100800 */
[----:B0-----:R-:W4:Y:S04]  /*b1bb0*/  LDL.LU R8, [R1+0x28] ;  /* 0x0000280001087983 */ /* 0x001f280000300800 */
[----:B------:R-:W4:Y:S04]  /*b1bc0*/  LDL.LU R9, [R1+0x154] ;  /* 0x0001540001097983 */ /* 0x000f280000300800 */
[----:B------:R0:W-:Y:S04]  /*b1bd0*/  STL.64 [R1+0xe60], R2 ;  /* 0x000e600201007387 */ /* 0x0001e80000100a00 */
[----:B------:R-:W4:Y:S04]  /*b1be0*/  LDL.LU R29, [R1+0x3c] ;  /* 0x00003c00011d7983 */ /* 0x000f280000300800 */
[----:B------:R-:W4:Y:S01]  /*b1bf0*/  LDL.LU R24, [R1+0x160] ;  /* 0x0001600001187983 */ /* 0x000f220000300800 */
[----:B0-----:R-:W-:-:S03]  /*b1c00*/  IADD3 R2, P6, R25, R12, RZ ;  /* 0x0000000c19027210 */ /* 0x001fc60007fde0ff */
[----:B------:R-:W4:Y:S02]  /*b1c10*/  LDL.LU R25, [R1+0x38] ;  /* 0x0000380001197983 */ /* 0x000f240000300800 */
[----:B---3--:R-:W-:-:S05]  /*b1c20*/  IMAD.X R3, R26, 0x1, R14, P6 ;  /* 0x000000011a037824 */ /* 0x008fca00030e060e */
[----:B------:R0:W-:Y:S04]  /*b1c30*/  STL.64 [R1+0xea0], R2 ;  /* 0x000ea00201007387 */ /* 0x0001e80000100a00 */
[----:B0-----:R-:W3:Y:S01]  /*b1c40*/  LDL.LU.64 R2, [R1+0x4408] ;  /* 0x0044080001027983 */ /* 0x001ee20000300a00 */
[----:B--2---:R-:W-:Y:S02]  /*b1c50*/  PRMT R4, R4, 0x5410, R27 ;  /* 0x0000541004047816 */ /* 0x004fe4000000001b */
[----:B------:R-:W-:Y:S02]  /*b1c60*/  PRMT R22, R22, 0x5410, R5 ;  /* 0x0000541016167816 */ /* 0x000fe40000000005 */
[----:B------:R-:W-:Y:S01]  /*b1c70*/  PRMT R5, R17, 0x5410, R23 ;  /* 0x0000541011057816 */ /* 0x000fe20000000017 */
[----:B------:R0:W-:Y:S04]  /*b1c80*/  STL [R1+0x10], R4 ;  /* 0x0000100401007387 */ /* 0x0001e80000100800 */
[----:B------:R1:W-:Y:S04]  /*b1c90*/  STL [R1+0x148], R22 ;  /* 0x0001481601007387 */ /* 0x0003e80000100800 */
[----:B------:R-:W2:Y:S01]  /*b1ca0*/  LDL.LU R26, [R1+0x58] ;  /* 0x00005800011a7983 */ /* 0x000ea20000300800 */
[----:B0-----:R-:W-:-:S03]  /*b1cb0*/  SHF.R.S32.HI R4, RZ, 0x1f, R21 ;  /* 0x0000001fff047819 */ /* 0x001fc60000011415 */
[----:B------:R-:W-:Y:S04]  /*b1cc0*/  STL [R1+0x1c], R5 ;  /* 0x00001c0501007387 */ /* 0x000fe80000100800 */
[----:B------:R-:W2:Y:S04]  /*b1cd0*/  LDL.LU R27, [R1+0x54] ;  /* 0x00005400011b7983 */ /* 0x000ea80000300800 */
[----:B------:R3:W-:Y:S04]  /*b1ce0*/  STL [R1+0x8], R4 ;  /* 0x0000080401007387 */ /* 0x0007e80000100800 */
[----:B-1----:R-:W2:Y:S04]  /*b1cf0*/  LDL.LU R22, [R1+0x1a8] ;  /* 0x0001a80001167983 */ /* 0x002ea80000300800 */
[----:B------:R-:W2:Y:S04]  /*b1d00*/  LDL.LU R23, [R1+0x50] ;  /* 0x0000500001177983 */ /* 0x000ea80000300800 */
[----:B------:R-:W2:Y:S01]  /*b1d10*/  LDL.LU R17, [R1+0x1c8] ;  /* 0x0001c80001117983 */ /* 0x000ea20000300800 */
[----:B---3--:R-:W-:-:S03]  /*b1d20*/  IADD3 R4, P6, R21, R2, RZ ;  /* 0x0000000215047210 */ /* 0x008fc60007fde0ff */
[----:B------:R0:W-:Y:S04]  /*b1d30*/  STL [R1+0x43c8], R2 ;  /* 0x0043c80201007387 */ /* 0x0001e80000100800 */
[----:B0-----:R-:W3:Y:S01]  /*b1d40*/  LDL.LU R2, [R1+0x8] ;  /* 0x0000080001027983 */ /* 0x001ee20000300800 */
[----:B------:R-:W-:Y:S02]  /*b1d50*/  PRMT R18, R18, 0x5410, R28 ;  /* 0x0000541012127816 */ /* 0x000fe4000000001c */
[----:B----4-:R-:W-:Y:S01]  /*b1d60*/  PRMT R19, R20, 0x5410, R19 ;  /* 0x0000541014137816 */ /* 0x010fe20000000013 */
[----:B---3--:R-:W-:Y:S02]  /*b1d70*/  IMAD.X R5, R2, 0x1, R16, P6 ;  /* 0x0000000102057824 */ /* 0x008fe400030e0610 */
[----:B------:R-:W3:Y:S04]  /*b1d80*/  LDL.LU R16, [R1+0x4400] ;  /* 0x0044000001107983 */ /* 0x000ee80000300800 */
[----:B------:R0:W-:Y:S04]  /*b1d90*/  STL.64 [R1+0xe58], R4 ;  /* 0x000e580401007387 */ /* 0x0001e80000100a00 */
[----:B0-----:R-:W4:Y:S04]  /*b1da0*/  LDL.LU.64 R4, [R1+0x43f8] ;  /* 0x0043f80001047983 */ /* 0x001f280000300a00 */
[----:B------:R-:W3:Y:S04]  /*b1db0*/  LDL.LU R28, [R1+0x43f4] ;  /* 0x0043f400011c7983 */ /* 0x000ee80000300800 */
[----:B------:R-:W2:Y:S04]  /*b1dc0*/  LDL.LU R20, [R1+0x4c] ;  /* 0x00004c0001147983 */ /* 0x000ea80000300800 */
[----:B------:R0:W-:Y:S04]  /*b1dd0*/  STL [R1+0x18], R18 ;  /* 0x0000181201007387 */ /* 0x0001e80000100800 */
[----:B------:R1:W-:Y:S01]  /*b1de0*/  STL [R1+0x14c], R19 ;  /* 0x00014c1301007387 */ /* 0x0003e20000100800 */
[----:B0-----:R-:W-:-:S05]  /*b1df0*/  IADD3 R18, P6, R21, R0, RZ ;  /* 0x0000000015127210 */ /* 0x001fca0007fde0ff */
[----:B-1----:R-:W-:Y:S02]  /*b1e00*/  IMAD.X R19, R2, 0x1, R15, P6 ;  /* 0x0000000102137824 */ /* 0x002fe400030e060f */
[----:B------:R-:W2:Y:S04]  /*b1e10*/  LDL.LU R15, [R1+0x43f0] ;  /* 0x0043f000010f7983 */ /* 0x000ea80000300800 */
[----:B------:R0:W-:Y:S04]  /*b1e20*/  STL.64 [R1+0xef0], R18 ;  /* 0x000ef01201007387 */ /* 0x0001e80000100a00 */
[----:B0-----:R-:W4:Y:S01]  /*b1e30*/  LDL.LU R18, [R1+0x43ec] ;  /* 0x0043ec0001127983 */ /* 0x001f220000300800 */
[----:B---3--:R-:W-:-:S03]  /*b1e40*/  PRMT R28, R28, 0x5410, R16 ;  /* 0x000054101c1c7816 */ /* 0x008fc60000000010 */
[----:B------:R-:W3:Y:S04]  /*b1e50*/  LDL.LU R16, [R1+0x43e8] ;  /* 0x0043e80001107983 */ /* 0x000ee80000300800 */
[----:B------:R-:W4:Y:S01]  /*b1e60*/  LDL.LU R19, [R1+0xd0] ;  /* 0x0000d00001137983 */ /* 0x000f220000300800 */
[----:B------:R-:W-:Y:S02]  /*b1e70*/  PRMT R9, R9, 0x5410, R8 ;  /* 0x0000541009097816 */ /* 0x000fe40000000008 */
[----:B------:R-:W-:Y:S01]  /*b1e80*/  IADD3 R8, P6, R21, R3, RZ ;  /* 0x0000000315087210 */ /* 0x000fe20007fde0ff */
[----:B----4-:R0:W-:Y:S04]  /*b1e90*/  STL.64 [R1+0x43d0], R18 ;  /* 0x0043d01201007387 */ /* 0x0101e80000100a00 */
[----:B0-----:R-:W4:Y:S04]  /*b1ea0*/  LDL.LU R18, [R1+0x44] ;  /* 0x0000440001127983 */ /* 0x001f280000300800 */
[----:B------:R-:W4:Y:S04]  /*b1eb0*/  LDL.LU R19, [R1+0x180] ;  /* 0x0001800001137983 */ /* 0x000f280000300800 */
[----:B------:R0:W-:Y:S04]  /*b1ec0*/  STL [R1+0x4320], R28 ;  /* 0x0043201c01007387 */ /* 0x0001e80000100800 */
[----:B0-----:R-:W2:Y:S04]  /*b1ed0*/  LDL.LU R28, [R1+0x178] ;  /* 0x00017800011c7983 */ /* 0x001ea80000300800 */
[----:B------:R0:W-:Y:S02]  /*b1ee0*/  STL [R1+0x14], R9 ;  /* 0x0000140901007387 */ /* 0x0001e40000100800 */
[----:B0-----:R-:W-:-:S05]  /*b1ef0*/  IMAD.X R9, R2, 0x1, R4, P6 ;  /* 0x0000000102097824 */ /* 0x001fca00030e0604 */
[----:B------:R0:W-:Y:S01]  /*b1f00*/  STL.64 [R1+0xee8], R8 ;  /* 0x000ee80801007387 */ /* 0x0001e20000100a00 */
[----:B---3--:R-:W-:Y:S02]  /*b1f10*/  PRMT R16, R16, 0x5410, R25 ;  /* 0x0000541010107816 */ /* 0x008fe40000000019 */
[----:B0-----:R-:W-:Y:S02]  /*b1f20*/  PRMT R8, R24, 0x5410, R29 ;  /* 0x0000541018087816 */ /* 0x001fe4000000001d */
[----:B------:R-:W3:Y:S04]  /*b1f30*/  LDL.LU R29, [R1+0x17c] ;  /* 0x00017c00011d7983 */ /* 0x000ee80000300800 */
[----:B------:R0:W-:Y:S04]  /*b1f40*/  STL [R1+0x3c], R8 ;  /* 0x00003c0801007387 */ /* 0x0001e80000100800 */
[----:B------:R-:W3:Y:S04]  /*b1f50*/  LDL.LU R24, [R1+0x60] ;  /* 0x0000600001187983 */ /* 0x000ee80000300800 */
[----:B------:R-:W3:Y:S01]  /*b1f60*/  LDL.LU R25, [R1+0x1f4] ;  /* 0x0001f40001197983 */ /* 0x000ee20000300800 */
[----:B0-----:R-:W-:-:S03]  /*b1f70*/  IADD3 R8, P6, R21, R5, RZ ;  /* 0x0000000515087210 */ /* 0x001fc60007fde0ff */
[----:B------:R0:W-:Y:S02]  /*b1f80*/  STL [R1+0x4318], R16 ;  /* 0x0043181001007387 */ /* 0x0001e40000100800 */
[----:B------:R-:W-:Y:S02]  /*b1f90*/  IMAD.X R9, R2, 0x1, R6, P6 ;  /* 0x0000000102097824 */ /* 0x000fe400030e0606 */
[----:B0-----:R-:W3:Y:S04]  /*b1fa0*/  LDL.LU R16, [R1+0x4] ;  /* 0x0000040001107983 */ /* 0x001ee80000300800 */
[----:B------:R0:W-:Y:S04]  /*b1fb0*/  STL.64 [R1+0xf88], R8 ;  /* 0x000f880801007387 */ /* 0x0001e80000100a00 */
[----:B0-----:R-:W3:Y:S01]  /*b1fc0*/  LDL.LU.64 R8, [R1+0x43e0] ;  /* 0x0043e00001087983 */ /* 0x001ee20000300a00 */
[----:B--2---:R-:W-:-:S03]  /*b1fd0*/  PRMT R28, R28, 0x5410, R15 ;  /* 0x000054101c1c7816 */ /* 0x004fc6000000000f */
[----:B------:R-:W2:Y:S04]  /*b1fe0*/  LDL.LU R15, [R1+0x43dc] ;  /* 0x0043dc00010f7983 */ /* 0x000ea80000300800 */
[----:B------:R4:W-:Y:S02]  /*b1ff0*/  STL [R1+0x154], R28 ;  /* 0x0001541c01007387 */ /* 0x0009e40000100800 */
[----:B----4-:R-:W-:-:S05]  /*b2000*/  PRMT R28, R19, 0x5410, R18 ;  /* 0x00005410131c7816 */ /* 0x010fca0000000012 */
[----:B------:R-:W-:Y:S01]  /*b2010*/  STL [R1+0x158], R28 ;  /* 0x0001581c01007387 */ /* 0x000fe20000100800 */
[----:B------:R-:W-:Y:S02]  /*b2020*/  IADD3 R18, P6, R21, R7, RZ ;  /* 0x0000000715127210 */ /* 0x000fe40007fde0ff */
[----:B--2---:R-:W-:Y:S02]  /*b2030*/  PRMT R26, R15, 0x5410, R26 ;  /* 0x000054100f1a7816 */ /* 0x004fe4000000001a */
[----:B------:R-:W2:Y:S01]  /*b2040*/  LDL.LU R15, [R1+0x43d8] ;  /* 0x0043d800010f7983 */ /* 0x000ea20000300800 */
[----:B---3--:R-:W-:Y:S01]  /*b2050*/  IMAD.X R19, R2, 0x1, R8, P6 ;  /* 0x0000000102137824 */ /* 0x008fe200030e0608 */
[----:B------:R-:W-:-:S04]  /*b2060*/  PRMT R22, R22, 0x5410, R27 ;  /* 0x0000541016167816 */ /* 0x000fc8000000001b */
[----:B------:R0:W-:Y:S01]  /*b2070*/  STL.64 [R1+0xf80], R18 ;  /* 0x000f801201007387 */ /* 0x0001e20000100a00 */
[----:B------:R-:W-:-:S03]  /*b2080*/  PRMT R17, R17, 0x5410, R23 ;  /* 0x0000541011117816 */ /* 0x000fc60000000017 */
[----:B------:R-:W-:Y:S01]  /*b2090*/  STL [R1+0x15c], R26 ;  /* 0x00015c1a01007387 */ /* 0x000fe20000100800 */
[----:B0-----:R-:W-:-:S03]  /*b20a0*/  IADD3 R18, P6, R21, R9, RZ ;  /* 0x0000000915127210 */ /* 0x001fc60007fde0ff */
[----:B------:R0:W-:Y:S02]  /*b20b0*/  STL [R1+0x160], R22 ;  /* 0x0001601601007387 */ /* 0x0001e40000100800 */
[----:B------:R-:W-:Y:S02]  /*b20c0*/  IMAD.X R19, R2, 0x1, R10, P6 ;  /* 0x0000000102137824 */ /* 0x000fe400030e060a */
[----:B0-----:R-:W3:Y:S04]  /*b20d0*/  LDL.LU R22, [R1+0x3d4] ;  /* 0x0003d40001167983 */ /* 0x001ee80000300800 */
[----:B------:R-:W4:Y:S04]  /*b20e0*/  LDL.LU R28, [R1+0x78] ;  /* 0x00007800011c7983 */ /* 0x000f280000300800 */
[----:B------:R0:W-:Y:S04]  /*b20f0*/  STL.64 [R1+0x1008], R18 ;  /* 0x0010081201007387 */ /* 0x0001e80000100a00 */
[----:B------:R1:W-:Y:S01]  /*b2100*/  STL [R1+0x42ec], R17 ;  /* 0x0042ec1101007387 */ /* 0x0003e20000100800 */
[----:B0-----:R-:W-:-:S03]  /*b2110*/  IADD3 R18, P6, R21, R11, RZ ;  /* 0x0000000b15127210 */ /* 0x001fc60007fde0ff */
[----:B-1----:R-:W3:Y:S02]  /*b2120*/  LDL.LU R17, [R1+0x74] ;  /* 0x0000740001117983 */ /* 0x002ee40000300800 */
[----:B------:R-:W-:Y:S02]  /*b2130*/  IMAD.X R19, R2, 0x1, R13, P6 ;  /* 0x0000000102137824 */ /* 0x000fe400030e060d */
[----:B------:R-:W4:Y:S04]  /*b2140*/  LDL.LU R27, [R1+0x2d0] ;  /* 0x0002d000011b7983 */ /* 0x000f280000300800 */
[----:B------:R-:W4:Y:S01]  /*b2150*/  LDL.LU R23, [R1+0x7c] ;  /* 0x00007c0001177983 */ /* 0x000f220000300800 */
[----:B--2---:R-:W-:Y:S02]  /*b2160*/  PRMT R15, R15, 0x5410, R20 ;  /* 0x000054100f0f7816 */ /* 0x004fe40000000014 */
[----:B------:R-:W-:-:S03]  /*b2170*/  IADD3 R20, P6, R21, R12, RZ ;  /* 0x0000000c15147210 */ /* 0x000fc60007fde0ff */
[----:B------:R0:W-:Y:S02]  /*b2180*/  STL [R1+0x42f0], R15 ;  /* 0x0042f00f01007387 */ /* 0x0001e40000100800 */
[----:B------:R-:W-:Y:S02]  /*b2190*/  IMAD.X R21, R2, 0x1, R14, P6 ;  /* 0x0000000102157824 */ /* 0x000fe400030e060e */
[----:B0-----:R-:W2:Y:S04]  /*b21a0*/  LDL.LU R15, [R1+0x64] ;  /* 0x00006400010f7983 */ /* 0x001ea80000300800 */
[----:B------:R-:W-:Y:S04]  /*b21b0*/  STL [R1+0x4380], R11 ;  /* 0x0043800b01007387 */ /* 0x000fe80000100800 */
[----:B------:R0:W-:Y:S04]  /*b21c0*/  STL.64 [R1+0x1000], R18 ;  /* 0x0010001201007387 */ /* 0x0001e80000100a00 */
[----:B0-----:R-:W3:Y:S04]  /*b21d0*/  LDL.LU.64 R18, [R1+0x43d0] ;  /* 0x0043d00001127983 */ /* 0x001ee80000300a00 */
[----:B------:R-:W4:Y:S04]  /*b21e0*/  LDL.LU R26, [R1+0x2d4] ;  /* 0x0002d400011a7983 */ /* 0x000f280000300800 */
[----:B------:R0:W-:Y:S04]  /*b21f0*/  STL.64 [R1+0x4388], R12 ;  /* 0x0043880c01007387 */ /* 0x0001e80000100a00 */
[----:B0-----:R-:W4:Y:S04]  /*b2200*/  LDL.LU R13, [R1+0x390] ;  /* 0x00039000010d7983 */ /* 0x001f280000300800 */
[----:B------:R-:W4:Y:S04]  /*b2210*/  LDL.LU R2, [R1+0x43c8] ;  /* 0x0043c80001027983 */ /* 0x000f280000300800 */
[----:B------:R0:W-:Y:S04]  /*b2220*/  STL.64 [R1+0x1040], R20 ;  /* 0x0010401401007387 */ /* 0x0001e80000100a00 */
[----:B0-----:R-:W4:Y:S01]  /*b2230*/  LDL.LU.64 R20, [R1+0x43c0] ;  /* 0x0043c00001147983 */ /* 0x001f220000300a00 */
[----:B------:R-:W-:-:S02]  /*b2240*/  PRMT R11, R25, 0x5410, R24 ;  /* 0x00005410190b7816 */ /* 0x000fc40000000018 */
[----:B--2---:R-:W-:-:S05]  /*b2250*/  PRMT R12, R29, 0x5410, R15 ;  /* 0x000054101d0c7816 */ /* 0x004fca000000000f */
[----:B------:R0:W-:Y:S01]  /*b2260*/  STL [R1+0x168], R12 ;  /* 0x0001680c01007387 */ /* 0x0001e20000100800 */
[----:B---3--:R-:W-:Y:S02]  /*b2270*/  SHF.R.S32.HI R15, RZ, 0x1f, R19 ;  /* 0x0000001fff0f7819 */ /* 0x008fe40000011413 */
[----:B----4-:R-:W-:-:S05]  /*b2280*/  IADD3 R24, P6, R19, R2, RZ ;  /* 0x0000000213187210 */ /* 0x010fca0007fde0ff */
[----:B------:R-:W-:Y:S01]  /*b2290*/  IMAD.X R25, R15, 0x1, R16, P6 ;  /* 0x000000010f197824 */ /* 0x000fe200030e0610 */
[----:B------:R-:W-:Y:S02]  /*b22a0*/  PRMT R18, R18, 0x5410, R20 ;  /* 0x0000541012127816 */ /* 0x000fe40000000014 */
[----:B------:R-:W2:Y:S04]  /*b22b0*/  LDL.LU R20, [R1+0x43b8] ;  /* 0x0043b80001147983 */ /* 0x000ea80000300800 */
[----:B------:R-:W-:Y:S04]  /*b22c0*/  STL [R1+0x170], R11 ;  /* 0x0001700b01007387 */ /* 0x000fe80000100800 */
[----:B0-----:R-:W3:Y:S04]  /*b22d0*/  LDL.LU R12, [R1+0x11a4] ;  /* 0x0011a400010c7983 */ /* 0x001ee80000300800 */
[----:B------:R-:W4:Y:S04]  /*b22e0*/  LDL.LU R29, [R1+0x11a0] ;  /* 0x0011a000011d7983 */ /* 0x000f280000300800 */
[----:B------:R0:W-:Y:S04]  /*b22f0*/  STL [R1+0x4308], R18 ;  /* 0x0043081201007387 */ /* 0x0001e80000100800 */
[----:B0-----:R-:W3:Y:S04]  /*b2300*/  LDL.LU R18, [R1] ;  /* 0x0000000001127983 */ /* 0x001ee80000300800 */
[----:B------:R0:W-:Y:S04]  /*b2310*/  STL.64 [R1+0xff8], R24 ;  /* 0x000ff81801007387 */ /* 0x0001e80000100a00 */
[----:B0-----:R-:W4:Y:S04]  /*b2320*/  LDL.LU.64 R24, [R1+0x43b0] ;  /* 0x0043b00001187983 */ /* 0x001f280000300a00 */
[----:B------:R-:W3:Y:S04]  /*b2330*/  LDL.LU R11, [R1+0x2dc] ;  /* 0x0002dc00010b7983 */ /* 0x000ee80000300800 */
[----:B------:R0:W-:Y:S04]  /*b2340*/  STL [R1+0x4390], R16 ;  /* 0x0043901001007387 */ /* 0x0001e80000100800 */
[----:B0-----:R-:W3:Y:S01]  /*b2350*/  LDL.LU R16, [R1+0x2e4] ;  /* 0x0002e40001107983 */ /* 0x001ee20000300800 */
[----:B--2---:R-:W-:-:S02]  /*b2360*/  PRMT R20, R20, 0x5410, R17 ;  /* 0x0000541014147816 */ /* 0x004fc40000000011 */
[----:B----4-:R-:W-:Y:S02]  /*b2370*/  PRMT R17, R24, 0x5410, R25 ;  /* 0x0000541018117816 */ /* 0x010fe40000000019 */
[----:B------:R-:W-:-:S05]  /*b2380*/  IADD3 R24, P6, R19, R0, RZ ;  /* 0x0000000013187210 */ /* 0x000fca0007fde0ff */
[----:B---3--:R-:W-:Y:S01]  /*b2390*/  IMAD.X R25, R15, 0x1, R18, P6 ;  /* 0x000000010f197824 */ /* 0x008fe200030e0612 */
[----:B------:R-:W-:Y:S04]  /*b23a0*/  STL [R1+0x17c], R17 ;  /* 0x00017c1101007387 */ /* 0x000fe80000100800 */
[----:B------:R0:W-:Y:S04]  /*b23b0*/  STL.64 [R1+0x1080], R24 ;  /* 0x0010801801007387 */ /* 0x0001e80000100a00 */
[----:B0-----:R-:W2:Y:S01]  /*b23c0*/  LDL.LU.64 R24, [R1+0x43a8] ;  /* 0x0043a80001187983 */ /* 0x001ea20000300a00 */
[----:B------:R-:W-:-:S03]  /*b23d0*/  LOP3.LUT R22, R22, 0xffff, RZ, 0xc0, !PT ;  /* 0x0000ffff16167812 */ /* 0x000fc600078ec0ff */
[----:B------:R-:W3:Y:S01]  /*b23e0*/  LDL.LU R17, [R1+0x98] ;  /* 0x0000980001117983 */ /* 0x000ee20000300800 */
[----:B--2---:R-:W-:-:S05]  /*b23f0*/  PRMT R24, R24, 0x5410, R28 ;  /* 0x0000541018187816 */ /* 0x004fca000000001c */
[----:B------:R0:W-:Y:S02]  /*b2400*/  STL.64 [R1+0x42d0], R24 ;  /* 0x0042d01801007387 */ /* 0x0001e40000100a00 */
[--C-:B0-----:R-:W-:Y:S02]  /*b2410*/  PRMT R24, R27, 0x4210, R22.reuse ;  /* 0x000042101b187816 */ /* 0x101fe40000000016 */
[----:B------:R-:W2:Y:S01]  /*b2420*/  LDL.LU R25, [R1+0x3d8] ;  /* 0x0003d80001197983 */ /* 0x000ea20000300800 */
[----:B------:R-:W-:-:S03]  /*b2430*/  PRMT R22, R23, 0x5210, R22 ;  /* 0x0000521017167816 */ /* 0x000fc60000000016 */
[----:B------:R-:W4:Y:S04]  /*b2440*/  LDL.LU R28, [R1+0x1198] ;  /* 0x00119800011c7983 */ /* 0x000f280000300800 */
[----:B------:R-:W-:Y:S04]  /*b2450*/  STL [R1+0x2d0], R24 ;  /* 0x0002d01801007387 */ /* 0x000fe80000100800 */
[----:B------:R-:W4:Y:S04]  /*b2460*/  LDL.LU R27, [R1+0x3ec] ;  /* 0x0003ec00011b7983 */ /* 0x000f280000300800 */
[----:B------:R0:W-:Y:S02]  /*b2470*/  STL [R1+0x290], R22 ;  /* 0x0002901601007387 */ /* 0x0001e40000100800 */
[----:B0-----:R-:W-:-:S05]  /*b2480*/  IADD3 R22, P6, R19, R3, RZ ;  /* 0x0000000313167210 */ /* 0x001fca0007fde0ff */
[----:B------:R-:W-:-:S05]  /*b2490*/  IMAD.X R23, R15, 0x1, R4, P6 ;  /* 0x000000010f177824 */ /* 0x000fca00030e0604 */
[----:B------:R0:W-:Y:S04]  /*b24a0*/  STL.64 [R1+0x1078], R22 ;  /* 0x0010781601007387 */ /* 0x0001e80000100a00 */
[----:B0-----:R-:W3:Y:S01]  /*b24b0*/  LDL.LU.64 R22, [R1+0x43a0] ;  /* 0x0043a00001167983 */ /* 0x001ee20000300a00 */
[----:B--2---:R-:W-:-:S04]  /*b24c0*/  LOP3.LUT R24, R25, 0xffff, RZ, 0xc0, !PT ;  /* 0x0000ffff19187812 */ /* 0x004fc800078ec0ff */
[--C-:B------:R-:W-:Y:S02]  /*b24d0*/  PRMT R25, R26, 0x4210, R24.reuse ;  /* 0x000042101a197816 */ /* 0x100fe40000000018 */
[----:B---3--:R-:W-:Y:S02]  /*b24e0*/  PRMT R24, R23, 0x5210, R24 ;  /* 0x0000521017187816 */ /* 0x008fe40000000018 */
[----:B------:R-:W2:Y:S01]  /*b24f0*/  LDL.LU R23, [R1+0x4398] ;  /* 0x0043980001177983 */ /* 0x000ea20000300800 */
[----:B------:R-:W-:-:S03]  /*b2500*/  LOP3.LUT R13, R13, 0xffff, RZ, 0xc0, !PT ;  /* 0x0000ffff0d0d7812 */ /* 0x000fc600078ec0ff */
[----:B------:R-:W-:Y:S01]  /*b2510*/  STL [R1+0x2d4], R25 ;  /* 0x0002d41901007387 */ /* 0x000fe20000100800 */
[----:B------:R-:W-:-:S03]  /*b2520*/  PRMT R16, R16, 0x4210, R13 ;  /* 0x0000421010107816 */ /* 0x000fc6000000000d */
[----:B------:R-:W3:Y:S01]  /*b2530*/  LDL.LU R26, [R1+0xac] ;  /* 0x0000ac00011a7983 */ /* 0x000ee20000300800 */
[----:B------:R-:W-:-:S03]  /*b2540*/  PRMT R21, R21, 0x5210, R13 ;  /* 0x0000521015157816 */ /* 0x000fc6000000000d */
[----:B------:R0:W-:Y:S04]  /*b2550*/  STL [R1+0x294], R24 ;  /* 0x0002941801007387 */ /* 0x0001e80000100800 */
[----:B------:R-:W3:Y:S01]  /*b2560*/  LDL.LU R13, [R1+0xa8] ;  /* 0x0000a800010d7983 */ /* 0x000ee20000300800 */
[----:B0-----:R-:W-:-:S03]  /*b2570*/  IADD3 R24, P6, R19, R5, RZ ;  /* 0x0000000513187210 */ /* 0x001fc60007fde0ff */
[----:B------:R0:W-:Y:S02]  /*b2580*/  STL [R1+0x2d8], R16 ;  /* 0x0002d81001007387 */ /* 0x0001e40000100800 */
[----:B------:R-:W-:Y:S02]  /*b2590*/  IMAD.X R25, R15, 0x1, R6, P6 ;  /* 0x000000010f197824 */ /* 0x000fe400030e0606 */
[----:B------:R1:W-:Y:S01]  /*b25a0*/  STL [R1+0x4228], R21 ;  /* 0x0042281501007387 */ /* 0x0003e20000100800 */
[----:B0-----:R-:W-:Y:S02]  /*b25b0*/  LOP3.LUT R16, R12, 0xffff, RZ, 0xc0, !PT ;  /* 0x0000ffff0c107812 */ /* 0x001fe400078ec0ff */
[----:B------:R-:W-:Y:S01]  /*b25c0*/  LOP3.LUT R12, R29, 0xffff, RZ, 0xc0, !PT ;  /* 0x0000ffff1d0c7812 */ /* 0x000fe200078ec0ff */
[----:B-1----:R-:W3:Y:S04]  /*b25d0*/  LDL.LU R21, [R1+0x2b0] ;  /* 0x0002b00001157983 */ /* 0x002ee80000300800 */
[----:B------:R-:W3:Y:S04]  /*b25e0*/  LDL.LU R29, [R1+0x524] ;  /* 0x00052400011d7983 */ /* 0x000ee80000300800 */
[----:B------:R0:W-:Y:S02]  /*b25f0*/  STL.64 [R1+0x1130], R24 ;  /* 0x0011301801007387 */ /* 0x0001e40000100a00 */
[----:B0-----:R-:W-:-:S02]  /*b2600*/  PRMT R25, R11, 0x4210, R16 ;  /* 0x000042100b197816 */ /* 0x001fc40000000010 */
[----:B------:R-:W3:Y:S01]  /*b2610*/  LDL.LU R24, [R1+0x3a0] ;  /* 0x0003a00001187983 */ /* 0x000ee20000300800 */
[----:B------:R-:W-:-:S03]  /*b2620*/  PRMT R16, R22, 0x5210, R16 ;  /* 0x0000521016107816 */ /* 0x000fc60000000010 */
[----:B------:R-:W3:Y:S04]  /*b2630*/  LDL.LU R11, [R1+0x2b4] ;  /* 0x0002b400010b7983 */ /* 0x000ee80000300800 */
[----:B------:R0:W-:Y:S04]  /*b2640*/  STL [R1+0x2c0], R25 ;  /* 0x0002c01901007387 */ /* 0x0001e80000100800 */
[----:B------:R-:W3:Y:S04]  /*b2650*/  LDL.LU R22, [R1+0x4394] ;  /* 0x0043940001167983 */ /* 0x000ee80000300800 */
[----:B0-----:R-:W3:Y:S04]  /*b2660*/  LDL.LU R25, [R1+0xb4] ;  /* 0x0000b40001197983 */ /* 0x001ee80000300800 */
[----:B------:R-:W-:Y:S01]  /*b2670*/  STL [R1+0x280], R16 ;  /* 0x0002801001007387 */ /* 0x000fe20000100800 */
[----:B--2---:R-:W-:-:S05]  /*b2680*/  PRMT R23, R23, 0x4210, R12 ;  /* 0x0000421017177816 */ /* 0x004fca000000000c */
[----:B------:R0:W-:Y:S04]  /*b2690*/  STL [R1+0x422c], R23 ;  /* 0x00422c1701007387 */ /* 0x0001e80000100800 */
[----:B0-----:R-:W2:Y:S01]  /*b26a0*/  LDL.LU R23, [R1+0xb0] ;  /* 0x0000b00001177983 */ /* 0x001ea20000300800 */
[----:B------:R-:W-:Y:S02]  /*b26b0*/  IADD3 R16, P6, R19, R7, RZ ;  /* 0x0000000713107210 */ /* 0x000fe40007fde0ff */
[----:B------:R-:W-:Y:S01]  /*b26c0*/  PRMT R12, R17, 0x5210, R12 ;  /* 0x00005210110c7816 */ /* 0x000fe2000000000c */
[----:B------:R4:W-:Y:S02]  /*b26d0*/  STL [R1+0x4368], R7 ;  /* 0x0043680701007387 */ /* 0x0009e40000100800 */
[----:B------:R-:W-:-:S02]  /*b26e0*/  IMAD.X R17, R15, 0x1, R8, P6 ;  /* 0x000000010f117824 */ /* 0x000fc400030e0608 */
[----:B------:R0:W-:Y:S01]  /*b26f0*/  STL [R1+0x284], R12 ;  /* 0x0002840c01007387 */ /* 0x0001e20000100800 */
[----:B----4-:R-:W-:-:S03]  /*b2700*/  LOP3.LUT R7, R28, 0xffff, RZ, 0xc0, !PT ;  /* 0x0000ffff1c077812 */ /* 0x010fc600078ec0ff */
[----:B------:R1:W-:Y:S01]  /*b2710*/  STL.64 [R1+0x1108], R16 ;  /* 0x0011081001007387 */ /* 0x0003e20000100a00 */
[----:B0-----:R-:W-:-:S03]  /*b2720*/  LOP3.LUT R12, R27, 0xffff, RZ, 0xc0, !PT ;  /* 0x0000ffff1b0c7812 */ /* 0x001fc600078ec0ff */
[----:B-1----:R-:W4:Y:S04]  /*b2730*/  LDL.LU R16, [R1+0x4390] ;  /* 0x0043900001107983 */ /* 0x002f280000300800 */
[----:B------:R0:W-:Y:S04]  /*b2740*/  STL [R1+0x436c], R8 ;  /* 0x00436c0801007387 */ /* 0x0001e80000100800 */
[----:B0-----:R-:W4:Y:S04]  /*b2750*/  LDL.LU R8, [R1+0x1348] ;  /* 0x0013480001087983 */ /* 0x001f280000300800 */
[----:B------:R-:W4:Y:S04]  /*b2760*/  LDL.LU R17, [R1+0xb8] ;  /* 0x0000b80001117983 */ /* 0x000f280000300800 */
[----:B------:R-:W4:Y:S01]  /*b2770*/  LDL.LU R27, [R1+0xd4] ;  /* 0x0000d400011b7983 */ /* 0x000f220000300800 */
[----:B---3--:R-:W-:-:S05]  /*b2780*/  PRMT R22, R22, 0x4210, R7 ;  /* 0x0000421016167816 */ /* 0x008fca0000000007 */
[----:B------:R0:W-:Y:S01]  /*b2790*/  STL [R1+0x4230], R22 ;  /* 0x0042301601007387 */ /* 0x0001e20000100800 */
[----:B------:R-:W-:Y:S02]  /*b27a0*/  PRMT R21, R21, 0x4210, R12 ;  /* 0x0000421015157816 */ /* 0x000fe4000000000c */
[----:B0-----:R-:W-:Y:S02]  /*b27b0*/  PRMT R22, R26, 0x5210, R7 ;  /* 0x000052101a167816 */ /* 0x001fe40000000007 */
[----:B------:R-:W3:Y:S04]  /*b27c0*/  LDL.LU R7, [R1+0x134c] ;  /* 0x00134c0001077983 */ /* 0x000ee80000300800 */
[----:B------:R-:W3:Y:S04]  /*b27d0*/  LDL.LU R28, [R1+0x119c] ;  /* 0x00119c00011c7983 */ /* 0x000ee80000300800 */
[----:B------:R0:W-:Y:S01]  /*b27e0*/  STL [R1+0x288], R22 ;  /* 0x0002881601007387 */ /* 0x0001e20000100800 */
[----:B------:R-:W-:-:S03]  /*b27f0*/  LOP3.LUT R29, R29, 0xffff, RZ, 0xc0, !PT ;  /* 0x0000ffff1d1d7812 */ /* 0x000fc600078ec0ff */
[----:B------:R-:W3:Y:S01]  /*b2800*/  LDL.LU R26, [R1+0x2a4] ;  /* 0x0002a400011a7983 */ /* 0x000ee20000300800 */
[----:B0-----:R-:W-:Y:S02]  /*b2810*/  PRMT R22, R13, 0x5210, R12 ;  /* 0x000052100d167816 */ /* 0x001fe4000000000c */
[----:B------:R-:W-:Y:S02]  /*b2820*/  IADD3 R12, P6, R19, R9, RZ ;  /* 0x00000009130c7210 */ /* 0x000fe40007fde0ff */
[----:B------:R-:W-:Y:S01]  /*b2830*/  PRMT R11, R11, 0x4210, R29 ;  /* 0x000042100b0b7816 */ /* 0x000fe2000000001d */
[----:B------:R0:W-:Y:S02]  /*b2840*/  STL [R1+0x4238], R22 ;  /* 0x0042381601007387 */ /* 0x0001e40000100800 */
[----:B------:R-:W-:Y:S02]  /*b2850*/  IMAD.X R13, R15, 0x1, R10, P6 ;  /* 0x000000010f0d7824 */ /* 0x000fe400030e060a */
[----:B------:R1:W-:Y:S04]  /*b2860*/  STL [R1+0x2b0], R21 ;  /* 0x0002b01501007387 */ /* 0x0003e80000100800 */
[----:B0-----:R-:W3:Y:S04]  /*b2870*/  LDL.LU R22, [R1+0x2a0] ;  /* 0x0002a00001167983 */ /* 0x001ee80000300800 */
[----:B------:R0:W-:Y:S01]  /*b2880*/  STL.64 [R1+0x11a8], R12 ;  /* 0x0011a80c01007387 */ /* 0x0001e20000100a00 */
[----:B-1----:R-:W-:-:S03]  /*b2890*/  LOP3.LUT R21, R24, 0xffff, RZ, 0xc0, !PT ;  /* 0x0000ffff18157812 */ /* 0x002fc600078ec0ff */
[----:B0-----:R-:W4:Y:S04]  /*b28a0*/  LDL.LU.64 R12, [R1+0x4388] ;  /* 0x00438800010c7983 */ /* 0x001f280000300a00 */
[----:B------:R-:W3:Y:S04]  /*b28b0*/  LDL.LU R24, [R1+0x2a8] ;  /* 0x0002a80001187983 */ /* 0x000ee80000300800 */
[----:B------:R0:W-:Y:S04]  /*b28c0*/  STL [R1+0x2b4], R11 ;  /* 0x0002b40b01007387 */ /* 0x0001e80000100800 */
[----:B0-----:R-:W4:Y:S01]  /*b28d0*/  LDL.LU R11, [R1+0x4380] ;  /* 0x00438000010b7983 */ /* 0x001f220000300800 */
[----:B--2---:R-:W-:-:S03]  /*b28e0*/  PRMT R23, R23, 0x5210, R29 ;  /* 0x0000521017177816 */ /* 0x004fc6000000001d */
[----:B------:R-:W2:Y:S04]  /*b28f0*/  LDL.LU R29, [R1+0x437c] ;  /* 0x00437c00011d7983 */ /* 0x000ea80000300800 */
[----:B------:R0:W-:Y:S04]  /*b2900*/  STL [R1+0x430c], R23 ;  /* 0x00430c1701007387 */ /* 0x0001e80000100800 */
[----:B0-----:R-:W3:Y:S02]  /*b2910*/  LDL.LU R23, [R1+0x2b8] ;  /* 0x0002b80001177983 */ /* 0x001ee40000300800 */
[----:B---3--:R-:W-:-:S02]  /*b2920*/  PRMT R23, R23, 0x4210, R21 ;  /* 0x0000421017177816 */ /* 0x008fc40000000015 */
[----:B------:R-:W-:-:S05]  /*b2930*/  PRMT R21, R25, 0x5210, R21 ;  /* 0x0000521019157816 */ /* 0x000fca0000000015 */
[----:B------:R4:W-:Y:S04]  /*b2940*/  STL.64 [R1+0x42e0], R20 ;  /* 0x0042e01401007387 */ /* 0x0009e80000100a00 */
[----:B------:R-:W-:Y:S01]  /*b2950*/  STL [R1+0x2b8], R23 ;  /* 0x0002b81701007387 */ /* 0x000fe20000100800 */
[----:B----4-:R-:W-:-:S03]  /*b2960*/  IADD3 R20, P6, R19, R11, RZ ;  /* 0x0000000b13147210 */ /* 0x010fc60007fde0ff */
[----:B------:R0:W-:Y:S02]  /*b2970*/  STL.64 [R1+0x4360], R10 ;  /* 0x0043600a01007387 */ /* 0x0001e40000100a00 */
[----:B------:R-:W-:Y:S01]  /*b2980*/  IMAD.X R21, R15, 0x1, R13, P6 ;  /* 0x000000010f157824 */ /* 0x000fe200030e060d */
[----:B0-----:R-:W-:Y:S02]  /*b2990*/  IADD3 R10, P6, R19, R12, RZ ;  /* 0x0000000c130a7210 */ /* 0x001fe40007fde0ff */
[----:B------:R-:W3:Y:S01]  /*b29a0*/  LDL.LU R19, [R1+0x4378] ;  /* 0x0043780001137983 */ /* 0x000ee20000300800 */
[----:B------:R-:W-:Y:S02]  /*b29b0*/  LOP3.LUT R8, R8, 0xffff, RZ, 0xc0, !PT ;  /* 0x0000ffff08087812 */ /* 0x000fe400078ec0ff */
[----:B------:R-:W-:Y:S01]  /*b29c0*/  IMAD.X R11, R15, 0x1, R14, P6 ;  /* 0x000000010f0b7824 */ /* 0x000fe200030e060e */
[----:B------:R0:W-:Y:S04]  /*b29d0*/  STL.64 [R1+0x4370], R12 ;  /* 0x0043700c01007387 */ /* 0x0001e80000100a00 */
[----:B------:R-:W-:Y:S04]  /*b29e0*/  STL.64 [R1+0x11a0], R20 ;  /* 0x0011a01401007387 */ /* 0x000fe80000100a00 */
[----:B------:R-:W4:Y:S04]  /*b29f0*/  LDL.LU R25, [R1+0xb60] ;  /* 0x000b600001197983 */ /* 0x000f280000300800 */
[----:B------:R-:W4:Y:S04]  /*b2a00*/  LDL.LU R15, [R1+0x854] ;  /* 0x00085400010f7983 */ /* 0x000f280000300800 */
[----:B------:R1:W-:Y:S04]  /*b2a10*/  STL.64 [R1+0x11d0], R10 ;  /* 0x0011d00a01007387 */ /* 0x0003e80000100a00 */
[----:B0-----:R-:W4:Y:S01]  /*b2a20*/  LDL.LU R12, [R1+0x100] ;  /* 0x00010000010c7983 */ /* 0x001f220000300800 */
[----:B-1----:R-:W-:-:S02]  /*b2a30*/  PRMT R10, R22, 0x4210, R8 ;  /* 0x00004210160a7816 */ /* 0x002fc40000000008 */
[----:B------:R-:W-:-:S03]  /*b2a40*/  PRMT R8, R17, 0x5210, R8 ;  /* 0x0000521011087816 */ /* 0x000fc60000000008 */
[----:B------:R0:W-:Y:S04]  /*b2a50*/  STL [R1+0x2a0], R10 ;  /* 0x0002a00a01007387 */ /* 0x0001e80000100800 */
[----:B------:R-:W4:Y:S01]  /*b2a60*/  LDL.LU R13, [R1+0x29c] ;  /* 0x00029c00010d7983 */ /* 0x000f220000300800 */
[----:B0-----:R-:W-:-:S03]  /*b2a70*/  LOP3.LUT R10, R7, 0xffff, RZ, 0xc0, !PT ;  /* 0x0000ffff070a7812 */ /* 0x001fc600078ec0ff */
[----:B------:R0:W-:Y:S01]  /*b2a80*/  STL [R1+0x260], R8 ;  /* 0x0002600801007387 */ /* 0x0001e20000100800 */
[----:B------:R-:W-:Y:S02]  /*b2a90*/  LOP3.LUT R7, R28, 0xffff, RZ, 0xc0, !PT ;  /* 0x0000ffff1c077812 */ /* 0x000fe400078ec0ff */
[--C-:B------:R-:W-:Y:S01]  /*b2aa0*/  PRMT R20, R26, 0x4210, R10.reuse ;  /* 0x000042101a147816 */ /* 0x100fe2000000000a */
[----:B------:R-:W4:Y:S01]  /*b2ab0*/  LDL.LU R17, [R1+0xf8] ;  /* 0x0000f80001117983 */ /* 0x000f220000300800 */
[----:B--2---:R-:W-:Y:S02]  /*b2ac0*/  PRMT R29, R29, 0x5210, R10 ;  /* 0x000052101d1d7816 */ /* 0x004fe4000000000a */
[----:B------:R-:W-:Y:S01]  /*b2ad0*/  PRMT R10, R24, 0x4210, R7 ;  /* 0x00004210180a7816 */ /* 0x000fe20000000007 */
[----:B0-----:R-:W2:Y:S04]  /*b2ae0*/  LDL.LU R8, [R1+0x3d0] ;  /* 0x0003d00001087983 */ /* 0x001ea80000300800 */
[----:B------:R-:W2:Y:S04]  /*b2af0*/  LDL.LU R11, [R1+0x1368] ;  /* 0x00136800010b7983 */ /* 0x000ea80000300800 */
[----:B------:R-:W-:Y:S04]  /*b2b00*/  STL [R1+0x2a4], R20 ;  /* 0x0002a41401007387 */ /* 0x000fe80000100800 */
[----:B------:R-:W2:Y:S04]  /*b2b10*/  LDL.LU R26, [R1+0x28c] ;  /* 0x00028c00011a7983 */ /* 0x000ea80000300800 */
[----:B------:R-:W2:Y:S04]  /*b2b20*/  LDL.LU R28, [R1+0xfc] ;  /* 0x0000fc00011c7983 */ /* 0x000ea80000300800 */
[----:B------:R0:W-:Y:S01]  /*b2b30*/  STL [R1+0x4280], R29 ;  /* 0x0042801d01007387 */ /* 0x0001e20000100800 */
[----:B------:R-:W-:-:S03]  /*b2b40*/  IADD3 R22, P6, R27, R2, RZ ;  /* 0x000000021b167210 */ /* 0x000fc60007fde0ff */
[----:B0-----:R-:W2:Y:S04]  /*b2b50*/  LDL.LU R29, [R1+0x2bc] ;  /* 0x0002bc00011d7983 */ /* 0x001ea80000300800 */
[----:B------:R-:W2:Y:S04]  /*b2b60*/  LDL.LU R20, [R1+0x24c] ;  /* 0x00024c0001147983 */ /* 0x000ea80000300800 */
[----:B------:R-:W-:Y:S04]  /*b2b70*/  STL [R1+0x2a8], R10 ;  /* 0x0002a80a01007387 */ /* 0x000fe80000100800 */
[----:B------:R-:W2:Y:S01]  /*b2b80*/  LDL.LU R24, [R1+0xf4] ;  /* 0x0000f40001187983 */ /* 0x000ea20000300800 */
[----:B---3--:R-:W-:-:S02]  /*b2b90*/  PRMT R19, R19, 0x5210, R7 ;  /* 0x0000521013137816 */ /* 0x008fc40000000007 */
[----:B------:R-:W-:-:S03]  /*b2ba0*/  SHF.R.S32.HI R7, RZ, 0x1f, R27 ;  /* 0x0000001fff077819 */ /* 0x000fc6000001141b */
[----:B------:R-:W-:Y:S04]  /*b2bb0*/  STL [R1+0x4284], R19 ;  /* 0x0042841301007387 */ /* 0x000fe80000100800 */
[----:B------:R0:W-:Y:S04]  /*b2bc0*/  STL [R1+0x4350], R2 ;  /* 0x0043500201007387 */ /* 0x0001e80000100800 */
[----:B------:R1:W-:Y:S04]  /*b2bd0*/  STL [R1+0x8], R7 ;  /* 0x0000080701007387 */ /* 0x0003e80000100800 */
[----:B0-----:R-:W3:Y:S04]  /*b2be0*/  LDL.LU R2, [R1+0x8] ;  /* 0x0000080001027983 */ /* 0x001ee80000300800 */
[----:B------:R-:W3:Y:S01]  /*b2bf0*/  LDL.LU R21, [R1+0x1b08] ;  /* 0x001b080001157983 */ /* 0x000ee20000300800 */
[----:B----4-:R-:W-:-:S03]  /*b2c00*/  LOP3.LUT R19, R25, 0xffff, RZ, 0xc0, !PT ;  /* 0x0000ffff19137812 */ /* 0x010fc600078ec0ff */
[----:B-1----:R-:W4:Y:S01]  /*b2c10*/  LDL.LU R7, [R1+0x1330] ;  /* 0x0013300001077983 */ /* 0x002f220000300800 */
[--C-:B------:R-:W-:Y:S02]  /*b2c20*/  PRMT R12, R12, 0x5210, R19.reuse ;  /* 0x000052100c0c7816 */ /* 0x100fe40000000013 */
[----:B------:R-:W-:Y:S02]  /*b2c30*/  LOP3.LUT R10, R15, 0xffff, RZ, 0xc0, !PT ;  /* 0x0000ffff0f0a7812 */ /* 0x000fe400078ec0ff */
[----:B--2---:R-:W-:Y:S02]  /*b2c40*/  LOP3.LUT R8, R8, 0xffff, RZ, 0xc0, !PT ;  /* 0x0000ffff08087812 */ /* 0x004fe400078ec0ff */
[----:B------:R-:W-:Y:S02]  /*b2c50*/  PRMT R29, R29, 0x4210, R19 ;  /* 0x000042101d1d7816 */ /* 0x000fe40000000013 */
[--C-:B------:R-:W-:Y:S02]  /*b2c60*/  PRMT R19, R13, 0x4210, R10.reuse ;  /* 0x000042100d137816 */ /* 0x100fe4000000000a */
[----:B------:R-:W-:Y:S01]  /*b2c70*/  PRMT R10, R17, 0x5210, R10 ;  /* 0x00005210110a7816 */ /* 0x000fe2000000000a */
[----:B---3--:R-:W-:-:S05]  /*b2c80*/  IMAD.X R23, R2, 0x1, R16, P6 ;  /* 0x0000000102177824 */ /* 0x008fca00030e0610 */
[----:B------:R0:W-:Y:S04]  /*b2c90*/  STL.64 [R1+0x1198], R22 ;  /* 0x0011981601007387 */ /* 0x0001e80000100a00 */
[----:B0-----:R-:W2:Y:S04]  /*b2ca0*/  LDL.LU R23, [R1+0x254] ;  /* 0x0002540001177983 */ /* 0x001ea80000300800 */
[----:B------:R-:W3:Y:S04]  /*b2cb0*/  LDL.LU R22, [R1+0xf0] ;  /* 0x0000f00001167983 */ /* 0x000ee80000300800 */
[----:B------:R-:W3:Y:S04]  /*b2cc0*/  LDL.LU R25, [R1+0x250] ;  /* 0x0002500001197983 */ /* 0x000ee80000300800 */
[----:B------:R-:W3:Y:S04]  /*b2cd0*/  LDL.LU R15, [R1+0xec] ;  /* 0x0000ec00010f7983 */ /* 0x000ee80000300800 */
[----:B------:R-:W-:Y:S04]  /*b2ce0*/  STL [R1+0x130], R29 ;  /* 0x0001301d01007387 */ /* 0x000fe80000100800 */
[----:B------:R0:W-:Y:S04]  /*b2cf0*/  STL [R1+0x100], R12 ;  /* 0x0001000c01007387 */ /* 0x0001e80000100800 */
[----:B------:R-:W-:Y:S01]  /*b2d00*/  STL [R1+0x134], R19 ;  /* 0x0001341301007387 */ /* 0x000fe20000100800 */
[----:B0-----:R-:W-:-:S03]  /*b2d10*/  IADD3 R12, P6, R27, R0, RZ ;  /* 0x000000001b0c7210 */ /* 0x001fc60007fde0ff */
[----:B------:R0:W-:Y:S02]  /*b2d20*/  STL [R1+0x104], R10 ;  /* 0x0001040a01007387 */ /* 0x0001e40000100800 */
[----:B------:R-:W-:Y:S02]  /*b2d30*/  IMAD.X R13, R2, 0x1, R18, P6 ;  /* 0x00000001020d7824 */ /* 0x000fe400030e0612 */
[----:B------:R-:W3:Y:S01]  /*b2d40*/  LDL.LU R17, [R1+0xd94] ;  /* 0x000d940001117983 */ /* 0x000ee20000300800 */
[----:B0-----:R-:W-:-:S03]  /*b2d50*/  PRMT R10, R26, 0x4210, R8 ;  /* 0x000042101a0a7816 */ /* 0x001fc60000000008 */
[----:B------:R0:W-:Y:S04]  /*b2d60*/  STL.64 [R1+0x1218], R12 ;  /* 0x0012180c01007387 */ /* 0x0001e80000100a00 */
[----:B------:R-:W3:Y:S04]  /*b2d70*/  LDL.LU R26, [R1+0xd90] ;  /* 0x000d9000011a7983 */ /* 0x000ee80000300800 */
[----:B------:R1:W-:Y:S01]  /*b2d80*/  STL [R1+0x138], R10 ;  /* 0x0001380a01007387 */ /* 0x0003e20000100800 */
[----:B0-----:R-:W-:Y:S02]  /*b2d90*/  LOP3.LUT R12, R11, 0xffff, RZ, 0xc0, !PT ;  /* 0x0000ffff0b0c7812 */ /* 0x001fe400078ec0ff */
[----:B------:R-:W-:-:S02]  /*b2da0*/  PRMT R11, R28, 0x5210, R8 ;  /* 0x000052101c0b7816 */ /* 0x000fc40000000008 */
[----:B------:R-:W3:Y:S04]  /*b2db0*/  LDL.LU R8, [R1+0x248] ;  /* 0x0002480001087983 */ /* 0x000ee80000300800 */
[----:B-1----:R-:W3:Y:S01]  /*b2dc0*/  LDL.LU R10, [R1+0x10c] ;  /* 0x00010c00010a7983 */ /* 0x002ee20000300800 */
[--C-:B------:R-:W-:Y:S02]  /*b2dd0*/  PRMT R13, R20, 0x4210, R12.reuse ;  /* 0x00004210140d7816 */ /* 0x100fe4000000000c */
[----:B------:R-:W-:Y:S01]  /*b2de0*/  PRMT R19, R24, 0x5210, R12 ;  /* 0x0000521018137816 */ /* 0x000fe2000000000c */
[----:B------:R0:W-:Y:S01]  /*b2df0*/  STL [R1+0x108], R11 ;  /* 0x0001080b01007387 */ /* 0x0001e20000100800 */
[----:B------:R-:W-:-:S03]  /*b2e00*/  IADD3 R12, P6, R27, R3, RZ ;  /* 0x000000031b0c7210 */ /* 0x000fc60007fde0ff */
[----:B------:R-:W3:Y:S04]  /*b2e10*/  LDL.LU R28, [R1+0x23c] ;  /* 0x00023c00011c7983 */ /* 0x000ee80000300800 */
[----:B0-----:R-:W3:Y:S04]  /*b2e20*/  LDL.LU R11, [R1+0x118] ;  /* 0x00011800010b7983 */ /* 0x001ee80000300800 */
[----:B------:R0:W-:Y:S04]  /*b2e30*/  STL [R1+0x120], R13 ;  /* 0x0001200d01007387 */ /* 0x0001e80000100800 */
[----:B------:R1:W-:Y:S04]  /*b2e40*/  STL [R1+0xe0], R19 ;  /* 0x0000e01301007387 */ /* 0x0003e80000100800 */
[----:B------:R-:W3:Y:S01]  /*b2e50*/  LDL.LU R29, [R1+0x1b20] ;  /* 0x001b2000011d7983 */ /* 0x000ee20000300800 */
[----:B0-----:R-:W-:-:S03]  /*b2e60*/  IMAD.X R13, R2, 0x1, R4, P6 ;  /* 0x00000001020d7824 */ /* 0x001fc600030e0604 */
[----:B------:R-:W3:Y:S04]  /*b2e70*/  LDL.LU R20, [R1+0x234] ;  /* 0x0002340001147983 */ /* 0x000ee80000300800 */
[----:B------:R-:W3:Y:S04]  /*b2e80*/  LDL.LU R24, [R1+0x11c] ;  /* 0x00011c0001187983 */ /* 0x000ee80000300800 */
[----:B------:R0:W-:Y:S01]  /*b2e90*/  STL.64 [R1+0x1210], R12 ;  /* 0x0012100c01007387 */ /* 0x0001e20000100a00 */
[----:B----4-:R-:W-:-:S03]  /*b2ea0*/  LOP3.LUT R7, R7, 0xffff, RZ, 0xc0, !PT ;  /* 0x0000ffff07077812 */ /* 0x010fc600078ec0ff */
[----:B-1----:R-:W4:Y:S01]  /*b2eb0*/  LDL.LU R19, [R1+0x230] ;  /* 0x0002300001137983 */ /* 0x002f220000300800 */
[----:B0-----:R-:W-:-:S04]  /*b2ec0*/  LOP3.LUT R12, R21, 0xffff, RZ, 0xc0, !PT ;  /* 0x0000ffff150c7812 */ /* 0x001fc800078ec0ff */
[--C-:B--2---:R-:W-:Y:S02]  /*b2ed0*/  PRMT R13, R23, 0x4210, R12.reuse ;  /* 0x00004210170d7816 */ /* 0x104fe4000000000c */
[----:B------:R-:W2:Y:S04]  /*b2ee0*/  LDL.LU R23, [R1+0xd8] ;  /* 0x0000d80001177983 */ /* 0x000ea80000300800 */
[----:B------:R3:W-:Y:S02]  /*b2ef0*/  STL [R1+0x124], R13 ;  /* 0x0001240d01007387 */ /* 0x0007e40000100800 */
[----:B---3--:R-:W-:Y:S02]  /*b2f00*/  PRMT R13, R22, 0x5210, R12 ;  /* 0x00005210160d7816 */ /* 0x008fe4000000000c */
[----:B------:R-:W-:-:S03]  /*b2f10*/  PRMT R12, R25, 0x4210, R7 ;  /* 0x00004210190c7816 */ /* 0x000fc60000000007 */
[----:B------:R-:W-:Y:S01]  /*b2f20*/  STL [R1+0xe4], R13 ;  /* 0x0000e40d01007387 */ /* 0x000fe20000100800 */
[----:B------:R-:W-:-:S03]  /*b2f30*/  PRMT R7, R15, 0x5210, R7 ;  /* 0x000052100f077816 */ /* 0x000fc60000000007 */
[----:B------:R-:W3:Y:S04]  /*b2f40*/  LDL.LU R22, [R1+0x1b18] ;  /* 0x001b180001167983 */ /* 0x000ee80000300800 */
[----:B------:R0:W-:Y:S04]  /*b2f50*/  STL [R1+0x128], R12 ;  /* 0x0001280c01007387 */ /* 0x0001e80000100800 */
[----:B------:R-:W3:Y:S01]  /*b2f60*/  LDL.LU R25, [R1+0x1334] ;  /* 0x0013340001197983 */ /* 0x000ee20000300800 */
[----:B0-----:R-:W-:-:S03]  /*b2f70*/  IADD3 R12, P6, R27, R5, RZ ;  /* 0x000000051b0c7210 */ /* 0x001fc60007fde0ff */
[----:B------:R0:W-:Y:S02]  /*b2f80*/  STL [R1+0xe8], R7 ;  /* 0x0000e80701007387 */ /* 0x0001e40000100800 */
[----:B------:R-:W-:Y:S02]  /*b2f90*/  IMAD.X R13, R2, 0x1, R6, P6 ;  /* 0x00000001020d7824 */ /* 0x000fe400030e0606 */
[----:B------:R1:W-:Y:S01]  /*b2fa0*/  STL.64 [R1+0x4348], R4 ;  /* 0x0043480401007387 */ /* 0x0003e20000100a00 */
[----:B0-----:R-:W-:-:S03]  /*b2fb0*/  LOP3.LUT R7, R17, 0xffff, RZ, 0xc0, !PT ;  /* 0x0000ffff11077812 */ /* 0x001fc600078ec0ff */
[----:B-1----:R-:W4:Y:S01]  /*b2fc0*/  LDL.LU R5, [R1+0x520] ;  /* 0x0005200001057983 */ /* 0x002f220000300800 */
[----:B------:R-:W-:-:S03]  /*b2fd0*/  PRMT R8, R8, 0x4210, R7 ;  /* 0x0000421008087816 */ /* 0x000fc60000000007 */
[----:B------:R0:W-:Y:S01]  /*b2fe0*/  STL.64 [R1+0x1258], R12 ;  /* 0x0012580c01007387 */ /* 0x0001e20000100a00 */
[----:B------:R-:W-:Y:S02]  /*b2ff0*/  LOP3.LUT R4, R26, 0xffff, RZ, 0xc0, !PT ;  /* 0x0000ffff1a047812 */ /* 0x000fe400078ec0ff */
[----:B------:R-:W-:Y:S01]  /*b3000*/  PRMT R10, R10, 0x5210, R7 ;  /* 0x000052100a0a7816 */ /* 0x000fe20000000007 */
[----:B0-----:R-:W3:Y:S04]  /*b3010*/  LDL.LU.64 R12, [R1+0x4370] ;  /* 0x00437000010c7983 */ /* 0x001ee80000300a00 */
[----:B------:R-:W3:Y:S04]  /*b3020*/  LDL.LU R21, [R1+0x22c] ;  /* 0x00022c0001157983 */ /* 0x000ee80000300800 */
[----:B------:R-:W3:Y:S04]  /*b3030*/  LDL.LU R15, [R1+0xa0] ;  /* 0x0000a000010f7983 */ /* 0x000ee80000300800 */
[----:B------:R-:W3:Y:S04]  /*b3040*/  LDL.LU R17, [R1+0x228] ;  /* 0x0002280001117983 */ /* 0x000ee80000300800 */
[----:B------:R-:W3:Y:S04]  /*b3050*/  LDL.LU R26, [R1+0x12c] ;  /* 0x00012c00011a7983 */ /* 0x000ee80000300800 */
[----:B------:R0:W-:Y:S04]  /*b3060*/  STL [R1+0x110], R8 ;  /* 0x0001100801007387 */ /* 0x0001e80000100800 */
[----:B0-----:R-:W2:Y:S04]  /*b3070*/  LDL.LU R8, [R1+0x436c] ;  /* 0x00436c0001087983 */ /* 0x001ea80000300800 */
[----:B------:R-:W4:Y:S04]  /*b3080*/  LDL.LU R7, [R1+0x4368] ;  /* 0x0043680001077983 */ /* 0x000f280000300800 */
[----:B------:R0:W-:Y:S02]  /*b3090*/  STL [R1+0xc0], R10 ;  /* 0x0000c00a01007387 */ /* 0x0001e40000100800 */
[----:B0-----:R-:W-:-:S02]  /*b30a0*/  PRMT R10, R28, 0x4210, R4 ;  /* 0x000042101c0a7816 */ /* 0x001fc40000000004 */
[----:B------:R-:W3:Y:S04]  /*b30b0*/  LDL.LU R28, [R1+0xdc] ;  /* 0x0000dc00011c7983 */ /* 0x000ee80000300800 */
[----:B------:R4:W-:Y:S01]  /*b30c0*/  STL [R1+0x114], R10 ;  /* 0x0001140a01007387 */ /* 0x0009e20000100800 */
[----:B------:R-:W-:Y:S02]  /*b30d0*/  PRMT R4, R11, 0x5210, R4 ;  /* 0x000052100b047816 */ /* 0x000fe40000000004 */
[----:B----4-:R-:W-:Y:S01]  /*b30e0*/  IADD3 R10, P6, R27, R7, RZ ;  /* 0x000000071b0a7210 */ /* 0x010fe20007fde0ff */
[----:B------:R-:W-:Y:S04]  /*b30f0*/  STL.64 [R1+0x4358], R6 ;  /* 0x0043580601007387 */ /* 0x000fe80000100a00 */
[----:B--2---:R-:W-:Y:S01]  /*b3100*/  IMAD.X R11, R2, 0x1, R8, P6 ;  /* 0x00000001020b7824 */ /* 0x004fe200030e0608 */
[----:B------:R-:W-:Y:S04]  /*b3110*/  STL [R1+0xc4], R4 ;  /* 0x0000c40401007387 */ /* 0x000fe80000100800 */
[----:B------:R0:W-:Y:S04]  /*b3120*/  STL.64 [R1+0x1250], R10 ;  /* 0x0012500a01007387 */ /* 0x0001e80000100a00 */
[----:B0-----:R-:W2:Y:S01]  /*b3130*/  LDL.LU.64 R10, [R1+0x4360] ;  /* 0x00436000010a7983 */ /* 0x001ea20000300a00 */
[----:B------:R-:W-:-:S02]  /*b3140*/  LOP3.LUT R5, R5, 0xffff, RZ, 0xc0, !PT ;  /* 0x0000ffff05057812 */ /* 0x000fc400078ec0ff */
[----:B------:R-:W-:Y:S02]  /*b3150*/  LOP3.LUT R4, R29, 0xffff, RZ, 0xc0, !PT ;  /* 0x0000ffff1d047812 */ /* 0x000fe400078ec0ff */
[--C-:B------:R-:W-:Y:S01]  /*b3160*/  PRMT R6, R20, 0x4210, R5.reuse ;  /* 0x0000421014067816 */ /* 0x100fe20000000005 */
[----:B------:R-:W4:Y:S01]  /*b3170*/  LDL.LU R29, [R1+0x12c8] ;  /* 0x0012c800011d7983 */ /* 0x000f220000300800 */
[----:B------:R-:W-:Y:S02]  /*b3180*/  PRMT R5, R24, 0x5210, R5 ;  /* 0x0000521018057816 */ /* 0x000fe40000000005 */
[--C-:B------:R-:W-:Y:S01]  /*b3190*/  PRMT R7, R19, 0x4210, R4.reuse ;  /* 0x0000421013077816 */ /* 0x100fe20000000004 */
[----:B------:R0:W-:Y:S04]  /*b31a0*/  STL [R1+0x118], R6 ;  /* 0x0001180601007387 */ /* 0x0001e80000100800 */
[----:B------:R-:W4:Y:S01]  /*b31b0*/  LDL.LU R20, [R1+0x224] ;  /* 0x0002240001147983 */ /* 0x000f220000300800 */
[----:B0-----:R-:W-:-:S02]  /*b31c0*/  PRMT R6, R23, 0x5210, R4 ;  /* 0x0000521017067816 */ /* 0x001fc40000000004 */
[----:B------:R-:W-:Y:S01]  /*b31d0*/  IADD3 R4, P6, R27, R9, RZ ;  /* 0x000000091b047210 */ /* 0x000fe20007fde0ff */
[----:B------:R-:W-:Y:S04]  /*b31e0*/  STL [R1+0xc8], R5 ;  /* 0x0000c80501007387 */ /* 0x000fe80000100800 */
[----:B------:R-:W4:Y:S04]  /*b31f0*/  LDL.LU R24, [R1+0x94] ;  /* 0x0000940001187983 */ /* 0x000f280000300800 */
[----:B------:R-:W-:Y:S04]  /*b3200*/  STL [R1+0xf0], R7 ;  /* 0x0000f00701007387 */ /* 0x000fe80000100800 */
[----:B------:R3:W-:Y:S02]  /*b3210*/  STL [R1+0xb0], R6 ;  /* 0x0000b00601007387 */ /* 0x0007e40000100800 */
[----:B---3--:R-:W-:-:S04]  /*b3220*/  LOP3.LUT R6, R22, 0xffff, RZ, 0xc0, !PT ;  /* 0x0000ffff16067812 */ /* 0x008fc800078ec0ff */
[--C-:B------:R-:W-:Y:S02]  /*b3230*/  PRMT R21, R21, 0x4210, R6.reuse ;  /* 0x0000421015157816 */ /* 0x100fe40000000006 */
[----:B------:R-:W-:Y:S01]  /*b3240*/  PRMT R7, R15, 0x5210, R6 ;  /* 0x000052100f077816 */ /* 0x000fe20000000006 */
[----:B--2---:R-:W-:-:S05]  /*b3250*/  IMAD.X R5, R2, 0x1, R10, P6 ;  /* 0x0000000102057824 */ /* 0x004fca00030e060a */
[----:B------:R0:W-:Y:S02]  /*b3260*/  STL.64 [R1+0x1280], R4 ;  /* 0x0012800401007387 */ /* 0x0001e40000100a00 */
[----:B0-----:R-:W-:Y:S02]  /*b3270*/  LOP3.LUT R4, R25, 0xffff, RZ, 0xc0, !PT ;  /* 0x0000ffff19047812 */ /* 0x001fe400078ec0ff */
[----:B------:R-:W2:Y:S04]  /*b3280*/  LDL.LU R5, [R1+0xfc4] ;  /* 0x000fc40001057983 */ /* 0x000ea80000300800 */
[----:B------:R-:W3:Y:S01]  /*b3290*/  LDL.LU R19, [R1+0x850] ;  /* 0x0008500001137983 */ /* 0x000ee20000300800 */
[----:B------:R-:W-:-:S03]  /*b32a0*/  PRMT R6, R17, 0x4210, R4 ;  /* 0x0000421011067816 */ /* 0x000fc60000000004 */
[----:B------:R-:W3:Y:S04]  /*b32b0*/  LDL.LU R23, [R1+0x21c] ;  /* 0x00021c0001177983 */ /* 0x000ee80000300800 */
[----:B------:R-:W3:Y:S04]  /*b32c0*/  LDL.LU R22, [R1+0x84] ;  /* 0x0000840001167983 */ /* 0x000ee80000300800 */
[----:B------:R-:W3:Y:S04]  /*b32d0*/  LDL.LU R25, [R1+0x218] ;  /* 0x0002180001197983 */ /* 0x000ee80000300800 */
[----:B------:R-:W-:Y:S04]  /*b32e0*/  STL [R1+0xf4], R21 ;  /* 0x0000f41501007387 */ /* 0x000fe80000100800 */
[----:B------:R-:W3:Y:S04]  /*b32f0*/  LDL.LU R15, [R1+0x8c] ;  /* 0x00008c00010f7983 */ /* 0x000ee80000300800 */
[----:B------:R-:W-:Y:S04]  /*b3300*/  STL [R1+0xb4], R7 ;  /* 0x0000b40701007387 */ /* 0x000fe80000100800 */
[----:B------:R0:W-:Y:S01]  /*b3310*/  STL [R1+0xf8], R6 ;  /* 0x0000f80601007387 */ /* 0x0001e20000100800 */
[----:B------:R-:W-:-:S02]  /*b3320*/  PRMT R4, R26, 0x5210, R4 ;  /* 0x000052101a047816 */ /* 0x000fc40000000004 */
[C---:B0-----:R-:W-:Y:S01]  /*b3330*/  IADD3 R6, P6, R27.reuse, R11, RZ ;  /* 0x0000000b1b067210 */ /* 0x041fe20007fde0ff */
[----:B------:R0:W-:Y:S04]  /*b3340*/  STL.64 [R1+0x4330], R10 ;  /* 0x0043300a01007387 */ /* 0x0001e80000100a00 */
[----:B------:R-:W-:Y:S01]  /*b3350*/  IMAD.X R7, R2, 0x1, R13, P6 ;  /* 0x0000000102077824 */ /* 0x000fe200030e060d */
[----:B------:R-:W-:Y:S04]  /*b3360*/  STL [R1+0xb8], R4 ;  /* 0x0000b80401007387 */ /* 0x000fe80000100800 */
[----:B------:R1:W-:Y:S01]  /*b3370*/  STL.64 [R1+0x1278], R6 ;  /* 0x0012780601007387 */ /* 0x0003e20000100a00 */
[----:B0-----:R-:W-:-:S03]  /*b3380*/  IADD3 R10, P6, R27, R12, RZ ;  /* 0x0000000c1b0a7210 */ /* 0x001fc60007fde0ff */
[----:B-1----:R-:W3:Y:S04]  /*b3390*/  LDL.LU.64 R6, [R1+0x4358] ;  /* 0x0043580001067983 */ /* 0x002ee80000300a00 */
[----:B------:R-:W3:Y:S04]  /*b33a0*/  LDL.LU R27, [R1+0x1b58] ;  /* 0x001b5800011b7983 */ /* 0x000ee80000300800 */
[----:B------:R-:W3:Y:S04]  /*b33b0*/  LDL.LU R26, [R1+0x214] ;  /* 0x00021400011a7983 */ /* 0x000ee80000300800 */
[----:B------:R-:W3:Y:S01]  /*b33c0*/  LDL.LU R21, [R1+0x20c] ;  /* 0x00020c0001157983 */ /* 0x000ee20000300800 */
[----:B------:R-:W-:-:S03]  /*b33d0*/  IMAD.X R11, R2, 0x1, R14, P6 ;  /* 0x00000001020b7824 */ /* 0x000fc600030e060e */
[----:B------:R-:W3:Y:S04]  /*b33e0*/  LDL.LU R17, [R1+0x68] ;  /* 0x0000680001117983 */ /* 0x000ee80000300800 */
[----:B------:R0:W-:Y:S04]  /*b33f0*/  STL.64 [R1+0x4328], R12 ;  /* 0x0043280c01007387 */ /* 0x0001e80000100a00 */
[----:B0-----:R-:W3:Y:S04]  /*b3400*/  LDL.LU R12, [R1+0x1b24] ;  /* 0x001b2400010c7983 */ /* 0x001ee80000300800 */
[----:B------:R-:W3:Y:S04]  /*b3410*/  LDL.LU R13, [R1+0x80] ;  /* 0x00008000010d7983 */ /* 0x000ee80000300800 */
[----:B------:R-:W3:Y:S01]  /*b3420*/  LDL.LU R2, [R1+0x4350] ;  /* 0x0043500001027983 */ /* 0x000ee20000300800 */
[----:B----4-:R-:W-:-:S03]  /*b3430*/  LOP3.LUT R4, R29, 0xffff, RZ, 0xc0, !PT ;  /* 0x0000ffff1d047812 */ /* 0x010fc600078ec0ff */
[----:B------:R0:W-:Y:S02]  /*b3440*/  STL.64 [R1+0x1290], R10 ;  /* 0x0012900a01007387 */ /* 0x0001e40000100a00 */
[--C-:B0-----:R-:W-:Y:S02]  /*b3450*/  PRMT R11, R20, 0x4210, R4.reuse ;  /* 0x00004210140b7816 */ /* 0x101fe40000000004 */
[----:B------:R-:W4:Y:S01]  /*b3460*/  LDL.LU R10, [R1+0x136c] ;  /* 0x00136c00010a7983 */ /* 0x000f220000300800 */
[----:B------:R-:W-:-:S03]  /*b3470*/  PRMT R4, R24, 0x5210, R4 ;  /* 0x0000521018047816 */ /* 0x000fc60000000004 */
[----:B------:R0:W-:Y:S04]  /*b3480*/  STL [R1+0xd0], R11 ;  /* 0x0000d00b01007387 */ /* 0x0001e80000100800 */
[----:B------:R-:W4:Y:S04]  /*b3490*/  LDL.LU R29, [R1+0x12cc] ;  /* 0x0012cc00011d7983 */ /* 0x000f280000300800 */
[----:B------:R3:W-:Y:S04]  /*b34a0*/  STL [R1+0x90], R4 ;  /* 0x0000900401007387 */ /* 0x0007e80000100800 */
[----:B------:R-:W4:Y:S04]  /*b34b0*/  LDL.LU R20, [R1+0x210] ;  /* 0x0002100001147983 */ /* 0x000f280000300800 */
[----:B------:R-:W4:Y:S04]  /*b34c0*/  LDL.LU R24, [R1+0x6c] ;  /* 0x00006c0001187983 */ /* 0x000f280000300800 */
[----:B0-----:R-:W4:Y:S01]  /*b34d0*/  LDL.LU R11, [R1+0x200] ;  /* 0x00020000010b7983 */ /* 0x001f220000300800 */
[----:B--2---:R-:W-:-:S02]  /*b34e0*/  LOP3.LUT R5, R5, 0xffff, RZ, 0xc0, !PT ;  /* 0x0000ffff05057812 */ /* 0x004fc400078ec0ff */
[----:B---3--:R-:W-:Y:S02]  /*b34f0*/  LOP3.LUT R4, R19, 0xffff, RZ, 0xc0, !PT ;  /* 0x0000ffff13047812 */ /* 0x008fe400078ec0ff */
[----:B------:R-:W2:Y:S01]  /*b3500*/  LDL.LU R19, [R1+0x5c] ;  /* 0x00005c0001137983 */ /* 0x000ea20000300800 */
[--C-:B------:R-:W-:Y:S02]  /*b3510*/  PRMT R23, R23, 0x4210, R5.reuse ;  /* 0x0000421017177816 */ /* 0x100fe40000000005 */
[----:B------:R-:W-:-:S03]  /*b3520*/  PRMT R22, R22, 0x5210, R5 ;  /* 0x0000521016167816 */ /* 0x000fc60000000005 */
[----:B------:R0:W-:Y:S01]  /*b3530*/  STL [R1+0xd4], R23 ;  /* 0x0000d41701007387 */ /* 0x0001e20000100800 */
[----:B------:R-:W-:-:S03]  /*b3540*/  PRMT R5, R25, 0x4210, R4 ;  /* 0x0000421019057816 */ /* 0x000fc60000000004 */
[----:B0-----:R-:W3:Y:S01]  /*b3550*/  LDL.LU R23, [R1+0x12e8] ;  /* 0x0012e80001177983 */ /* 0x001ee20000300800 */
[----:B------:R-:W-:-:S03]  /*b3560*/  PRMT R4, R15, 0x5210, R4 ;  /* 0x000052100f047816 */ /* 0x000fc60000000004 */
[----:B------:R0:W-:Y:S04]  /*b3570*/  STL [R1+0x94], R22 ;  /* 0x0000941601007387 */ /* 0x0001e80000100800 */
[----:B0-----:R-:W3:Y:S04]  /*b3580*/  LDL.LU R22, [R1+0xb64] ;  /* 0x000b640001167983 */ /* 0x001ee80000300800 */
[----:B------:R0:W-:Y:S04]  /*b3590*/  STL [R1+0xd8], R5 ;  /* 0x0000d80501007387 */ /* 0x0001e80000100800 */
[----:B------:R-:W3:Y:S04]  /*b35a0*/  LDL.LU R25, [R1+0x1f8] ;  /* 0x0001f80001197983 */ /* 0x000ee80000300800 */
[----:B------:R-:W3:Y:S01]  /*b35b0*/  LDL.LU R15, [R1+0x1e8] ;  /* 0x0001e800010f7983 */ /* 0x000ee20000300800 */
[----:B0-----:R-:W-:-:S03]  /*b35c0*/  SHF.R.S32.HI R5, RZ, 0x1f, R28 ;  /* 0x0000001fff057819 */ /* 0x001fc6000001141c */
[----:B------:R0:W-:Y:S04]  /*b35d0*/  STL [R1+0x98], R4 ;  /* 0x0000980401007387 */ /* 0x0001e80000100800 */
[----:B------:R-:W-:Y:S01]  /*b35e0*/  STL [R1+0x8], R5 ;  /* 0x0000080501007387 */ /* 0x000fe20000100800 */
[----:B0-----:R-:W-:-:S03]  /*b35f0*/  IADD3 R4, P6, R28, R2, RZ ;  /* 0x000000021c047210 */ /* 0x001fc60007fde0ff */
[----:B------:R0:W-:Y:S04]  /*b3600*/  STL [R1+0x431c], R2 ;  /* 0x00431c0201007387 */ /* 0x0001e80000100800 */
[----:B0-----:R-:W4:Y:S01]  /*b3610*/  LDL.LU R2, [R1+0x8] ;  /* 0x0000080001027983 */ /* 0x001f220000300800 */
[----:B------:R-:W-:-:S04]  /*b3620*/  LOP3.LUT R27, R27, 0xffff, RZ, 0xc0, !PT ;  /* 0x0000ffff1b1b7812 */ /* 0x000fc800078ec0ff */
[--C-:B------:R-:W-:Y:S02]  /*b3630*/  PRMT R26, R26, 0x4210, R27.reuse ;  /* 0x000042101a1a7816 */ /* 0x100fe4000000001b */
[----:B------:R-:W-:Y:S02]  /*b3640*/  PRMT R13, R13, 0x5210, R27 ;  /* 0x000052100d0d7816 */ /* 0x000fe4000000001b */
[----:B------:R-:W-:Y:S01]  /*b3650*/  LOP3.LUT R12, R12, 0xffff, RZ, 0xc0, !PT ;  /* 0x0000ffff0c0c7812 */ /* 0x000fe200078ec0ff */
[----:B----4-:R-:W-:-:S05]  /*b3660*/  IMAD.X R5, R2, 0x1, R16, P6 ;  /* 0x0000000102057824 */ /* 0x010fca00030e0610 */
[----:B------:R0:W-:Y:S04]  /*b3670*/  STL.64 [R1+0x1270], R4 ;  /* 0x0012700401007387 */ /* 0x0001e80000100a00 */
[----:B0-----:R-:W4:Y:S04]  /*b3680*/  LDL.LU.64 R4, [R1+0x4348] ;  /* 0x0043480001047983 */ /* 0x001f280000300a00 */
[----:B------:R0:W-:Y:S04]  /*b3690*/  STL [R1+0xa0], R26 ;  /* 0x0000a01a01007387 */ /* 0x0001e80000100800 */
[----:B0-----:R-:W3:Y:S04]  /*b36a0*/  LDL.LU R26, [R1+0x4340] ;  /* 0x00434000011a7983 */ /* 0x001ee80000300800 */
[----:B------:R-:W3:Y:S04]  /*b36b0*/  LDL.LU R27, [R1+0x433c] ;  /* 0x00433c00011b7983 */ /* 0x000ee80000300800 */
[----:B------:R0:W-:Y:S02]  /*b36c0*/  STL [R1+0x70], R13 ;  /* 0x0000700d01007387 */ /* 0x0001e40000100800 */
[----:B0-----:R-:W-:-:S02]  /*b36d0*/  PRMT R13, R21, 0x4210, R12 ;  /* 0x00004210150d7816 */ /* 0x001fc4000000000c */
[----:B------:R-:W-:Y:S02]  /*b36e0*/  PRMT R12, R17, 0x5210, R12 ;  /* 0x00005210110c7816 */ /* 0x000fe4000000000c */
[----:B------:R-:W3:Y:S04]  /*b36f0*/  LDL.LU R17, [R1+0x1b68] ;  /* 0x001b680001117983 */ /* 0x000ee80000300800 */
[----:B------:R-:W-:Y:S04]  /*b3700*/  STL [R1+0xa4], R13 ;  /* 0x0000a40d01007387 */ /* 0x000fe80000100800 */
[----:B------:R-:W3:Y:S04]  /*b3710*/  LDL.LU R21, [R1+0x1b5c] ;  /* 0x001b5c0001157983 */ /* 0x000ee80000300800 */
[----:B------:R0:W-:Y:S02]  /*b3720*/  STL [R1+0x74], R12 ;  /* 0x0000740c01007387 */ /* 0x0001e40000100800 */
[----:B0-----:R-:W-:-:S05]  /*b3730*/  IADD3 R12, P6, R28, R0, RZ ;  /* 0x000000001c0c7210 */ /* 0x001fca0007fde0ff */
[----:B------:R-:W-:-:S05]  /*b3740*/  IMAD.X R13, R2, 0x1, R18, P6 ;  /* 0x00000001020d7824 */ /* 0x000fca00030e0612 */
[----:B------:R0:W-:Y:S02]  /*b3750*/  STL.64 [R1+0x12b8], R12 ;  /* 0x0012b80c01007387 */ /* 0x0001e40000100a00 */
[----:B0-----:R-:W-:-:S04]  /*b3760*/  LOP3.LUT R12, R10, 0xffff, RZ, 0xc0, !PT ;  /* 0x0000ffff0a0c7812 */ /* 0x001fc800078ec0ff */
[--C-:B------:R-:W-:Y:S02]  /*b3770*/  PRMT R13, R20, 0x4210, R12.reuse ;  /* 0x00004210140d7816 */ /* 0x100fe4000000000c */
[----:B------:R-:W-:Y:S02]  /*b3780*/  PRMT R12, R24, 0x5210, R12 ;  /* 0x00005210180c7816 */ /* 0x000fe4000000000c */
[----:B------:R-:W-:Y:S02]  /*b3790*/  LOP3.LUT R10, R29, 0xffff, RZ, 0xc0, !PT ;  /* 0x0000ffff1d0a7812 */ /* 0x000fe400078ec0ff */
[----:B------:R-:W3:Y:S04]  /*b37a0*/  LDL.LU R29, [R1+0x30] ;  /* 0x00003000011d7983 */ /* 0x000ee80000300800 */
[----:B------:R0:W-:Y:S04]  /*b37b0*/  STL [R1+0xa8], R13 ;  /* 0x0000a80d01007387 */ /* 0x0001e80000100800 */
[----:B------:R-:W3:Y:S04]  /*b37c0*/  LDL.LU R20, [R1+0x18c] ;  /* 0x00018c0001147983 */ /* 0x000ee80000300800 */
[----:B------:R2:W-:Y:S01]  /*b37d0*/  STL [R1+0x78], R12 ;  /* 0x0000780c01007387 */ /* 0x0005e20000100800 */
[----:B0-----:R-:W-:-:S03]  /*b37e0*/  PRMT R13, R11, 0x4210, R10 ;  /* 0x000042100b0d7816 */ /* 0x001fc6000000000a */
[----:B------:R-:W3:Y:S01]  /*b37f0*/  LDL.LU R24, [R1+0x10] ;  /* 0x0000100001187983 */ /* 0x000ee20000300800 */
[----:B--2---:R-:W-:Y:S02]  /*b3800*/  PRMT R12, R19, 0x5210, R10 ;  /* 0x00005210130c7816 */ /* 0x004fe4000000000a */
[----:B------:R-:W-:Y:S01]  /*b3810*/  IADD3 R10, P6, R28, R3, RZ ;  /* 0x000000031c0a7210 */ /* 0x000fe20007fde0ff */
[----:B------:R-:W-:Y:S04]  /*b3820*/  STL [R1+0x80], R13 ;  /* 0x0000800d01007387 */ /* 0x000fe80000100800 */
[----:B------:R-:W-:Y:S01]  /*b3830*/  STL [R1+0x50], R12 ;  /* 0x0000500c01007387 */ /* 0x000fe20000100800 */
[----:B----4-:R-:W-:-:S05]  /*b3840*/  IMAD.X R11, R2, 0x1, R4, P6 ;  /* 0x00000001020b7824 */ /* 0x010fca00030e0604 */
[----:B------:R3:W-:Y:S02]  /*b3850*/  STL.64 [R1+0x12c8], R10 ;  /* 0x0012c80a01007387 */ /* 0x0007e40000100a00 */
[----:B---3--:R-:W-:-:S04]  /*b3860*/  LOP3.LUT R11, R23, 0xffff, RZ, 0xc0, !PT ;  /* 0x0000ffff170b7812 */ /* 0x008fc800078ec0ff */
[--C-:B------:R-:W-:Y:S02]  /*b3870*/  PRMT R12, R25, 0x4210, R11.reuse ;  /* 0x00004210190c7816 */ /* 0x100fe4000000000b */
[----:B------:R-:W-:Y:S02]  /*b3880*/  PRMT R11, R26, 0x5210, R11 ;  /* 0x000052101a0b7816 */ /* 0x000fe4000000000b */
[----:B------:R-:W2:Y:S01]  /*b3890*/  LDL.LU R26, [R1+0x4338] ;  /* 0x00433800011a7983 */ /* 0x000ea20000300800 */
[----:B------:R-:W-:-:S03]  /*b38a0*/  LOP3.LUT R10, R22, 0xffff, RZ, 0xc0, !PT ;  /* 0x0000ffff160a7812 */ /* 0x000fc600078ec0ff */
[----:B------:R0:W-:Y:S01]  /*b38b0*/  STL [R1+0x84], R12 ;  /* 0x0000840c01007387 */ /* 0x0001e20000100800 */
[----:B------:R-:W-:-:S03]  /*b38c0*/  PRMT R19, R27, 0x5210, R10 ;  /* 0x000052101b137816 */ /* 0x000fc6000000000a */
[----:B0-----:R-:W3:Y:S04]  /*b38d0*/  LDL.LU R12, [R1+0x1a78] ;  /* 0x001a7800010c7983 */ /* 0x001ee80000300800 */
[----:B------:R-:W4:Y:S04]  /*b38e0*/  LDL.LU R25, [R1+0x1300] ;  /* 0x0013000001197983 */ /* 0x000f280000300800 */
[----:B------:R0:W-:Y:S04]  /*b38f0*/  STL [R1+0x54], R11 ;  /* 0x0000540b01007387 */ /* 0x0001e80000100800 */
[----:B------:R-:W4:Y:S04]  /*b3900*/  LDL.LU R13, [R1+0x1fc] ;  /* 0x0001fc00010d7983 */ /* 0x000f280000300800 */
[----:B------:R-:W4:Y:S01]  /*b3910*/  LDL.LU R23, [R1+0x13c] ;  /* 0x00013c0001177983 */ /* 0x000f220000300800 */
[----:B0-----:R-:W-:-:S02]  /*b3920*/  PRMT R11, R15, 0x4210, R10 ;  /* 0x000042100f0b7816 */ /* 0x001fc4000000000a */
[----:B------:R-:W-:-:S03]  /*b3930*/  IADD3 R10, P6, R28, R5, RZ ;  /* 0x000000051c0a7210 */ /* 0x000fc60007fde0ff */
[----:B------:R0:W-:Y:S04]  /*b3940*/  STL [R1+0x88], R11 ;  /* 0x0000880b01007387 */ /* 0x0001e80000100800 */
[----:B------:R-:W4:Y:S04]  /*b3950*/  LDL.LU R22, [R1+0x204] ;  /* 0x0002040001167983 */ /* 0x000f280000300800 */
[----:B------:R-:W4:Y:S01]  /*b3960*/  LDL.LU R15, [R1+0x1c] ;  /* 0x00001c00010f7983 */ /* 0x000f220000300800 */
[----:B0-----:R-:W-:-:S03]  /*b3970*/  IMAD.X R11, R2, 0x1, R6, P6 ;  /* 0x00000001020b7824 */ /* 0x001fc600030e0606 */
[----:B------:R-:W4:Y:S04]  /*b3980*/  LDL.LU R27, [R1+0x140] ;  /* 0x00014000011b7983 */ /* 0x000f280000300800 */
[----:B------:R-:W-:Y:S04]  /*b3990*/  STL [R1+0x58], R19 ;  /* 0x0000581301007387 */ /* 0x000fe80000100800 */
[----:B------:R-:W-:Y:S04]  /*b39a0*/  STL.64 [R1+0x4300], R4 ;  /* 0x0043000401007387 */ /* 0x000fe80000100a00 */
[----:B------:R0:W-:Y:S02]  /*b39b0*/  STL.64 [R1+0x12f0], R10 ;  /* 0x0012f00a01007387 */ /* 0x0001e40000100a00 */
[----:B0-----:R-:W-:-:S02]  /*b39c0*/  LOP3.LUT R11, R17, 0xffff, RZ, 0xc0, !PT ;  /* 0x0000ffff110b7812 */ /* 0x001fc400078ec0ff */
[----:B------:R-:W-:Y:S01]  /*b39d0*/  LOP3.LUT R10, R21, 0xffff, RZ, 0xc0, !PT ;  /* 0x0000ffff150a7812 */ /* 0x000fe200078ec0ff */
[----:B------:R-:W4:Y:S01]  /*b39e0*/  LDL.LU R17, [R1+0x1304] ;  /* 0x0013040001117983 */ /* 0x000f220000300800 */
[----:B------:R-:W-:-:S03]  /*b39f0*/  PRMT R19, R29, 0x5210, R11 ;  /* 0x000052101d137816 */ /* 0x000fc6000000000b */
[----:B------:R-:W4:Y:S04]  /*b3a00*/  LDL.LU R4, [R1+0xfc0] ;  /* 0x000fc00001047983 */ /* 0x000f280000300800 */
[----:B------:R-:W4:Y:S01]  /*b3a10*/  LDL.LU R21, [R1+0x148] ;  /* 0x0001480001157983 */ /* 0x000f220000300800 */
[----:B--2---:R-:W-:Y:S02]  /*b3a20*/  PRMT R5, R26, 0x4210, R11 ;  /* 0x000042101a057816 */ /* 0x004fe4000000000b */
[----:B------:R-:W-:-:S03]  /*b3a30*/  PRMT R11, R20, 0x4210, R10 ;  /* 0x00004210140b7816 */ /* 0x000fc6000000000a */
[----:B------:R0:W-:Y:S01]  /*b3a40*/  STL [R1+0x60], R5 ;  /* 0x0000600501007387 */ /* 0x0001e20000100800 */
[----:B------:R-:W-:-:S03]  /*b3a50*/  PRMT R10, R24, 0x5210, R10 ;  /* 0x00005210180a7816 */ /* 0x000fc6000000000a */
[----:B0-----:R-:W2:Y:S04]  /*b3a60*/  LDL.LU R5, [R1+0x18] ;  /* 0x0000180001057983 */ /* 0x001ea80000300800 */
[----:B------:R-:W2:Y:S04]  /*b3a70*/  LDL.LU R26, [R1+0x144] ;  /* 0x00014400011a7983 */ /* 0x000ea80000300800 */
[----:B------:R0:W-:Y:S04]  /*b3a80*/  STL [R1+0x40], R19 ;  /* 0x0000401301007387 */ /* 0x0001e80000100800 */
[----:B0-----:R-:W2:Y:S04]  /*b3a90*/  LDL.LU R19, [R1+0x2934] ;  /* 0x0029340001137983 */ /* 0x001ea80000300800 */
        /* <DEDUP_REMOVED lines=9> */
[----:B------:R0:W-:Y:S04]  /*b3b30*/  STL.64 [R1+0x12e8], R10 ;  /* 0x0012e80a01007387 */ /* 0x0001e80000100a00 */
[----:B0-----:R-:W2:Y:S01]  /*b3b40*/  LDL.LU.64 R10, [R1+0x4330] ;  /* 0x00433000010a7983 */ /* 0x001ea20000300a00 */
[----:B---3--:R-:W-:-:S04]  /*b3b50*/  LOP3.LUT R12, R12, 0xffff, RZ, 0xc0, !PT ;  /* 0x0000ffff0c0c7812 */ /* 0x008fc800078ec0ff */
[--C-:B----4-:R-:W-:Y:S02]  /*b3b60*/  PRMT R13, R13, 0x4210, R12.reuse ;  /* 0x000042100d0d7816 */ /* 0x110fe4000000000c */
[----:B------:R-:W-:Y:S02]  /*b3b70*/  LOP3.LUT R6, R25, 0xffff, RZ, 0xc0, !PT ;  /* 0x0000ffff19067812 */ /* 0x000fe400078ec0ff */
[----:B------:R-:W3:Y:S04]  /*b3b80*/  LDL.LU R25, [R1+0x292c] ;  /* 0x00292c0001197983 */ /* 0x000ee80000300800 */
[----:B------:R0:W-:Y:S02]  /*b3b90*/  STL [R1+0x68], R13 ;  /* 0x0000680d01007387 */ /* 0x0001e40000100800 */
[----:B0-----:R-:W-:-:S02]  /*b3ba0*/  PRMT R13, R23, 0x5210, R12 ;  /* 0x00005210170d7816 */ /* 0x001fc4000000000c */
[--C-:B------:R-:W-:Y:S02]  /*b3bb0*/  PRMT R12, R22, 0x4210, R6.reuse ;  /* 0x00004210160c7816 */ /* 0x100fe40000000006 */
[----:B------:R-:W-:Y:S01]  /*b3bc0*/  PRMT R6, R15, 0x5210, R6 ;  /* 0x000052100f067816 */ /* 0x000fe20000000006 */
[----:B------:R-:W-:Y:S04]  /*b3bd0*/  STL [R1+0x48], R13 ;  /* 0x0000480d01007387 */ /* 0x000fe80000100800 */
[----:B------:R-:W4:Y:S04]  /*b3be0*/  LDL.LU R23, [R1+0x2938] ;  /* 0x0029380001177983 */ /* 0x000f280000300800 */
[----:B------:R0:W-:Y:S04]  /*b3bf0*/  STL [R1+0x30], R12 ;  /* 0x0000300c01007387 */ /* 0x0001e80000100800 */
[----:B------:R-:W4:Y:S04]  /*b3c00*/  LDL.LU R22, [R1+0x3c] ;  /* 0x00003c0001167983 */ /* 0x000f280000300800 */
[----:B------:R-:W-:Y:S01]  /*b3c10*/  STL [R1+0x20], R6 ;  /* 0x0000200601007387 */ /* 0x000fe20000100800 */
[----:B0-----:R-:W-:-:S03]  /*b3c20*/  IADD3 R12, P6, R28, R9, RZ ;  /* 0x000000091c0c7210 */ /* 0x001fc60007fde0ff */
[----:B------:R0:W-:Y:S04]  /*b3c30*/  STL.64 [R1+0x4310], R8 ;  /* 0x0043100801007387 */ /* 0x0001e80000100a00 */
[----:B0-----:R-:W3:Y:S01]  /*b3c40*/  LDL.LU R9, [R1+0x208] ;  /* 0x0002080001097983 */ /* 0x001ee20000300800 */
[----:B--2---:R-:W-:-:S05]  /*b3c50*/  IMAD.X R13, R2, 0x1, R10, P6 ;  /* 0x00000001020d7824 */ /* 0x004fca00030e060a */
[----:B------:R0:W-:Y:S04]  /*b3c60*/  STL.64 [R1+0x1320], R12 ;  /* 0x0013200c01007387 */ /* 0x0001e80000100a00 */
[----:B0-----:R-:W2:Y:S01]  /*b3c70*/  LDL.LU.64 R12, [R1+0x4328] ;  /* 0x00432800010c7983 */ /* 0x001ea20000300a00 */
[----:B------:R-:W-:Y:S02]  /*b3c80*/  LOP3.LUT R6, R17, 0xffff, RZ, 0xc0, !PT ;  /* 0x0000ffff11067812 */ /* 0x000fe400078ec0ff */
[----:B------:R-:W-:Y:S01]  /*b3c90*/  LOP3.LUT R4, R4, 0xffff, RZ, 0xc0, !PT ;  /* 0x0000ffff04047812 */ /* 0x000fe200078ec0ff */
[----:B------:R-:W4:Y:S04]  /*b3ca0*/  LDL.LU R15, [R1+0x12e0] ;  /* 0x0012e000010f7983 */ /* 0x000f280000300800 */
[----:B------:R-:W4:Y:S01]  /*b3cb0*/  LDL.LU R17, [R1+0x1a7c] ;  /* 0x001a7c0001117983 */ /* 0x000f220000300800 */
[----:B------:R-:W-:-:S02]  /*b3cc0*/  PRMT R7, R7, 0x4210, R4 ;  /* 0x0000421007077816 */ /* 0x000fc40000000004 */
[--C-:B---3--:R-:W-:Y:S02]  /*b3cd0*/  PRMT R8, R9, 0x4210, R6.reuse ;  /* 0x0000421009087816 */ /* 0x108fe40000000006 */
[----:B------:R-:W-:Y:S02]  /*b3ce0*/  PRMT R6, R21, 0x5210, R6 ;  /* 0x0000521015067816 */ /* 0x000fe40000000006 */
[----:B------:R-:W3:Y:S04]  /*b3cf0*/  LDL.LU R21, [R1+0x220] ;  /* 0x0002200001157983 */ /* 0x000ee80000300800 */
[----:B------:R-:W-:Y:S04]  /*b3d00*/  STL [R1+0x34], R8 ;  /* 0x0000340801007387 */ /* 0x000fe80000100800 */
[----:B------:R0:W-:Y:S02]  /*b3d10*/  STL [R1+0x24], R6 ;  /* 0x0000240601007387 */ /* 0x0001e40000100800 */
[----:B0-----:R-:W-:-:S02]  /*b3d20*/  PRMT R6, R5, 0x5210, R4 ;  /* 0x0000521005067816 */ /* 0x001fc40000000004 */
[----:B------:R-:W3:Y:S04]  /*b3d30*/  LDL.LU R4, [R1+0x238] ;  /* 0x0002380001047983 */ /* 0x000ee80000300800 */
[----:B------:R-:W-:Y:S04]  /*b3d40*/  STL [R1+0x38], R7 ;  /* 0x0000380701007387 */ /* 0x000fe80000100800 */
[----:B------:R-:W3:Y:S04]  /*b3d50*/  LDL.LU R5, [R1+0x154] ;  /* 0x0001540001057983 */ /* 0x000ee80000300800 */
[----:B------:R0:W-:Y:S02]  /*b3d60*/  STL [R1+0x28], R6 ;  /* 0x0000280601007387 */ /* 0x0001e40000100800 */
[----:B0-----:R-:W-:-:S05]  /*b3d70*/  IADD3 R6, P6, R28, R11, RZ ;  /* 0x0000000b1c067210 */ /* 0x001fca0007fde0ff */
[----:B--2---:R-:W-:-:S05]  /*b3d80*/  IMAD.X R7, R2, 0x1, R13, P6 ;  /* 0x0000000102077824 */ /* 0x004fca00030e060d */
[----:B------:R0:W-:Y:S02]  /*b3d90*/  STL.64 [R1+0x1330], R6 ;  /* 0x0013300601007387 */ /* 0x0001e40000100a00 */
[----:B0-----:R-:W-:Y:S02]  /*b3da0*/  IADD3 R6, P6, R28, R12, RZ ;  /* 0x0000000c1c067210 */ /* 0x001fe40007fde0ff */
[----:B------:R-:W2:Y:S03]  /*b3db0*/  LDL.LU R28, [R1+0x4320] ;  /* 0x00432000011c7983 */ /* 0x000ea60000300800 */
[----:B------:R-:W-:Y:S02]  /*b3dc0*/  IMAD.X R7, R2, 0x1, R14, P6 ;  /* 0x0000000102077824 */ /* 0x000fe400030e060e */
[----:B------:R-:W3:Y:S01]  /*b3dd0*/  LDL.LU R2, [R1+0x431c] ;  /* 0x00431c0001027983 */ /* 0x000ee20000300800 */
[----:B------:R-:W-:-:S03]  /*b3de0*/  PRMT R8, R24, 0x5210, R20 ;  /* 0x0000521018087816 */ /* 0x000fc60000000014 */
[----:B------:R0:W-:Y:S02]  /*b3df0*/  STL.64 [R1+0x1328], R6 ;  /* 0x0013280601007387 */ /* 0x0001e40000100a00 */
[----:B0-----:R-:W-:Y:S02]  /*b3e00*/  PRMT R6, R29, 0x5210, R19 ;  /* 0x000052101d067816 */ /* 0x001fe40000000013 */
[----:B------:R-:W3:Y:S04]  /*b3e10*/  LDL.LU R7, [R1+0x12e4] ;  /* 0x0012e40001077983 */ /* 0x000ee80000300800 */
[----:B------:R0:W-:Y:S04]  /*b3e20*/  STL [R1+0x10], R6 ;  /* 0x0000100601007387 */ /* 0x0001e80000100800 */
[----:B0-----:R-:W3:Y:S04]  /*b3e30*/  LDL.LU R6, [R1+0x1a40] ;  /* 0x001a400001067983 */ /* 0x001ee80000300800 */
[----:B------:R2:W-:Y:S04]  /*b3e40*/  STL [R1+0x14], R8 ;  /* 0x0000140801007387 */ /* 0x0005e80000100800 */
[----:B------:R-:W3:Y:S04]  /*b3e50*/  LDL.LU R19, [R1+0x240] ;  /* 0x0002400001137983 */ /* 0x000ee80000300800 */
[----:B------:R-:W3:Y:S04]  /*b3e60*/  LDL.LU R29, [R1+0x158] ;  /* 0x00015800011d7983 */ /* 0x000ee80000300800 */
[----:B------:R-:W3:Y:S01]  /*b3e70*/  LDL.LU R24, [R1+0x25c] ;  /* 0x00025c0001187983 */ /* 0x000ee20000300800 */
[----:B----4-:R-:W-:-:S02]  /*b3e80*/  PRMT R20, R22, 0x5210, R23 ;  /* 0x0000521016147816 */ /* 0x010fc40000000017 */
[----:B------:R-:W-:Y:S02]  /*b3e90*/  SHF.R.S32.HI R22, RZ, 0x1f, R26 ;  /* 0x0000001fff167819 */ /* 0x000fe4000001141a */
[----:B--2---:R-:W-:Y:S02]  /*b3ea0*/  PRMT R8, R28, 0x5210, R25 ;  /* 0x000052101c087816 */ /* 0x004fe40000000019 */
[----:B------:R-:W2:Y:S01]  /*b3eb0*/  LDL.LU R25, [R1+0x15c] ;  /* 0x00015c0001197983 */ /* 0x000ea20000300800 */
[----:B------:R-:W-:-:S03]  /*b3ec0*/  SHF.R.S32.HI R28, RZ, 0x1f, R27 ;  /* 0x0000001fff1c7819 */ /* 0x000fc6000001141b */
[----:B------:R3:W-:Y:S02]  /*b3ed0*/  STL [R1+0x18], R8 ;  /* 0x0000180801007387 */ /* 0x0007e40000100800 */
[----:B---3--:R-:W-:-:S05]  /*b3ee0*/  IADD3 R8, P6, R27, R2, RZ ;  /* 0x000000021b087210 */ /* 0x008fca0007fde0ff */
[----:B------:R-:W-:-:S05]  /*b3ef0*/  IMAD.X R9, R28, 0x1, R16, P6 ;  /* 0x000000011c097824 */ /* 0x000fca00030e0610 */
[----:B------:R0:W-:Y:S04]  /*b3f00*/  STL.64 [R1+0x1318], R8 ;  /* 0x0013180801007387 */ /* 0x0001e80000100a00 */
[----:B------:R-:W-:Y:S01]  /*b3f10*/  STL [R1+0x1c], R20 ;  /* 0x00001c1401007387 */ /* 0x000fe20000100800 */
[----:B0-----:R-:W-:-:S03]  /*b3f20*/  IADD3 R8, P6, R26, R2, RZ ;  /* 0x000000021a087210 */ /* 0x001fc60007fde0ff */
[----:B------:R0:W-:Y:S02]  /*b3f30*/  STL [R1+0x3ec0], R2 ;  /* 0x003ec00201007387 */ /* 0x0001e40000100800 */
[----:B------:R-:W-:Y:S02]  /*b3f40*/  IMAD.X R9, R22, 0x1, R16, P6 ;  /* 0x0000000116097824 */ /* 0x000fe400030e0610 */
[----:B------:R-:W3:Y:S01]  /*b3f50*/  LDL.LU R16, [R1+0x4318] ;  /* 0x0043180001107983 */ /* 0x000ee20000300800 */
[----:B------:R-:W-:-:S03]  /*b3f60*/  LOP3.LUT R23, R15, 0xffff, RZ, 0xc0, !PT ;  /* 0x0000ffff0f177812 */ /* 0x000fc600078ec0ff */
[----:B------:R1:W-:Y:S01]  /*b3f70*/  STL.64 [R1+0x1368], R8 ;  /* 0x0013680801007387 */ /* 0x0003e20000100a00 */
[--C-:B------:R-:W-:Y:S02]  /*b3f80*/  PRMT R21, R21, 0x4210, R23.reuse ;  /* 0x0000421015157816 */ /* 0x100fe40000000017 */
[----:B0-----:R-:W-:Y:S01]  /*b3f90*/  LOP3.LUT R2, R17, 0xffff, RZ, 0xc0, !PT ;  /* 0x0000ffff11027812 */ /* 0x001fe200078ec0ff */
[----:B-1----:R-:W4:Y:S04]  /*b3fa0*/  LDL.LU.64 R8, [R1+0x4310] ;  /* 0x0043100001087983 */ /* 0x002f280000300a00 */
[----:B------:R-:W4:Y:S04]  /*b3fb0*/  LDL.LU R20, [R1+0x1a38] ;  /* 0x001a380001147983 */ /* 0x000f280000300800 */
[----:B------:R-:W4:Y:S04]  /*b3fc0*/  LDL.LU R15, [R1+0x26c] ;  /* 0x00026c00010f7983 */ /* 0x000f280000300800 */
[----:B------:R-:W4:Y:S04]  /*b3fd0*/  LDL.LU R17, [R1+0x160] ;  /* 0x0001600001117983 */ /* 0x000f280000300800 */
[----:B------:R0:W-:Y:S04]  /*b3fe0*/  STL [R1+0x3c], R21 ;  /* 0x00003c1501007387 */ /* 0x0001e80000100800 */
[----:B0-----:R-:W4:Y:S01]  /*b3ff0*/  LDL.LU R21, [R1+0x27c] ;  /* 0x00027c0001157983 */ /* 0x001f220000300800 */
[----:B---3--:R-:W-:-:S03]  /*b4000*/  PRMT R16, R16, 0x5210, R23 ;  /* 0x0000521010107816 */ /* 0x008fc60000000017 */
[----:B------:R-:W3:Y:S04]  /*b4010*/  LDL.LU R23, [R1+0x430c] ;  /* 0x00430c0001177983 */ /* 0x000ee80000300800 */
[----:B------:R0:W-:Y:S02]  /*b4020*/  STL [R1+0x42bc], R16 ;  /* 0x0042bc1001007387 */ /* 0x0001e40000100800 */
[--C-:B0-----:R-:W-:Y:S02]  /*b4030*/  PRMT R16, R4, 0x4210, R2.reuse ;  /* 0x0000421004107816 */ /* 0x101fe40000000002 */
[----:B------:R-:W-:Y:S02]  /*b4040*/  IADD3 R4, P6, R27, R0, RZ ;  /* 0x000000001b047210 */ /* 0x000fe40007fde0ff */
[----:B------:R-:W-:Y:S01]  /*b4050*/  PRMT R2, R5, 0x5210, R2 ;  /* 0x0000521005027816 */ /* 0x000fe20000000002 */
[----:B------:R-:W-:Y:S02]  /*b4060*/  STL [R1+0x6c], R16 ;  /* 0x00006c1001007387 */ /* 0x000fe40000100800 */
[----:B------:R-:W-:-:S02]  /*b4070*/  IMAD.X R5, R28, 0x1, R18, P6 ;  /* 0x000000011c057824 */ /* 0x000fc400030e0612 */
[----:B------:R0:W-:Y:S04]  /*b4080*/  STL [R1+0x4c], R2 ;  /* 0x00004c0201007387 */ /* 0x0001e80000100800 */
[----:B0-----:R-:W3:Y:S04]  /*b4090*/  LDL.LU R2, [R1+0x2ac] ;  /* 0x0002ac0001027983 */ /* 0x001ee80000300800 */
[----:B------:R0:W-:Y:S02]  /*b40a0*/  STL.64 [R1+0x1310], R4 ;  /* 0x0013100401007387 */ /* 0x0001e40000100a00 */
[----:B0-----:R-:W-:-:S05]  /*b40b0*/  IADD3 R4, P6, R26, R0, RZ ;  /* 0x000000001a047210 */ /* 0x001fca0007fde0ff */
[----:B------:R-:W-:Y:S02]  /*b40c0*/  IMAD.X R5, R22, 0x1, R18, P6 ;  /* 0x0000000116057824 */ /* 0x000fe400030e0612 */
[----:B------:R-:W3:Y:S04]  /*b40d0*/  LDL.LU R18, [R1+0x4308] ;  /* 0x0043080001127983 */ /* 0x000ee80000300800 */
[----:B------:R0:W-:Y:S04]  /*b40e0*/  STL.64 [R1+0x1348], R4 ;  /* 0x0013480401007387 */ /* 0x0001e80000100a00 */
[----:B0-----:R-:W4:Y:S01]  /*b40f0*/  LDL.LU.64 R4, [R1+0x4300] ;  /* 0x0043000001047983 */ /* 0x001f220000300a00 */
[----:B------:R-:W-:-:S04]  /*b4100*/  LOP3.LUT R7, R7, 0xffff, RZ, 0xc0, !PT ;  /* 0x0000ffff07077812 */ /* 0x000fc800078ec0ff */
[--C-:B------:R-:W-:Y:S02]  /*b4110*/  PRMT R16, R19, 0x4210, R7.reuse ;  /* 0x0000421013107816 */ /* 0x100fe40000000007 */
[----:B------:R-:W-:Y:S01]  /*b4120*/  PRMT R7, R29, 0x5210, R7 ;  /* 0x000052101d077816 */ /* 0x000fe20000000007 */
[----:B------:R-:W3:Y:S01]  /*b4130*/  LDL.LU R19, [R1+0x15c8] ;  /* 0x0015c80001137983 */ /* 0x000ee20000300800 */
[----:B------:R-:W-:-:S03]  /*b4140*/  LOP3.LUT R6, R6, 0xffff, RZ, 0xc0, !PT ;  /* 0x0000ffff06067812 */ /* 0x000fc600078ec0ff */
[----:B------:R-:W3:Y:S04]  /*b4150*/  LDL.LU R29, [R1+0x1a18] ;  /* 0x001a1800011d7983 */ /* 0x000ee80000300800 */
[----:B------:R0:W-:Y:S02]  /*b4160*/  STL [R1+0x5c], R7 ;  /* 0x00005c0701007387 */ /* 0x0001e40000100800 */
[--C-:B0-----:R-:W-:Y:S02]  /*b4170*/  PRMT R7, R24, 0x4210, R6.reuse ;  /* 0x0000421018077816 */ /* 0x101fe40000000006 */
[----:B--2---:R-:W-:Y:S01]  /*b4180*/  PRMT R6, R25, 0x5210, R6 ;  /* 0x0000521019067816 */ /* 0x004fe20000000006 */
[----:B------:R-:W2:Y:S04]  /*b4190*/  LDL.LU R24, [R1+0x170] ;  /* 0x0001700001187983 */ /* 0x000ea80000300800 */
[----:B------:R-:W-:Y:S04]  /*b41a0*/  STL [R1+0xac], R7 ;  /* 0x0000ac0701007387 */ /* 0x000fe80000100800 */
[----:B------:R-:W2:Y:S04]  /*b41b0*/  LDL.LU R25, [R1+0x258] ;  /* 0x0002580001197983 */ /* 0x000ea80000300800 */
[----:B------:R0:W-:Y:S02]  /*b41c0*/  STL [R1+0x7c], R6 ;  /* 0x00007c0601007387 */ /* 0x0001e40000100800 */
[----:B0-----:R-:W-:-:S05]  /*b41d0*/  IADD3 R6, P6, R27, R3, RZ ;  /* 0x000000031b067210 */ /* 0x001fca0007fde0ff */
[----:B----4-:R-:W-:-:S05]  /*b41e0*/  IMAD.X R7, R28, 0x1, R4, P6 ;  /* 0x000000011c077824 */ /* 0x010fca00030e0604 */
[----:B------:R0:W-:Y:S04]  /*b41f0*/  STL.64 [R1+0x1308], R6 ;  /* 0x0013080601007387 */ /* 0x0001e80000100a00 */
[----:B------:R1:W-:Y:S01]  /*b4200*/  STL [R1+0x3e40], R3 ;  /* 0x003e400301007387 */ /* 0x0003e20000100800 */
[----:B0-----:R-:W-:-:S03]  /*b4210*/  IADD3 R6, P6, R26, R3, RZ ;  /* 0x000000031a067210 */ /* 0x001fc60007fde0ff */
[----:B-1----:R-:W4:Y:S02]  /*b4220*/  LDL.LU R3, [R1+0x168] ;  /* 0x0001680001037983 */ /* 0x002f240000300800 */
[----:B------:R-:W-:-:S05]  /*b4230*/  IMAD.X R7, R22, 0x1, R4, P6 ;  /* 0x0000000116077824 */ /* 0x000fca00030e0604 */
[----:B------:R0:W-:Y:S04]  /*b4240*/  STL.64 [R1+0x1300], R6 ;  /* 0x0013000601007387 */ /* 0x0001e80000100a00 */
[----:B0-----:R-:W3:Y:S04]  /*b4250*/  LDL.LU.64 R6, [R1+0x42f8] ;  /* 0x0042f80001067983 */ /* 0x001ee80000300a00 */
[----:B------:R-:W2:Y:S02]  /*b4260*/  LDL.LU R4, [R1+0x15a8] ;  /* 0x0015a80001047983 */ /* 0x000ea40000300800 */
[----:B--2---:R-:W-:-:S04]  /*b4270*/  LOP3.LUT R4, R4, 0xffff, RZ, 0xc0, !PT ;  /* 0x0000ffff04047812 */ /* 0x004fc800078ec0ff */
[--C-:B------:R-:W-:Y:S02]  /*b4280*/  PRMT R15, R15, 0x4210, R4.reuse ;  /* 0x000042100f0f7816 */ /* 0x100fe40000000004 */
[----:B------:R-:W-:-:S03]  /*b4290*/  PRMT R4, R17, 0x5210, R4 ;  /* 0x0000521011047816 */ /* 0x000fc60000000004 */
[----:B------:R0:W-:Y:S04]  /*b42a0*/  STL [R1+0xdc], R15 ;  /* 0x0000dc0f01007387 */ /* 0x0001e80000100800 */
[----:B0-----:R-:W2:Y:S04]  /*b42b0*/  LDL.LU R15, [R1+0x42f0] ;  /* 0x0042f000010f7983 */ /* 0x001ea80000300800 */
[----:B------:R-:W4:Y:S04]  /*b42c0*/  LDL.LU R17, [R1+0x42ec] ;  /* 0x0042ec0001117983 */ /* 0x000f280000300800 */
[----:B------:R0:W-:Y:S04]  /*b42d0*/  STL [R1+0x9c], R4 ;  /* 0x00009c0401007387 */ /* 0x0001e80000100800 */
[----:B0-----:R-:W2:Y:S01]  /*b42e0*/  LDL.LU R4, [R1+0x15ac] ;  /* 0x0015ac0001047983 */ /* 0x001ea20000300800 */
[----:B------:R-:W-:-:S04]  /*b42f0*/  LOP3.LUT R20, R20, 0xffff, RZ, 0xc0, !PT ;  /* 0x0000ffff14147812 */ /* 0x000fc800078ec0ff */
[----:B------:R-:W-:-:S05]  /*b4300*/  PRMT R21, R21, 0x4210, R20 ;  /* 0x0000421015157816 */ /* 0x000fca0000000014 */
[----:B------:R4:W-:Y:S02]  /*b4310*/  STL [R1+0xfc], R21 ;  /* 0x0000fc1501007387 */ /* 0x0009e40000100800 */
[----:B----4-:R-:W-:Y:S02]  /*b4320*/  PRMT R21, R17, 0x5210, R20 ;  /* 0x0000521011157816 */ /* 0x010fe40000000014 */
[----:B------:R-:W-:Y:S01]  /*b4330*/  IADD3 R20, P6, R27, R5, RZ ;  /* 0x000000051b147210 */ /* 0x000fe20007fde0ff */
[----:B------:R-:W4:Y:S04]  /*b4340*/  LDL.LU R17, [R1+0x42e8] ;  /* 0x0042e80001117983 */ /* 0x000f280000300800 */
[----:B------:R3:W-:Y:S02]  /*b4350*/  STL [R1+0xbc], R21 ;  /* 0x0000bc1501007387 */ /* 0x0007e40000100800 */
[----:B---3--:R-:W-:-:S05]  /*b4360*/  IMAD.X R21, R28, 0x1, R6, P6 ;  /* 0x000000011c157824 */ /* 0x008fca00030e0606 */
[----:B------:R0:W-:Y:S02]  /*b4370*/  STL.64 [R1+0x12e0], R20 ;  /* 0x0012e01401007387 */ /* 0x0001e40000100a00 */
[----:B0-----:R-:W-:Y:S02]  /*b4380*/  IADD3 R20, P6, R26, R5, RZ ;  /* 0x000000051a147210 */ /* 0x001fe40007fde0ff */
[----:B------:R-:W3:Y:S01]  /*b4390*/  LDL.LU R5, [R1+0x1a3c] ;  /* 0x001a3c0001057983 */ /* 0x000ee20000300800 */
[----:B--2---:R-:W-:Y:S02]  /*b43a0*/  LOP3.LUT R4, R4, 0xffff, RZ, 0xc0, !PT ;  /* 0x0000ffff04047812 */ /* 0x004fe400078ec0ff */
[----:B------:R-:W-:Y:S02]  /*b43b0*/  IMAD.X R21, R22, 0x1, R6, P6 ;  /* 0x0000000116157824 */ /* 0x000fe400030e0606 */
[--C-:B------:R-:W-:Y:S02]  /*b43c0*/  PRMT R6, R2, 0x4210, R4.reuse ;  /* 0x0000421002067816 */ /* 0x100fe40000000004 */
[----:B------:R-:W-:Y:S01]  /*b43d0*/  PRMT R2, R15, 0x5210, R4 ;  /* 0x000052100f027816 */ /* 0x000fe20000000004 */
[----:B------:R0:W-:Y:S04]  /*b43e0*/  STL.64 [R1+0x12a0], R20 ;  /* 0x0012a01401007387 */ /* 0x0001e80000100a00 */
[----:B0-----:R-:W2:Y:S04]  /*b43f0*/  LDL.LU.64 R20, [R1+0x42e0] ;  /* 0x0042e00001147983 */ /* 0x001ea80000300a00 */
[----:B------:R-:W2:Y:S01]  /*b4400*/  LDL.LU R15, [R1+0x42d8] ;  /* 0x0042d800010f7983 */ /* 0x000ea20000300800 */
[----:B------:R-:W-:-:S03]  /*b4410*/  IADD3 R4, P6, R27, R7, RZ ;  /* 0x000000071b047210 */ /* 0x000fc60007fde0ff */
[----:B------:R-:W-:Y:S01]  /*b4420*/  STL [R1+0x11c], R6 ;  /* 0x00011c0601007387 */ /* 0x000fe20000100800 */
[----:B---3--:R-:W-:-:S04]  /*b4430*/  LOP3.LUT R5, R5, 0xffff, RZ, 0xc0, !PT ;  /* 0x0000ffff05057812 */ /* 0x008fc800078ec0ff */
[--C-:B----4-:R-:W-:Y:S02]  /*b4440*/  PRMT R17, R17, 0x4210, R5.reuse ;  /* 0x0000421011117816 */ /* 0x110fe40000000005 */
[----:B------:R-:W-:Y:S01]  /*b4450*/  PRMT R3, R3, 0x5210, R5 ;  /* 0x0000521003037816 */ /* 0x000fe20000000005 */
[----:B------:R-:W-:-:S04]  /*b4460*/  IMAD.X R5, R28, 0x1, R8, P6 ;  /* 0x000000011c057824 */ /* 0x000fc800030e0608 */
[----:B------:R-:W-:Y:S04]  /*b4470*/  STL [R1+0xec], R3 ;  /* 0x0000ec0301007387 */ /* 0x000fe80000100800 */
[----:B------:R0:W-:Y:S02]  /*b4480*/  STL.64 [R1+0x1228], R4 ;  /* 0x0012280401007387 */ /* 0x0001e40000100a00 */
[----:B0-----:R-:W-:-:S05]  /*b4490*/  IADD3 R4, P6, R26, R7, RZ ;  /* 0x000000071a047210 */ /* 0x001fca0007fde0ff */
[----:B------:R-:W-:-:S05]  /*b44a0*/  IMAD.X R5, R22, 0x1, R8, P6 ;  /* 0x0000000116057824 */ /* 0x000fca00030e0608 */
[----:B------:R0:W-:Y:S02]  /*b44b0*/  STL.64 [R1+0x1100], R4 ;  /* 0x0011000401007387 */ /* 0x0001e40000100a00 */
[----:B0-----:R-:W-:Y:S02]  /*b44c0*/  LOP3.LUT R4, R19, 0xffff, RZ, 0xc0, !PT ;  /* 0x0000ffff13047812 */ /* 0x001fe400078ec0ff */
[----:B------:R-:W-:Y:S02]  /*b44d0*/  LOP3.LUT R5, R29, 0xffff, RZ, 0xc0, !PT ;  /* 0x0000ffff1d057812 */ /* 0x000fe400078ec0ff */
[--C-:B------:R-:W-:Y:S02]  /*b44e0*/  PRMT R19, R24, 0x5210, R4.reuse ;  /* 0x0000521018137816 */ /* 0x100fe40000000004 */
[----:B--2---:R-:W-:Y:S02]  /*b44f0*/  PRMT R3, R15, 0x4210, R4 ;  /* 0x000042100f037816 */ /* 0x004fe40000000004 */
[----:B------:R-:W-:Y:S01]  /*b4500*/  IADD3 R24, P6, R27, R9, RZ ;  /* 0x000000091b187210 */ /* 0x000fe20007fde0ff */
[----:B------:R-:W2:Y:S01]  /*b4510*/  LDL.LU R15, [R1+0x1b78] ;  /* 0x001b7800010f7983 */ /* 0x000ea20000300800 */
[----:B------:R-:W-:-:S02]  /*b4520*/  PRMT R29, R25, 0x4210, R5 ;  /* 0x00004210191d7816 */ /* 0x000fc40000000005 */
[----:B------:R-:W-:Y:S01]  /*b4530*/  PRMT R18, R18, 0x5210, R5 ;  /* 0x0000521012127816 */ /* 0x000fe20000000005 */
[----:B------:R0:W-:Y:S01]  /*b4540*/  STL [R1+0x13c], R3 ;  /* 0x00013c0301007387 */ /* 0x0001e20000100800 */
[----:B------:R-:W-:-:S03]  /*b4550*/  IMAD.X R25, R28, 0x1, R10, P6 ;  /* 0x000000011c197824 */ /* 0x000fc600030e060a */
[----:B------:R-:W3:Y:S04]  /*b4560*/  LDL.LU R5, [R1+0x15d8] ;  /* 0x0015d80001057983 */ /* 0x000ee80000300800 */
[----:B------:R-:W4:Y:S04]  /*b4570*/  LDL.LU R8, [R1+0x2e0] ;  /* 0x0002e00001087983 */ /* 0x000f280000300800 */
[----:B------:R-:W4:Y:S01]  /*b4580*/  LDL.LU R6, [R1+0x1a08] ;  /* 0x001a080001067983 */ /* 0x000f220000300800 */
[----:B------:R-:W-:-:S03]  /*b4590*/  IMAD.MOV.U32 R4, RZ, RZ, R22 ;  /* 0x000000ffff047224 */ /* 0x000fc600078e0016 */
[----:B0-----:R-:W4:Y:S04]  /*b45a0*/  LDL.LU R3, [R1+0x15cc] ;  /* 0x0015cc0001037983 */ /* 0x001f280000300800 */
[----:B------:R0:W-:Y:S02]  /*b45b0*/  STL.64 [R1+0xfc0], R24 ;  /* 0x000fc01801007387 */ /* 0x0001e40000100a00 */
[----:B0-----:R-:W-:Y:S02]  /*b45c0*/  IADD3 R24, P6, R26, R9, RZ ;  /* 0x000000091a187210 */ /* 0x001fe40007fde0ff */
[----:B------:R-:W3:Y:S03]  /*b45d0*/  LDL.LU R9, [R1+0x1628] ;  /* 0x0016280001097983 */ /* 0x000ee60000300800 */
[----:B------:R-:W-:-:S02]  /*b45e0*/  IMAD.X R25, R4, 0x1, R10, P6 ;  /* 0x0000000104197824 */ /* 0x000fc400030e060a */
[----:B------:R-:W4:Y:S04]  /*b45f0*/  LDL.LU R10, [R1+0x1b6c] ;  /* 0x001b6c00010a7983 */ /* 0x000f280000300800 */
[----:B------:R0:W-:Y:S04]  /*b4600*/  STL.64 [R1+0xd90], R24 ;  /* 0x000d901801007387 */ /* 0x0001e80000100a00 */
[----:B------:R-:W3:Y:S01]  /*b4610*/  LDL.LU R22, [R1+0x17c] ;  /* 0x00017c0001167983 */ /* 0x000ee20000300800 */
[----:B0-----:R-:W-:-:S05]  /*b4620*/  IADD3 R24, P6, R27, R11, RZ ;  /* 0x0000000b1b187210 */ /* 0x001fca0007fde0ff */
[----:B------:R-:W-:-:S05]  /*b4630*/  IMAD.X R25, R28, 0x1, R13, P6 ;  /* 0x000000011c197824 */ /* 0x000fca00030e060d */
[----:B------:R0:W-:Y:S02]  /*b4640*/  STL.64 [R1+0xb60], R24 ;  /* 0x000b601801007387 */ /* 0x0001e40000100a00 */
[----:B0-----:R-:W-:Y:S02]  /*b4650*/  IADD3 R24, P6, R26, R11, RZ ;  /* 0x0000000b1a187210 */ /* 0x001fe40007fde0ff */
[----:B------:R-:W3:Y:S03]  /*b4660*/  LDL.LU R11, [R1+0x2f8] ;  /* 0x0002f800010b7983 */ /* 0x000ee60000300800 */
[----:B------:R-:W-:Y:S01]  /*b4670*/  IMAD.X R25, R4, 0x1, R13, P6 ;  /* 0x0000000104197824 */ /* 0x000fe200030e060d */
[----:B------:R-:W3:Y:S04]  /*b4680*/  LDL.LU R7, [R1+0x2ec] ;  /* 0x0002ec0001077983 */ /* 0x000ee80000300800 */
[----:B------:R-:W-:Y:S04]  /*b4690*/  STL [R1+0x3d84], R13 ;  /* 0x003d840d01007387 */ /* 0x000fe80000100800 */
[----:B------:R0:W-:Y:S02]  /*b46a0*/  STL.64 [R1+0x850], R24 ;  /* 0x0008501801007387 */ /* 0x0001e40000100a00 */
[----:B0-----:R-:W-:-:S02]  /*b46b0*/  IADD3 R24, P6, R26, R12, RZ ;  /* 0x0000000c1a187210 */ /* 0x001fc40007fde0ff */
[----:B------:R-:W3:Y:S03]  /*b46c0*/  LDL.LU R26, [R1+0x1918] ;  /* 0x00191800011a7983 */ /* 0x000ee60000300800 */
[----:B------:R-:W-:-:S05]  /*b46d0*/  IMAD.X R25, R4, 0x1, R14, P6 ;  /* 0x0000000104197824 */ /* 0x000fca00030e060e */
[----:B------:R0:W-:Y:S02]  /*b46e0*/  STL.64 [R1+0x520], R24 ;  /* 0x0005201801007387 */ /* 0x0001e40000100a00 */
[----:B0-----:R-:W-:Y:S02]  /*b46f0*/  IADD3 R24, P6, R27, R12, RZ ;  /* 0x0000000c1b187210 */ /* 0x001fe40007fde0ff */
[----:B------:R-:W3:Y:S03]  /*b4700*/  LDL.LU R27, [R1+0x1738] ;  /* 0x00173800011b7983 */ /* 0x000ee60000300800 */
[----:B------:R-:W-:Y:S01]  /*b4710*/  IMAD.X R25, R28, 0x1, R14, P6 ;  /* 0x000000011c197824 */ /* 0x000fe200030e060e */
[----:B------:R-:W-:Y:S04]  /*b4720*/  STL [R1+0x3dd4], R12 ;  /* 0x003dd40c01007387 */ /* 0x000fe80000100800 */
[----:B------:R0:W-:Y:S04]  /*b4730*/  STL.64 [R1+0x3e8], R24 ;  /* 0x0003e81801007387 */ /* 0x0001e80000100a00 */
[----:B0-----:R-:W3:Y:S04]  /*b4740*/  LDL.LU.64 R24, [R1+0x42d0] ;  /* 0x0042d00001187983 */ /* 0x001ee80000300a00 */
[----:B------:R-:W3:Y:S04]  /*b4750*/  LDL.LU R28, [R1+0x1908] ;  /* 0x00190800011c7983 */ /* 0x000ee80000300800 */
[----:B------:R-:W-:Y:S01]  /*b4760*/  STL [R1+0x3d20], R14 ;  /* 0x003d200e01007387 */ /* 0x000fe20000100800 */
[----:B--2---:R-:W-:-:S03]  /*b4770*/  LOP3.LUT R4, R15, 0xffff, RZ, 0xc0, !PT ;  /* 0x0000ffff0f047812 */ /* 0x004fc600078ec0ff */
[----:B------:R-:W2:Y:S04]  /*b4780*/  LDL.LU R15, [R1+0x160c] ;  /* 0x00160c00010f7983 */ /* 0x000ea80000300800 */
[----:B------:R0:W-:Y:S02]  /*b4790*/  STL [R1+0x3d4], R4 ;  /* 0x0003d40401007387 */ /* 0x0001e40000100800 */
[----:B0-----:R-:W-:Y:S02]  /*b47a0*/  PRMT R4, R4, 0x3340, R0 ;  /* 0x0000334004047816 */ /* 0x001fe40000000000 */
[----:B----4-:R-:W-:-:S05]  /*b47b0*/  LOP3.LUT R10, R10, 0xffff, RZ, 0xc0, !PT ;  /* 0x0000ffff0a0a7812 */ /* 0x010fca00078ec0ff */
[----:B------:R-:W-:Y:S01]  /*b47c0*/  STL [R1+0x3d8], R10 ;  /* 0x0003d80a01007387 */ /* 0x000fe20000100800 */
[----:B---3--:R-:W-:-:S05]  /*b47d0*/  PRMT R4, R11, 0x5410, R4 ;  /* 0x000054100b047816 */ /* 0x008fca0000000004 */
[----:B------:R0:W-:Y:S02]  /*b47e0*/  STL [R1+0x1618], R4 ;  /* 0x0016180401007387 */ /* 0x0001e40000100800 */
[----:B0-----:R-:W-:-:S04]  /*b47f0*/  PRMT R4, R10, 0x3340, R0 ;  /* 0x000033400a047816 */ /* 0x001fc80000000000 */
[----:B------:R-:W-:Y:S02]  /*b4800*/  PRMT R9, R9, 0x5410, R4 ;  /* 0x0000541009097816 */ /* 0x000fe40000000004 */
[----:B------:R-:W-:-:S04]  /*b4810*/  LOP3.LUT R4, R5, 0xffff, RZ, 0xc0, !PT ;  /* 0x0000ffff05047812 */ /* 0x000fc800078ec0ff */
[--C-:B------:R-:W-:Y:S01]  /*b4820*/  PRMT R5, R8, 0x4210, R4.reuse ;  /* 0x0000421008057816 */ /* 0x100fe20000000004 */
[----:B------:R0:W-:Y:S01]  /*b4830*/  STL [R1+0x1628], R9 ;  /* 0x0016280901007387 */ /* 0x0001e20000100800 */
[----:B------:R-:W-:Y:S02]  /*b4840*/  PRMT R20, R20, 0x5210, R4 ;  /* 0x0000521014147816 */ /* 0x000fe40000000004 */
[----:B------:R-:W-:Y:S01]  /*b4850*/  LOP3.LUT R4, R6, 0xffff, RZ, 0xc0, !PT ;  /* 0x0000ffff06047812 */ /* 0x000fe200078ec0ff */
[----:B------:R1:W-:Y:S04]  /*b4860*/  STL [R1+0x2bc], R5 ;  /* 0x0002bc0501007387 */ /* 0x0003e80000100800 */
[----:B0-----:R-:W3:Y:S01]  /*b4870*/  LDL.LU R9, [R1+0x1838] ;  /* 0x0018380001097983 */ /* 0x001ee20000300800 */
[----:B-1----:R-:W-:-:S03]  /*b4880*/  LOP3.LUT R5, R3, 0xffff, RZ, 0xc0, !PT ;  /* 0x0000ffff03057812 */ /* 0x002fc600078ec0ff */
[----:B------:R-:W4:Y:S04]  /*b4890*/  LDL.LU R6, [R1+0x15dc] ;  /* 0x0015dc0001067983 */ /* 0x000f280000300800 */
[----:B------:R-:W4:Y:S01]  /*b48a0*/  LDL.LU R3, [R1+0x167c] ;  /* 0x00167c0001037983 */ /* 0x000f220000300800 */
[----:B------:R-:W-:-:S03]  /*b48b0*/  PRMT R14, R25, 0x4210, R4 ;  /* 0x00004210190e7816 */ /* 0x000fc60000000004 */
[----:B------:R-:W3:Y:S01]  /*b48c0*/  LDL.LU R25, [R1+0x42cc] ;  /* 0x0042cc0001197983 */ /* 0x000ee20000300800 */
[----:B------:R-:W-:-:S03]  /*b48d0*/  PRMT R22, R22, 0x5210, R4 ;  /* 0x0000521016167816 */ /* 0x000fc60000000004 */
[----:B------:R-:W-:Y:S01]  /*b48e0*/  STL [R1+0x4234], R14 ;  /* 0x0042340e01007387 */ /* 0x000fe20000100800 */
[----:B------:R-:W-:-:S03]  /*b48f0*/  PRMT R12, R24, 0x5210, R5 ;  /* 0x00005210180c7816 */ /* 0x000fc60000000005 */
[----:B------:R0:W-:Y:S04]  /*b4900*/  STL.64 [R1+0x4248], R22 ;  /* 0x0042481601007387 */ /* 0x0001e80000100a00 */
[----:B------:R-:W-:Y:S04]  /*b4910*/  STL.64 [R1+0x4240], R20 ;  /* 0x0042401401007387 */ /* 0x000fe80000100a00 */
[----:B------:R-:W4:Y:S04]  /*b4920*/  LDL.LU R24, [R1+0x42c8] ;  /* 0x0042c80001187983 */ /* 0x000f280000300800 */
[----:B------:R-:W4:Y:S04]  /*b4930*/  LDL.LU R13, [R1+0x2030] ;  /* 0x00203000010d7983 */ /* 0x000f280000300800 */
[----:B0-----:R-:W4:Y:S01]  /*b4940*/  LDL.LU R23, [R1+0x1ca8] ;  /* 0x001ca80001177983 */ /* 0x001f220000300800 */
[----:B------:R-:W-:-:S02]  /*b4950*/  LOP3.LUT R10, R26, 0xffff, RZ, 0xc0, !PT ;  /* 0x0000ffff1a0a7812 */ /* 0x000fc400078ec0ff */
[----:B------:R-:W-:Y:S02]  /*b4960*/  PRMT R14, R7, 0x4210, R5 ;  /* 0x00004210070e7816 */ /* 0x000fe40000000005 */
[----:B------:R-:W-:Y:S02]  /*b4970*/  LOP3.LUT R5, R27, 0xffff, RZ, 0xc0, !PT ;  /* 0x0000ffff1b057812 */ /* 0x000fe400078ec0ff */
[----:B------:R-:W-:Y:S02]  /*b4980*/  LOP3.LUT R8, R28, 0xffff, RZ, 0xc0, !PT ;  /* 0x0000ffff1c087812 */ /* 0x000fe400078ec0ff */
[----:B--2---:R-:W-:Y:S02]  /*b4990*/  LOP3.LUT R11, R15, 0xffff, RZ, 0xc0, !PT ;  /* 0x0000ffff0f0b7812 */ /* 0x004fe400078ec0ff */
[----:B---3--:R-:W-:Y:S02]  /*b49a0*/  LOP3.LUT R4, R25, 0xffff, RZ, 0xc0, !PT ;  /* 0x0000ffff19047812 */ /* 0x008fe400078ec0ff */
[----:B------:R-:W2:Y:S04]  /*b49b0*/  LDL.LU R25, [R1+0x42c4] ;  /* 0x0042c40001197983 */ /* 0x000ea80000300800 */
[----:B------:R-:W-:Y:S04]  /*b49c0*/  STL [R1+0x2f0], R10 ;  /* 0x0002f00a01007387 */ /* 0x000fe80000100800 */
[----:B------:R-:W3:Y:S04]  /*b49d0*/  LDL.LU R7, [R1+0x1e68] ;  /* 0x001e680001077983 */ /* 0x000ee80000300800 */
[----:B------:R0:W-:Y:S04]  /*b49e0*/  STL [R1+0x310], R4 ;  /* 0x0003100401007387 */ /* 0x0001e80000100800 */
[----:B------:R1:W-:Y:S04]  /*b49f0*/  STL [R1+0x2ec], R5 ;  /* 0x0002ec0501007387 */ /* 0x0003e80000100800 */
[----:B------:R-:W3:Y:S04]  /*b4a00*/  LDL.LU R27, [R1+0x2040] ;  /* 0x00204000011b7983 */ /* 0x000ee80000300800 */
[----:B------:R-:W3:Y:S04]  /*b4a10*/  LDL.LU R28, [R1+0x1c98] ;  /* 0x001c9800011c7983 */ /* 0x000ee80000300800 */
[----:B------:R-:W-:Y:S04]  /*b4a20*/  STL [R1+0x2e8], R8 ;  /* 0x0002e80801007387 */ /* 0x000fe80000100800 */
[----:B------:R2:W-:Y:S04]  /*b4a30*/  STL [R1+0x328], R11 ;  /* 0x0003280b01007387 */ /* 0x0005e80000100800 */
[----:B------:R-:W3:Y:S01]  /*b4a40*/  LDL.LU R15, [R1+0x1e58] ;  /* 0x001e5800010f7983 */ /* 0x000ee20000300800 */
[----:B0-----:R-:W-:-:S02]  /*b4a50*/  PRMT R4, R4, 0x3340, R0 ;  /* 0x0000334004047816 */ /* 0x001fc40000000000 */
[----:B-1----:R-:W-:Y:S02]  /*b4a60*/  PRMT R5, R10, 0x3340, R5 ;  /* 0x000033400a057816 */ /* 0x002fe40000000005 */
[----:B------:R-:W-:Y:S02]  /*b4a70*/  LOP3.LUT R9, R9, 0xffff, RZ, 0xc0, !PT ;  /* 0x0000ffff09097812 */ /* 0x000fe400078ec0ff */
[----:B----4-:R-:W-:Y:S02]  /*b4a80*/  LOP3.LUT R23, R23, 0xffff, RZ, 0xc0, !PT ;  /* 0x0000ffff17177812 */ /* 0x010fe400078ec0ff */
[----:B--2---:R-:W-:Y:S02]  /*b4a90*/  LOP3.LUT R10, R25, 0xffff, RZ, 0xc0, !PT ;  /* 0x0000ffff190a7812 */ /* 0x004fe400078ec0ff */
[----:B------:R-:W-:Y:S02]  /*b4aa0*/  PRMT R25, R5, 0x5410, R4 ;  /* 0x0000541005197816 */ /* 0x000fe40000000004 */
[----:B------:R-:W-:-:S02]  /*b4ab0*/  PRMT R4, R11, 0x3340, R0 ;  /* 0x000033400b047816 */ /* 0x000fc40000000000 */
[----:B------:R-:W-:Y:S01]  /*b4ac0*/  PRMT R11, R8, 0x3340, R10 ;  /* 0x00003340080b7816 */ /* 0x000fe2000000000a */
[----:B------:R0:W-:Y:S03]  /*b4ad0*/  STL [R1+0x2e4], R10 ;  /* 0x0002e40a01007387 */ /* 0x0001e60000100800 */
[----:B------:R-:W-:Y:S01]  /*b4ae0*/  PRMT R11, R11, 0x5410, R4 ;  /* 0x000054100b0b7816 */ /* 0x000fe20000000004 */
[----:B------:R-:W2:Y:S01]  /*b4af0*/  LDL.LU R8, [R1+0x1f38] ;  /* 0x001f380001087983 */ /* 0x000ea20000300800 */
[----:B------:R-:W-:-:S03]  /*b4b00*/  LOP3.LUT R4, R6, 0xffff, RZ, 0xc0, !PT ;  /* 0x0000ffff06047812 */ /* 0x000fc600078ec0ff */
[----:B------:R-:W4:Y:S01]  /*b4b10*/  LDL.LU R26, [R1+0x1bb8] ;  /* 0x001bb800011a7983 */ /* 0x000f220000300800 */
[----:B0-----:R-:W-:-:S03]  /*b4b20*/  LOP3.LUT R10, R3, 0xffff, RZ, 0xc0, !PT ;  /* 0x0000ffff030a7812 */ /* 0x001fc600078ec0ff */
[----:B------:R-:W4:Y:S01]  /*b4b30*/  LDL.LU R20, [R1+0x1d78] ;  /* 0x001d780001147983 */ /* 0x000f220000300800 */
[----:B------:R-:W-:-:S03]  /*b4b40*/  LOP3.LUT R5, R13, 0xffff, RZ, 0xc0, !PT ;  /* 0x0000ffff0d057812 */ /* 0x000fc600078ec0ff */
[----:B------:R-:W4:Y:S04]  /*b4b50*/  LDL.LU R6, [R1+0x1f48] ;  /* 0x001f480001067983 */ /* 0x000f280000300800 */
[----:B------:R-:W-:Y:S04]  /*b4b60*/  STL [R1+0x31c], R9 ;  /* 0x00031c0901007387 */ /* 0x000fe80000100800 */
[----:B------:R0:W-:Y:S01]  /*b4b70*/  STL [R1+0x32c], R4 ;  /* 0x00032c0401007387 */ /* 0x0001e20000100800 */
[----:B---3--:R-:W-:-:S03]  /*b4b80*/  LOP3.LUT R7, R7, 0xffff, RZ, 0xc0, !PT ;  /* 0x0000ffff07077812 */ /* 0x008fc600078ec0ff */
[----:B------:R-:W3:Y:S04]  /*b4b90*/  LDL.LU R21, [R1+0x1bd8] ;  /* 0x001bd80001157983 */ /* 0x000ee80000300800 */
[----:B------:R1:W-:Y:S01]  /*b4ba0*/  STL [R1+0x318], R10 ;  /* 0x0003180a01007387 */ /* 0x0003e20000100800 */
[----:B0-----:R-:W-:-:S03]  /*b4bb0*/  PRMT R4, R4, 0x3340, R0 ;  /* 0x0000334004047816 */ /* 0x001fc60000000000 */
[----:B------:R-:W3:Y:S04]  /*b4bc0*/  LDL.LU R22, [R1+0x1d88] ;  /* 0x001d880001167983 */ /* 0x000ee80000300800 */
[----:B------:R-:W3:Y:S01]  /*b4bd0*/  LDL.LU R3, [R1+0x1818] ;  /* 0x0018180001037983 */ /* 0x000ee20000300800 */
[----:B-1----:R-:W-:-:S03]  /*b4be0*/  PRMT R10, R9, 0x3340, R10 ;  /* 0x00003340090a7816 */ /* 0x002fc6000000000a */
[----:B------:R-:W3:Y:S04]  /*b4bf0*/  LDL.LU R13, [R1+0x1608] ;  /* 0x00160800010d7983 */ /* 0x000ee80000300800 */
[----:B------:R-:W-:Y:S01]  /*b4c00*/  STL [R1+0x330], R5 ;  /* 0x0003300501007387 */ /* 0x000fe20000100800 */
[----:B------:R-:W-:-:S03]  /*b4c10*/  PRMT R10, R10, 0x5410, R4 ;  /* 0x000054100a0a7816 */ /* 0x000fc60000000004 */
[----:B------:R-:W-:Y:S01]  /*b4c20*/  STL [R1+0x3a8], R23 ;  /* 0x0003a81701007387 */ /* 0x000fe20000100800 */
[----:B------:R-:W-:-:S03]  /*b4c30*/  PRMT R4, R23, 0x3340, R0 ;  /* 0x0000334017047816 */ /* 0x000fc60000000000 */
[----:B------:R-:W3:Y:S04]  /*b4c40*/  LDL.LU R9, [R1+0x1688] ;  /* 0x0016880001097983 */ /* 0x000ee80000300800 */
[----:B------:R0:W-:Y:S02]  /*b4c50*/  STL [R1+0x338], R7 ;  /* 0x0003380701007387 */ /* 0x0001e40000100800 */
[----:B0-----:R-:W-:Y:S02]  /*b4c60*/  PRMT R7, R5, 0x3340, R7 ;  /* 0x0000334005077816 */ /* 0x001fe40000000007 */
[----:B------:R-:W-:Y:S02]  /*b4c70*/  LOP3.LUT R5, R27, 0xffff, RZ, 0xc0, !PT ;  /* 0x0000ffff1b057812 */ /* 0x000fe400078ec0ff */
[----:B------:R-:W-:-:S02]  /*b4c80*/  PRMT R7, R7, 0x5410, R4 ;  /* 0x0000541007077816 */ /* 0x000fc40000000004 */
[----:B------:R-:W-:Y:S02]  /*b4c90*/  LOP3.LUT R4, R28, 0xffff, RZ, 0xc0, !PT ;  /* 0x0000ffff1c047812 */ /* 0x000fe400078ec0ff */
[----:B------:R-:W-:Y:S01]  /*b4ca0*/  LOP3.LUT R27, R15, 0xffff, RZ, 0xc0, !PT ;  /* 0x0000ffff0f1b7812 */ /* 0x000fe200078ec0ff */
[----:B------:R-:W3:Y:S04]  /*b4cb0*/  LDL.LU R28, [R1+0x1ef8] ;  /* 0x001ef800011c7983 */ /* 0x000ee80000300800 */
[----:B------:R0:W-:Y:S04]  /*b4cc0*/  STL [R1+0x3a0], R5 ;  /* 0x0003a00501007387 */ /* 0x0001e80000100800 */
[----:B------:R-:W-:Y:S04]  /*b4cd0*/  STL [R1+0x3bc], R4 ;  /* 0x0003bc0401007387 */ /* 0x000fe80000100800 */
[----:B------:R-:W3:Y:S01]  /*b4ce0*/  LDL.LU R23, [R1+0x1b7c] ;  /* 0x001b7c0001177983 */ /* 0x000ee20000300800 */
[----:B0-----:R-:W-:-:S03]  /*b4cf0*/  PRMT R5, R5, 0x3340, R27 ;  /* 0x0000334005057816 */ /* 0x001fc6000000001b */
[----:B------:R0:W-:Y:S04]  /*b4d00*/  STL [R1+0x3a4], R27 ;  /* 0x0003a41b01007387 */ /* 0x0001e80000100800 */
[----:B------:R-:W3:Y:S04]  /*b4d10*/  LDL.LU R15, [R1+0x1d38] ;  /* 0x001d3800010f7983 */ /* 0x000ee80000300800 */
[----:B0-----:R-:W3:Y:S01]  /*b4d20*/  LDL.LU R27, [R1+0x42c0] ;  /* 0x0042c000011b7983 */ /* 0x001ee20000300800 */
[----:B------:R-:W-:-:S04]  /*b4d30*/  PRMT R4, R4, 0x3340, R0 ;  /* 0x0000334004047816 */ /* 0x000fc80000000000 */
[----:B------:R-:W-:Y:S02]  /*b4d40*/  PRMT R5, R5, 0x5410, R4 ;  /* 0x0000541005057816 */ /* 0x000fe40000000004 */
[----:B--2---:R-:W-:Y:S02]  /*b4d50*/  LOP3.LUT R8, R8, 0xffff, RZ, 0xc0, !PT ;  /* 0x0000ffff08087812 */ /* 0x004fe400078ec0ff */
[----:B----4-:R-:W-:-:S03]  /*b4d60*/  LOP3.LUT R26, R26, 0xffff, RZ, 0xc0, !PT ;  /* 0x0000ffff1a1a7812 */ /* 0x010fc600078ec0ff */
[----:B------:R0:W-:Y:S01]  /*b4d70*/  STL [R1+0x3c0], R8 ;  /* 0x0003c00801007387 */ /* 0x0001e20000100800 */
[----:B------:R-:W-:-:S03]  /*b4d80*/  LOP3.LUT R20, R20, 0xffff, RZ, 0xc0, !PT ;  /* 0x0000ffff14147812 */ /* 0x000fc600078ec0ff */
[----:B------:R3:W-:Y:S01]  /*b4d90*/  STL [R1+0x4198], R26 ;  /* 0x0041981a01007387 */ /* 0x0007e20000100800 */
[----:B------:R-:W-:Y:S02]  /*b4da0*/  PRMT R4, R26, 0x3340, R0 ;  /* 0x000033401a047816 */ /* 0x000fe40000000000 */
[----:B------:R-:W-:Y:S01]  /*b4db0*/  LOP3.LUT R6, R6, 0xffff, RZ, 0xc0, !PT ;  /* 0x0000ffff06067812 */ /* 0x000fe200078ec0ff */
[----:B------:R1:W-:Y:S01]  /*b4dc0*/  STL [R1+0x3c8], R20 ;  /* 0x0003c81401007387 */ /* 0x0003e20000100800 */
[----:B0-----:R-:W-:-:S03]  /*b4dd0*/  PRMT R8, R8, 0x3340, R20 ;  /* 0x0000334008087816 */ /* 0x001fc60000000014 */
[----:B------:R0:W-:Y:S01]  /*b4de0*/  STL [R1+0x3ac], R6 ;  /* 0x0003ac0601007387 */ /* 0x0001e20000100800 */
[----:B------:R-:W-:Y:S02]  /*b4df0*/  PRMT R8, R8, 0x5410, R4 ;  /* 0x0000541008087816 */ /* 0x000fe40000000004 */
[----:B---3--:R-:W-:Y:S02]  /*b4e00*/  LOP3.LUT R26, R21, 0xffff, RZ, 0xc0, !PT ;  /* 0x0000ffff151a7812 */ /* 0x008fe400078ec0ff */
[----:B-1----:R-:W-:Y:S02]  /*b4e10*/  LOP3.LUT R20, R22, 0xffff, RZ, 0xc0, !PT ;  /* 0x0000ffff16147812 */ /* 0x002fe400078ec0ff */
[----:B------:R-:W-:Y:S02]  /*b4e20*/  PRMT R4, R26, 0x3340, R0 ;  /* 0x000033401a047816 */ /* 0x000fe40000000000 */
[----:B0-----:R-:W-:Y:S01]  /*b4e30*/  PRMT R6, R6, 0x3340, R20 ;  /* 0x0000334006067816 */ /* 0x001fe20000000014 */
[----:B------:R-:W-:Y:S01]  /*b4e40*/  STL [R1+0x3b4], R20 ;  /* 0x0003b41401007387 */ /* 0x000fe20000100800 */
[----:B------:R-:W-:-:S02]  /*b4e50*/  LOP3.LUT R3, R3, 0xffff, RZ, 0xc0, !PT ;  /* 0x0000ffff03037812 */ /* 0x000fc400078ec0ff */
[----:B------:R-:W-:Y:S01]  /*b4e60*/  LOP3.LUT R13, R13, 0xffff, RZ, 0xc0, !PT ;  /* 0x0000ffff0d0d7812 */ /* 0x000fe200078ec0ff */
[----:B------:R0:W-:Y:S01]  /*b4e70*/  STL [R1+0x419c], R26 ;  /* 0x00419c1a01007387 */ /* 0x0001e20000100800 */
[----:B------:R-:W-:Y:S02]  /*b4e80*/  PRMT R6, R6, 0x5410, R4 ;  /* 0x0000541006067816 */ /* 0x000fe40000000004 */
[----:B------:R-:W-:Y:S02]  /*b4e90*/  PRMT R4, R13, 0x3340, R0 ;  /* 0x000033400d047816 */ /* 0x000fe40000000000 */
[----:B0-----:R-:W-:-:S04]  /*b4ea0*/  LOP3.LUT R26, R9, 0xffff, RZ, 0xc0, !PT ;  /* 0x0000ffff091a7812 */ /* 0x001fc800078ec0ff */
[----:B------:R-:W-:Y:S01]  /*b4eb0*/  PRMT R9, R3, 0x3340, R26 ;  /* 0x0000334003097816 */ /* 0x000fe2000000001a */
[----:B------:R-:W-:Y:S03]  /*b4ec0*/  STL [R1+0x2fc], R3 ;  /* 0x0002fc0301007387 */ /* 0x000fe60000100800 */
[----:B------:R-:W-:Y:S02]  /*b4ed0*/  PRMT R9, R9, 0x5410, R4 ;  /* 0x0000541009097816 */ /* 0x000fe40000000004 */
[----:B------:R-:W-:Y:S02]  /*b4ee0*/  LOP3.LUT R28, R28, 0xffff, RZ, 0xc0, !PT ;  /* 0x0000ffff1c1c7812 */ /* 0x000fe400078ec0ff */
[----:B------:R-:W-:Y:S02]  /*b4ef0*/  LOP3.LUT R4, R23, 0xffff, RZ, 0xc0, !PT ;  /* 0x0000ffff17047812 */ /* 0x000fe400078ec0ff */
[----:B------:R-:W-:Y:S01]  /*b4f00*/  LOP3.LUT R15, R15, 0xffff, RZ, 0xc0, !PT ;  /* 0x0000ffff0f0f7812 */ /* 0x000fe200078ec0ff */
[----:B------:R-:W-:Y:S04]  /*b4f10*/  STL.64 [R1+0x41e0], R26 ;  /* 0x0041e01a01007387 */ /* 0x000fe80000100a00 */
[----:B------:R0:W-:Y:S04]  /*b4f20*/  STL.64 [R1+0x41d8], R24 ;  /* 0x0041d81801007387 */ /* 0x0001e80000100a00 */
[----:B------:R-:W-:Y:S04]  /*b4f30*/  STL.64 [R1+0x41f0], R10 ;  /* 0x0041f00a01007387 */ /* 0x000fe80000100a00 */
[----:B------:R1:W-:Y:S04]  /*b4f40*/  STL.64 [R1+0x41e8], R8 ;  /* 0x0041e80801007387 */ /* 0x0003e80000100a00 */
[----:B------:R2:W-:Y:S04]  /*b4f50*/  STL [R1+0x3d0], R4 ;  /* 0x0003d00401007387 */ /* 0x0005e80000100800 */
[----:B0-----:R-:W3:Y:S01]  /*b4f60*/  LDL.LU R24, [R1+0x30] ;  /* 0x0000300001187983 */ /* 0x001ee20000300800 */
[----:B-1----:R-:W-:-:S02]  /*b4f70*/  PRMT R8, R28, 0x3340, R15 ;  /* 0x000033401c087816 */ /* 0x002fc4000000000f */
[----:B--2---:R-:W-:-:S04]  /*b4f80*/  PRMT R4, R4, 0x3340, R0 ;  /* 0x0000334004047816 */ /* 0x004fc80000000000 */
[----:B------:R-:W-:-:S05]  /*b4f90*/  PRMT R4, R8, 0x5410, R4 ;  /* 0x0000541008047816 */ /* 0x000fca0000000004 */
[----:B------:R-:W-:Y:S04]  /*b4fa0*/  STL [R1+0x3b0], R4 ;  /* 0x0003b00401007387 */ /* 0x000fe80000100800 */
[----:B------:R-:W3:Y:S04]  /*b4fb0*/  LDL.LU R25, [R1+0x34] ;  /* 0x0000340001197983 */ /* 0x000ee80000300800 */
[----:B------:R-:W3:Y:S04]  /*b4fc0*/  LDL.LU R26, [R1+0x38] ;  /* 0x00003800011a7983 */ /* 0x000ee80000300800 */
[----:B------:R-:W3:Y:S04]  /*b4fd0*/  LDL.LU R27, [R1+0x3c] ;  /* 0x00003c00011b7983 */ /* 0x000ee80000300800 */
[----:B------:R-:W2:Y:S04]  /*b4fe0*/  LDL.LU R8, [R1+0x80] ;  /* 0x0000800001087983 */ /* 0x000ea80000300800 */
[----:B------:R-:W2:Y:S04]  /*b4ff0*/  LDL.LU R9, [R1+0x84] ;  /* 0x0000840001097983 */ /* 0x000ea80000300800 */
[----:B------:R-:W4:Y:S01]  /*b5000*/  LDL.LU R10, [R1+0x88] ;  /* 0x00008800010a7983 */ /* 0x000f220000300800 */
[----:B------:R-:W-:-:S03]  /*b5010*/  IMAD.MOV.U32 R11, RZ, RZ, R16 ;  /* 0x000000ffff0b7224 */ /* 0x000fc600078e0010 */
[----:B------:R-:W3:Y:S01]  /*b5020*/  LDL.LU R16, [R1+0x42bc] ;  /* 0x0042bc0001107983 */ /* 0x000ee20000300800 */
[----:B------:R-:W0:Y:S02]  /*b5030*/  S2R R3, SR_TID.X ;  /* 0x0000000000037919 */ /* 0x000e240000002100 */
[----:B0-----:R-:W-:-:S04]  /*b5040*/  LOP3.LUT R3, R3, 0x3f, RZ, 0xc0, !PT ;  /* 0x0000003f03037812 */ /* 0x001fc800078ec0ff */
[----:B------:R-:W-:Y:S01]  /*b5050*/  LEA R3, R3, UR4, 0x4 ;  /* 0x0000000403037c11 */ /* 0x000fe2000f8e20ff */
[----:B------:R-:W-:-:S04]  /*b5060*/  ULDC.64 UR4, c[0x0][0x228] ;  /* 0x00008a0000047ab9 */ /* 0x000fc80000000a00 */
[----:B------:R-:W0:Y:S01]  /*b5070*/  LDS.128 R20, [R3] ;  /* 0x0000000003147984 */ /* 0x000e220000000c00 */
[----:B------:R-:W-:Y:S06]  /*b5080*/  BAR.SYNC.DEFER_BLOCKING 0x0 ;  /* 0x0000000000007b1d */ /* 0x000fec0000010000 */
[----:B----4-:R-:W-:Y:S04]  /*b5090*/  STL.64 [R1+0x42b0], R10 ;  /* 0x0042b00a01007387 */ /* 0x010fe80000100a00 */
[----:B--2---:R1:W-:Y:S04]  /*b50a0*/  STL.64 [R1+0x42a8], R8 ;  /* 0x0042a80801007387 */ /* 0x0043e80000100a00 */
[----:B-1----:R-:W2:Y:S04]  /*b50b0*/  LDL.LU R8, [R1+0x10] ;  /* 0x0000100001087983 */ /* 0x002ea80000300800 */
[----:B------:R-:W2:Y:S04]  /*b50c0*/  LDL.LU R9, [R1+0x14] ;  /* 0x0000140001097983 */ /* 0x000ea80000300800 */
[----:B------:R-:W2:Y:S04]  /*b50d0*/  LDL.LU R10, [R1+0x18] ;  /* 0x00001800010a7983 */ /* 0x000ea80000300800 */
[----:B------:R-:W2:Y:S04]  /*b50e0*/  LDL.LU R11, [R1+0x1c] ;  /* 0x00001c00010b7983 */ /* 0x000ea80000300800 */
[----:B------:R-:W-:Y:S04]  /*b50f0*/  STL.64 [R1+0x4258], R14 ;  /* 0x0042580e01007387 */ /* 0x000fe80000100a00 */
[----:B------:R1:W-:Y:S04]  /*b5100*/  STL.64 [R1+0x4250], R12 ;  /* 0x0042500c01007387 */ /* 0x0003e80000100a00 */
[----:B-1----:R-:W4:Y:S04]  /*b5110*/  LDL.LU R12, [R1+0x60] ;  /* 0x00006000010c7983 */ /* 0x002f280000300800 */
[----:B------:R-:W4:Y:S04]  /*b5120*/  LDL.LU R13, [R1+0x64] ;  /* 0x00006400010d7983 */ /* 0x000f280000300800 */
[----:B------:R-:W4:Y:S04]  /*b5130*/  LDL.LU R14, [R1+0x68] ;  /* 0x00006800010e7983 */ /* 0x000f280000300800 */
[----:B------:R-:W4:Y:S04]  /*b5140*/  LDL.LU R15, [R1+0x6c] ;  /* 0x00006c00010f7983 */ /* 0x000f280000300800 */
[----:B------:R3:W-:Y:S04]  /*b5150*/  STL.64 [R1+0x4200], R6 ;  /* 0x0042000601007387 */ /* 0x0007e80000100a00 */
[----:B------:R-:W-:Y:S04]  /*b5160*/  STL [R1+0x3e4], R3 ;  /* 0x0003e40301007387 */ /* 0x000fe80000100800 */
[----:B------:R1:W-:Y:S04]  /*b5170*/  STL [R1+0x41f8], R5 ;  /* 0x0041f80501007387 */ /* 0x0003e80000100800 */
[----:B------:R-:W4:Y:S01]  /*b5180*/  LDL.LU R4, [R1+0x20] ;  /* 0x0000200001047983 */ /* 0x000f220000300800 */
[----:B---3--:R-:W-:-:S03]  /*b5190*/  IMAD.MOV.U32 R7, RZ, RZ, R16 ;  /* 0x000000ffff077224 */ /* 0x008fc600078e0010 */
[----:B-1----:R-:W4:Y:S04]  /*b51a0*/  LDL.LU R5, [R1+0x24] ;  /* 0x0000240001057983 */ /* 0x002f280000300800 */
[----:B------:R-:W4:Y:S04]  /*b51b0*/  LDL.LU R6, [R1+0x28] ;  /* 0x0000280001067983 */ /* 0x000f280000300800 */
[----:B------:R-:W3:Y:S04]  /*b51c0*/  LDL.LU R16, [R1+0x42b8] ;  /* 0x0042b80001107983 */ /* 0x000ee80000300800 */
[----:B0-----:R0:W-:Y:S04]  /*b51d0*/  STL.64 [R1+0x250], R20 ;  /* 0x0002501401007387 */ /* 0x0011e80000100a00 */
[----:B------:R1:W-:Y:S04]  /*b51e0*/  STL.64 [R1+0x258], R22 ;  /* 0x0002581601007387 */ /* 0x0003e80000100a00 */
[----:B0-----:R-:W4:Y:S04]  /*b51f0*/  LDL.LU R20, [R1+0x40] ;  /* 0x0000400001147983 */ /* 0x001f280000300800 */
[----:B------:R-:W4:Y:S04]  /*b5200*/  LDL.LU R21, [R1+0x44] ;  /* 0x0000440001157983 */ /* 0x000f280000300800 */
[----:B-1----:R-:W4:Y:S04]  /*b5210*/  LDL.LU R22, [R1+0x48] ;  /* 0x0000480001167983 */ /* 0x002f280000300800 */
[----:B------:R-:W4:Y:S04]  /*b5220*/  LDL.LU R23, [R1+0x4c] ;  /* 0x00004c0001177983 */ /* 0x000f280000300800 */
[----:B---3--:R-:W-:Y:S01]  /*b5230*/  STSM.16.M88.4 [R16], R24 ;  /* 0x0000001810007844 */ /* 0x008fe20000000200 */
[----:B------:R-:W-:Y:S06]  /*b5240*/  BAR.SYNC.DEFER_BLOCKING 0x0 ;  /* 0x0000000000007b1d */ /* 0x000fec0000010000 */
[----:B------:R-:W0:Y:S02]  /*b5250*/  LDS.128 R24, [R3] ;  /* 0x0000000003187984 */ /* 0x000e240000000c00 */
[----:B------:R-:W-:Y:S06]  /*b5260*/  BAR.SYNC.DEFER_BLOCKING 0x0 ;  /* 0x0000000000007b1d */ /* 0x000fec0000010000 */
[----:B--2---:R-:W-:Y:S02]  /*b5270*/  STSM.16.M88.4 [R16], R8 ;  /* 0x0000000810007844 */ /* 0x004fe40000000200 */
[----:B------:R-:W-:Y:S06]  /*b5280*/  BAR.SYNC.DEFER_BLOCKING 0x0 ;  /* 0x0000000000007b1d */ /* 0x000fec0000010000 */
[----:B------:R-:W1:Y:S04]  /*b5290*/  LDS.128 R8, [R3] ;  /* 0x0000000003087984 */ /* 0x000e680000000c00 */
[----:B0-----:R0:W-:Y:S04]  /*b52a0*/  STL.64 [R1+0x240], R24 ;  /* 0x0002401801007387 */ /* 0x0011e80000100a00 */
[----:B------:R2:W-:Y:S01]  /*b52b0*/  STL.64 [R1+0x248], R26 ;  /* 0x0002481a01007387 */ /* 0x0005e20000100a00 */
[----:B------:R-:W-:Y:S06]  /*b52c0*/  BAR.SYNC.DEFER_BLOCKING 0x0 ;  /* 0x0000000000007b1d */ /* 0x000fec0000010000 */
[----:B0-----:R-:W3:Y:S04]  /*b52d0*/  LDL.LU R24, [R1+0x50] ;  /* 0x0000500001187983 */ /* 0x001ee80000300800 */
[----:B------:R-:W3:Y:S04]  /*b52e0*/  LDL.LU R25, [R1+0x54] ;  /* 0x0000540001197983 */ /* 0x000ee80000300800 */
[----:B--2---:R-:W3:Y:S04]  /*b52f0*/  LDL.LU R26, [R1+0x58] ;  /* 0x00005800011a7983 */ /* 0x004ee80000300800 */
[----:B------:R-:W3:Y:S04]  /*b5300*/  LDL.LU R27, [R1+0x5c] ;  /* 0x00005c00011b7983 */ /* 0x000ee80000300800 */
[----:B-1----:R-:W-:Y:S04]  /*b5310*/  STL.64 [R1+0x230], R8 ;  /* 0x0002300801007387 */ /* 0x002fe80000100a00 */
[----:B------:R0:W-:Y:S04]  /*b5320*/  STL.64 [R1+0x238], R10 ;  /* 0x0002380a01007387 */ /* 0x0001e80000100a00 */
[----:B0-----:R-:W2:Y:S04]  /*b5330*/  LDL.LU.64 R10, [R1+0x42b0] ;  /* 0x0042b000010a7983 */ /* 0x001ea80000300a00 */
[----:B------:R-:W2:Y:S04]  /*b5340*/  LDL.LU.64 R8, [R1+0x42a8] ;  /* 0x0042a80001087983 */ /* 0x000ea80000300a00 */
[----:B----4-:R-:W-:Y:S01]  /*b5350*/  STSM.16.M88.4 [R16], R4 ;  /* 0x0000000410007844 */ /* 0x010fe20000000200 */
[----:B------:R-:W-:Y:S06]  /*b5360*/  BAR.SYNC.DEFER_BLOCKING 0x0 ;  /* 0x0000000000007b1d */ /* 0x000fec0000010000 */
[----:B------:R-:W0:Y:S02]  /*b5370*/  LDS.128 R4, [R3] ;  /* 0x0000000003047984 */ /* 0x000e240000000c00 */
[----:B------:R-:W-:Y:S06]  /*b5380*/  BAR.SYNC.DEFER_BLOCKING 0x0 ;  /* 0x0000000000007b1d */ /* 0x000fec0000010000 */
[----:B------:R-:W-:Y:S04]  /*b5390*/  STSM.16.M88.4 [R16], R12 ;  /* 0x0000000c10007844 */ /* 0x000fe80000000200 */
[----:B0-----:R-:W-:Y:S04]  /*b53a0*/  STL.64 [R1+0x220], R4 ;  /* 0x0002200401007387 */ /* 0x001fe80000100a00 */
[----:B------:R-:W-:Y:S01]  /*b53b0*/  STL.64 [R1+0x228], R6 ;  /* 0x0002280601007387 */ /* 0x000fe20000100a00 */
[----:B------:R-:W-:Y:S06]  /*b53c0*/  BAR.SYNC.DEFER_BLOCKING 0x0 ;  /* 0x0000000000007b1d */ /* 0x000fec0000010000 */
[----:B------:R-:W0:Y:S02]  /*b53d0*/  LDS.128 R4, [R3] ;  /* 0x0000000003047984 */ /* 0x000e240000000c00 */
[----:B------:R-:W-:Y:S06]  /*b53e0*/  BAR.SYNC.DEFER_BLOCKING 0x0 ;  /* 0x0000000000007b1d */ /* 0x000fec0000010000 */
[----:B0-----:R-:W-:Y:S04]  /*b53f0*/  STL.64 [R1+0x210], R4 ;  /* 0x0002100401007387 */ /* 0x001fe80000100a00 */
[----:B------:R-:W-:Y:S04]  /*b5400*/  STL.64 [R1+0x218], R6 ;  /* 0x0002180601007387 */ /* 0x000fe80000100a00 */
[----:B--2---:R0:W-:Y:S01]  /*b5410*/  STSM.16.M88.4 [R16], R8 ;  /* 0x0000000810007844 */ /* 0x0041e20000000200 */
[----:B------:R-:W-:Y:S06]  /*b5420*/  BAR.SYNC.DEFER_BLOCKING 0x0 ;  /* 0x0000000000007b1d */ /* 0x000fec0000010000 */
[----:B0-----:R-:W2:Y:S04]  /*b5430*/  LDL.LU R8, [R1+0xa0] ;  /* 0x0000a00001087983 */ /* 0x001ea80000300800 */
[----:B------:R-:W0:Y:S01]  /*b5440*/  LDS.128 R4, [R3] ;  /* 0x0000000003047984 */ /* 0x000e220000000c00 */
[----:B------:R-:W-:Y:S06]  /*b5450*/  BAR.SYNC.DEFER_BLOCKING 0x0 ;  /* 0x0000000000007b1d */ /* 0x000fec0000010000 */
[----:B0-----:R-:W-:Y:S04]  /*b5460*/  STL.64 [R1+0x200], R4 ;  /* 0x0002000401007387 */ /* 0x001fe80000100a00 */
[----:B------:R-:W-:Y:S04]  /*b5470*/  STL.64 [R1+0x208], R6 ;  /* 0x0002080601007387 */ /* 0x000fe80000100a00 */
[----:B------:R-:W2:Y:S04]  /*b5480*/  LDL.LU R9, [R1+0xa4] ;  /* 0x0000a40001097983 */ /* 0x000ea80000300800 */
[----:B------:R-:W4:Y:S04]  /*b5490*/  LDL.LU R10, [R1+0xa8] ;  /* 0x0000a800010a7983 */ /* 0x000f280000300800 */
[----:B------:R-:W4:Y:S04]  /*b54a0*/  LDL.LU R11, [R1+0xac] ;  /* 0x0000ac00010b7983 */ /* 0x000f280000300800 */
[----:B------:R0:W-:Y:S01]  /*b54b0*/  STSM.16.M88.4 [R16], R20 ;  /* 0x0000001410007844 */ /* 0x0001e20000000200 */
[----:B------:R-:W-:Y:S06]  /*b54c0*/  BAR.SYNC.DEFER_BLOCKING 0x0 ;  /* 0x0000000000007b1d */ /* 0x000fec0000010000 */
[----:B------:R-:W1:Y:S02]  /*b54d0*/  LDS.128 R4, [R3] ;  /* 0x0000000003047984 */ /* 0x000e640000000c00 */
[----:B------:R-:W-:Y:S06]  /*b54e0*/  BAR.SYNC.DEFER_BLOCKING 0x0 ;  /* 0x0000000000007b1d */ /* 0x000fec0000010000 */
[----:B----4-:R-:W-:Y:S04]  /*b54f0*/  STL.64 [R1+0x42a0], R10 ;  /* 0x0042a00a01007387 */ /* 0x010fe80000100a00 */
[----:B--2---:R-:W-:Y:S04]  /*b5500*/  STL.64 [R1+0x4298], R8 ;  /* 0x0042980801007387 */ /* 0x004fe80000100a00 */
[----:B0-----:R-:W2:Y:S04]  /*b5510*/  LDL.LU R20, [R1+0xd0] ;  /* 0x0000d00001147983 */ /* 0x001ea80000300800 */
[----:B-1----:R0:W-:Y:S04]  /*b5520*/  STL.64 [R1+0x1f0], R4 ;  /* 0x0001f00401007387 */ /* 0x0021e80000100a00 */
[----:B------:R1:W-:Y:S04]  /*b5530*/  STL.64 [R1+0x1f8], R6 ;  /* 0x0001f80601007387 */ /* 0x0003e80000100a00 */
[----:B------:R-:W2:Y:S04]  /*b5540*/  LDL.LU R21, [R1+0xd4] ;  /* 0x0000d40001157983 */ /* 0x000ea80000300800 */
[----:B------:R-:W2:Y:S04]  /*b5550*/  LDL.LU R22, [R1+0xd8] ;  /* 0x0000d80001167983 */ /* 0x000ea80000300800 */
[----:B------:R-:W2:Y:S04]  /*b5560*/  LDL.LU R23, [R1+0xdc] ;  /* 0x0000dc0001177983 */ /* 0x000ea80000300800 */
[----:B0-----:R-:W4:Y:S04]  /*b5570*/  LDL.LU R4, [R1+0x90] ;  /* 0x0000900001047983 */ /* 0x001f280000300800 */
[----:B------:R-:W4:Y:S04]  /*b5580*/  LDL.LU R5, [R1+0x94] ;  /* 0x0000940001057983 */ /* 0x000f280000300800 */
[----:B-1----:R-:W2:Y:S04]  /*b5590*/  LDL.LU R6, [R1+0x98] ;  /* 0x0000980001067983 */ /* 0x002ea80000300800 */
[----:B------:R-:W2:Y:S04]  /*b55a0*/  LDL.LU R7, [R1+0x9c] ;  /* 0x00009c0001077983 */ /* 0x000ea80000300800 */
[----:B---3--:R-:W-:Y:S01]  /*b55b0*/  STSM.16.M88.4 [R16], R24 ;  /* 0x0000001810007844 */ /* 0x008fe20000000200 */
[----:B------:R-:W-:Y:S06]  /*b55c0*/  BAR.SYNC.DEFER_BLOCKING 0x0 ;  /* 0x0000000000007b1d */ /* 0x000fec0000010000 */
[----:B------:R-:W0:Y:S02]  /*b55d0*/  LDS.128 R8, [R3] ;  /* 0x0000000003087984 */ /* 0x000e240000000c00 */
[----:B------:R-:W-:Y:S06]  /*b55e0*/  BAR.SYNC.DEFER_BLOCKING 0x0 ;  /* 0x0000000000007b1d */ /* 0x000fec0000010000 */
[----:B--2---:R-:W-:Y:S04]  /*b55f0*/  STL.64 [R1+0x4290], R6 ;  /* 0x0042900601007387 */ /* 0x004fe80000100a00 */
[----:B----4-:R1:W-:Y:S04]  /*b5600*/  STL.64 [R1+0x4288], R4 ;  /* 0x0042880401007387 */ /* 0x0103e80000100a00 */
[----:B-1----:R-:W2:Y:S04]  /*b5610*/  LDL.LU R4, [R1+0x70] ;  /* 0x0000700001047983 */ /* 0x002ea80000300800 */
        /* <DEDUP_REMOVED lines=9> */
[----:B------:R-:W4:Y:S04]  /*b56b0*/  LDL.LU R26, [R1+0x118] ;  /* 0x00011800011a7983 */ /* 0x000f280000300800 */
[----:B------:R-:W4:Y:S04]  /*b56c0*/  LDL.LU R27, [R1+0x11c] ;  /* 0x00011c00011b7983 */ /* 0x000f280000300800 */
[----:B0-----:R-:W-:Y:S04]  /*b56d0*/  STL.64 [R1+0x1e0], R8 ;  /* 0x0001e00801007387 */ /* 0x001fe80000100a00 */
[----:B------:R0:W-:Y:S04]  /*b56e0*/  STL.64 [R1+0x1e8], R10 ;  /* 0x0001e80a01007387 */ /* 0x0001e80000100a00 */
[----:B0-----:R-:W2:Y:S04]  /*b56f0*/  LDL.LU.64 R10, [R1+0x42a0] ;  /* 0x0042a000010a7983 */ /* 0x001ea80000300a00 */
[----:B------:R-:W2:Y:S04]  /*b5700*/  LDL.LU.64 R8, [R1+0x4298] ;  /* 0x0042980001087983 */ /* 0x000ea80000300a00 */
[----:B--2---:R-:W-:Y:S01]  /*b5710*/  STSM.16.M88.4 [R16], R8 ;  /* 0x0000000810007844 */ /* 0x004fe20000000200 */
[----:B------:R-:W-:Y:S06]  /*b5720*/  BAR.SYNC.DEFER_BLOCKING 0x0 ;  /* 0x0000000000007b1d */ /* 0x000fec0000010000 */
[----:B------:R-:W0:Y:S02]  /*b5730*/  LDS.128 R8, [R3] ;  /* 0x0000000003087984 */ /* 0x000e240000000c00 */
[----:B------:R-:W-:Y:S06]  /*b5740*/  BAR.SYNC.DEFER_BLOCKING 0x0 ;  /* 0x0000000000007b1d */ /* 0x000fec0000010000 */
[----:B------:R-:W-:Y:S02]  /*b5750*/  STSM.16.M88.4 [R16], R20 ;  /* 0x0000001410007844 */ /* 0x000fe40000000200 */
[----:B------:R-:W-:Y:S06]  /*b5760*/  BAR.SYNC.DEFER_BLOCKING 0x0 ;  /* 0x0000000000007b1d */ /* 0x000fec0000010000 */
[----:B------:R-:W1:Y:S02]  /*b5770*/  LDS.128 R20, [R3] ;  /* 0x0000000003147984 */ /* 0x000e640000000c00 */
[----:B------:R-:W-:Y:S06]  /*b5780*/  BAR.SYNC.DEFER_BLOCKING 0x0 ;  /* 0x0000000000007b1d */ /* 0x000fec0000010000 */
[----:B------:R-:W-:Y:S02]  /*b5790*/  STSM.16.M88.4 [R16], R4 ;  /* 0x0000000410007844 */ /* 0x000fe40000000200 */
[----:B------:R-:W-:Y:S06]  /*b57a0*/  BAR.SYNC.DEFER_BLOCKING 0x0 ;  /* 0x0000000000007b1d */ /* 0x000fec0000010000 */
[----:B------:R-:W2:Y:S04]  /*b57b0*/  LDS.128 R4, [R3] ;  /* 0x0000000003047984 */ /* 0x000ea80000000c00 */
[----:B0-----:R0:W-:Y:S04]  /*b57c0*/  STL.64 [R1+0x1d0], R8 ;  /* 0x0001d00801007387 */ /* 0x0011e80000100a00 */
[----:B------:R3:W-:Y:S01]  /*b57d0*/  STL.64 [R1+0x1d8], R10 ;  /* 0x0001d80a01007387 */ /* 0x0007e20000100a00 */
[----:B------:R-:W-:Y:S06]  /*b57e0*/  BAR.SYNC.DEFER_BLOCKING 0x0 ;  /* 0x0000000000007b1d */ /* 0x000fec0000010000 */
[----:B0-----:R-:W4:Y:S04]  /*b57f0*/  LDL.LU R8, [R1+0xb0] ;  /* 0x0000b00001087983 */ /* 0x001f280000300800 */
[----:B------:R-:W4:Y:S04]  /*b5800*/  LDL.LU R9, [R1+0xb4] ;  /* 0x0000b40001097983 */ /* 0x000f280000300800 */
[----:B---3--:R-:W3:Y:S04]  /*b5810*/  LDL.LU R10, [R1+0xb8] ;  /* 0x0000b800010a7983 */ /* 0x008ee80000300800 */
[----:B------:R-:W3:Y:S04]  /*b5820*/  LDL.LU R11, [R1+0xbc] ;  /* 0x0000bc00010b7983 */ /* 0x000ee80000300800 */
[----:B-1----:R0:W-:Y:S04]  /*b5830*/  STL.64 [R1+0x1c0], R20 ;  /* 0x0001c01401007387 */ /* 0x0021e80000100a00 */
[----:B------:R1:W-:Y:S04]  /*b5840*/  STL.64 [R1+0x1c8], R22 ;  /* 0x0001c81601007387 */ /* 0x0003e80000100a00 */
[----:B0-----:R-:W3:Y:S04]  /*b5850*/  LDL.LU R20, [R1+0xc0] ;  /* 0x0000c00001147983 */ /* 0x001ee80000300800 */
[----:B------:R-:W3:Y:S04]  /*b5860*/  LDL.LU R21, [R1+0xc4] ;  /* 0x0000c40001157983 */ /* 0x000ee80000300800 */
[----:B-1----:R-:W3:Y:S04]  /*b5870*/  LDL.LU R22, [R1+0xc8] ;  /* 0x0000c80001167983 */ /* 0x002ee80000300800 */
[----:B--2---:R-:W-:Y:S04]  /*b5880*/  STL.64 [R1+0x1b0], R4 ;  /* 0x0001b00401007387 */ /* 0x004fe80000100a00 */
[----:B------:R0:W-:Y:S04]  /*b5890*/  STL.64 [R1+0x1b8], R6 ;  /* 0x0001b80601007387 */ /* 0x0001e80000100a00 */
[----:B0-----:R-:W2:Y:S04]  /*b58a0*/  LDL.LU.64 R6, [R1+0x4290] ;  /* 0x0042900001067983 */ /* 0x001ea80000300a00 */
[----:B------:R-:W2:Y:S01]  /*b58b0*/  LDL.LU.64 R4, [R1+0x4288] ;  /* 0x0042880001047983 */ /* 0x000ea20000300a00 */
[----:B------:R-:W-:-:S03]  /*b58c0*/  IMAD.MOV.U32 R23, RZ, RZ, R2 ;  /* 0x000000ffff177224 */ /* 0x000fc600078e0002 */
[----:B--2---:R-:W-:Y:S01]  /*b58d0*/  STSM.16.M88.4 [R16], R4 ;  /* 0x0000000410007844 */ /* 0x004fe20000000200 */
[----:B------:R-:W-:Y:S06]  /*b58e0*/  BAR.SYNC.DEFER_BLOCKING 0x0 ;  /* 0x0000000000007b1d */ /* 0x000fec0000010000 */
[----:B------:R-:W0:Y:S02]  /*b58f0*/  LDS.128 R4, [R3] ;  /* 0x0000000003047984 */ /* 0x000e240000000c00 */
[----:B------:R-:W-:Y:S06]  /*b5900*/  BAR.SYNC.DEFER_BLOCKING 0x0 ;  /* 0x0000000000007b1d */ /* 0x000fec0000010000 */
[----:B------:R-:W-:Y:S02]  /*b5910*/  STSM.16.M88.4 [R16], R12 ;  /* 0x0000000c10007844 */ /* 0x000fe40000000200 */
[----:B------:R-:W-:Y:S06]  /*b5920*/  BAR.SYNC.DEFER_BLOCKING 0x0 ;  /* 0x0000000000007b1d */ /* 0x000fec0000010000 */
[----:B0-----:R-:W-:Y:S04]  /*b5930*/  STL.64 [R1+0x1a0], R4 ;  /* 0x0001a00401007387 */ /* 0x001fe80000100a00 */
[----:B------:R-:W-:Y:S04]  /*b5940*/  STL.64 [R1+0x1a8], R6 ;  /* 0x0001a80601007387 */ /* 0x000fe80000100a00 */
[----:B------:R-:W0:Y:S01]  /*b5950*/  LDS.128 R4, [R3] ;  /* 0x0000000003047984 */ /* 0x000e220000000c00 */
[----:B------:R-:W-:Y:S06]  /*b5960*/  BAR.SYNC.DEFER_BLOCKING 0x0 ;  /* 0x0000000000007b1d */ /* 0x000fec0000010000 */
[----:B----4-:R-:W-:Y:S02]  /*b5970*/  STSM.16.M88.4 [R16], R24 ;  /* 0x0000001810007844 */ /* 0x010fe40000000200 */
[----:B------:R-:W-:Y:S06]  /*b5980*/  BAR.SYNC.DEFER_BLOCKING 0x0 ;  /* 0x0000000000007b1d */ /* 0x000fec0000010000 */
[----:B0-----:R-:W-:Y:S04]  /*b5990*/  STL.64 [R1+0x190], R4 ;  /* 0x0001900401007387 */ /* 0x001fe80000100a00 */
[----:B------:R-:W-:Y:S04]  /*b59a0*/  STL.64 [R1+0x198], R6 ;  /* 0x0001980601007387 */ /* 0x000fe80000100a00 */
[----:B------:R-:W0:Y:S01]  /*b59b0*/  LDS.128 R4, [R3] ;  /* 0x0000000003047984 */ /* 0x000e220000000c00 */
[----:B------:R-:W-:Y:S06]  /*b59c0*/  BAR.SYNC.DEFER_BLOCKING 0x0 ;  /* 0x0000000000007b1d */ /* 0x000fec0000010000 */
[----:B---3--:R-:W-:Y:S02]  /*b59d0*/  STSM.16.M88.4 [R16], R8 ;  /* 0x0000000810007844 */ /* 0x008fe40000000200 */
[----:B------:R-:W-:Y:S06]  /*b59e0*/  BAR.SYNC.DEFER_BLOCKING 0x0 ;  /* 0x0000000000007b1d */ /* 0x000fec0000010000 */
[----:B0-----:R-:W-:Y:S04]  /*b59f0*/  STL.64 [R1+0x180], R4 ;  /* 0x0001800401007387 */ /* 0x001fe80000100a00 */
[----:B------:R-:W-:Y:S01]  /*b5a00*/  STL [R1+0x18c], R7 ;  /* 0x00018c0701007387 */ /* 0x000fe20000100800 */
[----:B------:R-:W-:-:S03]  /*b5a10*/  IMAD.MOV.U32 R2, RZ, RZ, R6 ;  /* 0x000000ffff027224 */ /* 0x000fc600078e0006 */
[----:B------:R-:W2:Y:S01]  /*b5a20*/  LDL.LU R24, [R1+0x120] ;  /* 0x0001200001187983 */ /* 0x000ea20000300800 */
[----:B------:R-:W-:-:S03]  /*b5a30*/  IMAD.MOV.U32 R27, RZ, RZ, R17 ;  /* 0x000000ffff1b7224 */ /* 0x000fc600078e0011 */
[----:B------:R-:W2:Y:S04]  /*b5a40*/  LDL.LU R25, [R1+0x124] ;  /* 0x0001240001197983 */ /* 0x000ea80000300800 */
[----:B------:R-:W2:Y:S04]  /*b5a50*/  LDL.LU R26, [R1+0x128] ;  /* 0x00012800011a7983 */ /* 0x000ea80000300800 */
[----:B------:R-:W0:Y:S01]  /*b5a60*/  LDS.128 R4, [R3] ;  /* 0x0000000003047984 */ /* 0x000e220000000c00 */
[----:B------:R-:W-:Y:S01]  /*b5a70*/  BAR.SYNC.DEFER_BLOCKING 0x0 ;  /* 0x0000000000007b1d */ /* 0x000fe20000010000 */
[----:B0-----:R-:W-:-:S02]  /*b5a80*/  IMAD.MOV.U32 R16, RZ, RZ, R5 ;  /* 0x000000ffff107224 */ /* 0x001fc400078e0005 */
[----:B------:R-:W-:-:S03]  /*b5a90*/  IMAD.MOV.U32 R17, RZ, RZ, R7 ;  /* 0x000000ffff117224 */ /* 0x000fc600078e0007 */
[----:B------:R-:W-:Y:S04]  /*b5aa0*/  STL [R1+0x170], R4 ;  /* 0x0001700401007387 */ /* 0x000fe80000100800 */
[----:B------:R-:W-:Y:S04]  /*b5ab0*/  STL [R1+0x178], R6 ;  /* 0x0001780601007387 */ /* 0x000fe80000100800 */
[----:B------:R-:W-:Y:S04]  /*b5ac0*/  STL [R1+0x3f28], R16 ;  /* 0x003f281001007387 */ /* 0x000fe80000100800 */
[----:B------:R0:W-:Y:S04]  /*b5ad0*/  STL [R1+0x3ed8], R17 ;  /* 0x003ed81101007387 */ /* 0x0001e80000100800 */
[----:B0-----:R-:W3:Y:S04]  /*b5ae0*/  LDL.LU R17, [R1+0x3e0] ;  /* 0x0003e00001117983 */ /* 0x001ee80000300800 */
        /* <DEDUP_REMOVED lines=10> */
[----:B---3--:R0:W-:Y:S01]  /*b5b90*/  STSM.16.M88.4 [R17], R20 ;  /* 0x0000001411007844 */ /* 0x0081e20000000200 */
[----:B------:R-:W-:Y:S06]  /*b5ba0*/  BAR.SYNC.DEFER_BLOCKING 0x0 ;  /* 0x0000000000007b1d */ /* 0x000fec0000010000 */
[----:B------:R-:W1:Y:S01]  /*b5bb0*/  LDS.128 R4, [R3] ;  /* 0x0000000003047984 */ /* 0x000e620000000c00 */
[----:B0-----:R-:W-:Y:S01]  /*b5bc0*/  IMAD.MOV.U32 R23, RZ, RZ, R19 ;  /* 0x000000ffff177224 */ /* 0x001fe200078e0013 */
[----:B------:R-:W-:Y:S06]  /*b5bd0*/  BAR.SYNC.DEFER_BLOCKING 0x0 ;  /* 0x0000000000007b1d */ /* 0x000fec0000010000 */
[----:B------:R-:W-:Y:S02]  /*b5be0*/  STSM.16.M88.4 [R17], R24 ;  /* 0x0000001811007844 */ /* 0x000fe40000000200 */
[----:B------:R-:W-:Y:S06]  /*b5bf0*/  BAR.SYNC.DEFER_BLOCKING 0x0 ;  /* 0x0000000000007b1d */ /* 0x000fec0000010000 */
[----:B----4-:R-:W-:Y:S04]  /*b5c00*/  STL.64 [R1+0x4278], R14 ;  /* 0x0042780e01007387 */ /* 0x010fe80000100a00 */
[----:B--2---:R-:W-:Y:S04]  /*b5c10*/  STL.64 [R1+0x4270], R12 ;  /* 0x0042700c01007387 */ /* 0x004fe80000100a00 */
[----:B------:R-:W2:Y:S04]  /*b5c20*/  LDL.LU R20, [R1+0x100] ;  /* 0x0001000001147983 */ /* 0x000ea80000300800 */
[----:B-1----:R-:W-:Y:S04]  /*b5c30*/  STL.64 [R1+0x160], R4 ;  /* 0x0001600401007387 */ /* 0x002fe80000100a00 */
[----:B------:R0:W-:Y:S04]  /*b5c40*/  STL.64 [R1+0x168], R6 ;  /* 0x0001680601007387 */ /* 0x0001e80000100a00 */
[----:B------:R-:W2:Y:S04]  /*b5c50*/  LDL.LU R21, [R1+0x104] ;  /* 0x0001040001157983 */ /* 0x000ea80000300800 */
[----:B------:R-:W2:Y:S04]  /*b5c60*/  LDL.LU R22, [R1+0x108] ;  /* 0x0001080001167983 */ /* 0x000ea80000300800 */
[----:B------:R-:W3:Y:S04]  /*b5c70*/  LDL.LU R19, [R1+0x4284] ;  /* 0x0042840001137983 */ /* 0x000ee80000300800 */
[----:B------:R-:W1:Y:S01]  /*b5c80*/  LDS.128 R12, [R3] ;  /* 0x00000000030c7984 */ /* 0x000e620000000c00 */
[----:B------:R-:W-:Y:S01]  /*b5c90*/  BAR.SYNC.DEFER_BLOCKING 0x0 ;  /* 0x0000000000007b1d */ /* 0x000fe20000010000 */
[----:B0-----:R-:W-:-:S05]  /*b5ca0*/  IMAD.MOV.U32 R7, RZ, RZ, R29 ;  /* 0x000000ffff077224 */ /* 0x001fca00078e001d */
[----:B------:R-:W4:Y:S04]  /*b5cb0*/  LDL.LU R4, [R1+0x2a0] ;  /* 0x0002a00001047983 */ /* 0x000f280000300800 */
[----:B------:R-:W4:Y:S04]  /*b5cc0*/  LDL.LU R5, [R1+0x2a4] ;  /* 0x0002a40001057983 */ /* 0x000f280000300800 */
[----:B------:R-:W4:Y:S04]  /*b5cd0*/  LDL.LU R6, [R1+0x2a8] ;  /* 0x0002a80001067983 */ /* 0x000f280000300800 */
[----:B------:R-:W2:Y:S04]  /*b5ce0*/  LDL.LU R29, [R1+0x4280] ;  /* 0x00428000011d7983 */ /* 0x000ea80000300800 */
[----:B------:R-:W4:Y:S04]  /*b5cf0*/  LDL.LU R8, [R1+0x2b0] ;  /* 0x0002b00001087983 */ /* 0x000f280000300800 */
[----:B------:R-:W4:Y:S04]  /*b5d00*/  LDL.LU R9, [R1+0x2b4] ;  /* 0x0002b40001097983 */ /* 0x000f280000300800 */
[----:B------:R-:W4:Y:S04]  /*b5d10*/  LDL.LU R10, [R1+0x2b8] ;  /* 0x0002b800010a7983 */ /* 0x000f280000300800 */
[----:B------:R-:W4:Y:S04]  /*b5d20*/  LDL.LU R11, [R1+0x2bc] ;  /* 0x0002bc00010b7983 */ /* 0x000f280000300800 */
[----:B------:R-:W4:Y:S04]  /*b5d30*/  LDL.LU R24, [R1+0x260] ;  /* 0x0002600001187983 */ /* 0x000f280000300800 */
[----:B-1----:R-:W-:Y:S04]  /*b5d40*/  STL [R1+0x154], R13 ;  /* 0x0001540d01007387 */ /* 0x002fe80000100800 */
[----:B------:R0:W-:Y:S01]  /*b5d50*/  STL [R1+0x158], R14 ;  /* 0x0001580e01007387 */ /* 0x0001e20000100800 */
[----:B---3--:R-:W-:-:S02]  /*b5d60*/  IMAD.MOV.U32 R26, RZ, RZ, R19 ;  /* 0x000000ffff1a7224 */ /* 0x008fc400078e0013 */
[----:B------:R-:W-:Y:S02]  /*b5d70*/  IMAD.MOV.U32 R19, RZ, RZ, R15 ;  /* 0x000000ffff137224 */ /* 0x000fe400078e000f */
[----:B0-----:R-:W3:Y:S01]  /*b5d80*/  LDL.LU.64 R14, [R1+0x4278] ;  /* 0x00427800010e7983 */ /* 0x001ee20000300a00 */
[----:B--2---:R-:W-:Y:S02]  /*b5d90*/  IMAD.MOV.U32 R25, RZ, RZ, R29 ;  /* 0x000000ffff197224 */ /* 0x004fe400078e001d */
[----:B------:R-:W-:Y:S02]  /*b5da0*/  IMAD.MOV.U32 R29, RZ, RZ, R12 ;  /* 0x000000ffff1d7224 */ /* 0x000fe400078e000c */
[----:B------:R-:W3:Y:S04]  /*b5db0*/  LDL.LU.64 R12, [R1+0x4270] ;  /* 0x00427000010c7983 */ /* 0x000ee80000300a00 */
[----:B------:R-:W-:Y:S04]  /*b5dc0*/  STL [R1+0x407c], R29 ;  /* 0x00407c1d01007387 */ /* 0x000fe80000100800 */
[----:B------:R-:W-:Y:S04]  /*b5dd0*/  STL [R1+0x3e60], R19 ;  /* 0x003e601301007387 */ /* 0x000fe80000100800 */
[----:B---3--:R-:W-:Y:S01]  /*b5de0*/  STSM.16.M88.4 [R17], R12 ;  /* 0x0000000c11007844 */ /* 0x008fe20000000200 */
[----:B------:R-:W-:Y:S06]  /*b5df0*/  BAR.SYNC.DEFER_BLOCKING 0x0 ;  /* 0x0000000000007b1d */ /* 0x000fec0000010000 */
[----:B------:R-:W0:Y:S02]  /*b5e00*/  LDS.128 R12, [R3] ;  /* 0x00000000030c7984 */ /* 0x000e240000000c00 */
[----:B------:R-:W-:Y:S06]  /*b5e10*/  BAR.SYNC.DEFER_BLOCKING 0x0 ;  /* 0x0000000000007b1d */ /* 0x000fec0000010000 */
[----:B0-----:R-:W-:Y:S04]  /*b5e20*/  STL.64 [R1+0x140], R12 ;  /* 0x0001400c01007387 */ /* 0x001fe80000100a00 */
        /* <DEDUP_REMOVED lines=10> */
[----:B------:R-:W1:Y:S04]  /*b5ed0*/  LDS.128 R20, [R3] ;  /* 0x0000000003147984 */ /* 0x000e680000000c00 */
[----:B0-----:R-:W-:Y:S04]  /*b5ee0*/  STL.64 [R1+0x130], R12 ;  /* 0x0001300c01007387 */ /* 0x001fe80000100a00 */
[----:B------:R0:W-:Y:S01]  /*b5ef0*/  STL [R1+0x13c], R15 ;  /* 0x00013c0f01007387 */ /* 0x0001e20000100800 */
[----:B------:R-:W-:Y:S01]  /*b5f00*/  IMAD.MOV.U32 R19, RZ, RZ, R14 ;  /* 0x000000ffff137224 */ /* 0x000fe200078e000e */
[----:B------:R-:W-:Y:S06]  /*b5f10*/  BAR.SYNC.DEFER_BLOCKING 0x0 ;  /* 0x0000000000007b1d */ /* 0x000fec0000010000 */
[----:B0-----:R-:W2:Y:S04]  /*b5f20*/  LDL.LU.64 R14, [R1+0x4258] ;  /* 0x00425800010e7983 */ /* 0x001ea80000300a00 */
[----:B------:R-:W3:Y:S01]  /*b5f30*/  LDL.LU.64 R12, [R1+0x4250] ;  /* 0x00425000010c7983 */ /* 0x000ee20000300a00 */
[----:B-1----:R-:W-:-:S03]  /*b5f40*/  IMAD.MOV.U32 R18, RZ, RZ, R21 ;  /* 0x000000ffff127224 */ /* 0x002fc600078e0015 */
[----:B------:R-:W-:Y:S04]  /*b5f50*/  STL [R1+0x120], R20 ;  /* 0x0001201401007387 */ /* 0x000fe80000100800 */
[----:B------:R0:W-:Y:S04]  /*b5f60*/  STL.64 [R1+0x128], R22 ;  /* 0x0001281601007387 */ /* 0x0001e80000100a00 */
[----:B0-----:R-:W2:Y:S04]  /*b5f70*/  LDL.LU.64 R22, [R1+0x4248] ;  /* 0x0042480001167983 */ /* 0x001ea80000300a00 */
[----:B------:R-:W3:Y:S04]  /*b5f80*/  LDL.LU.64 R20, [R1+0x4240] ;  /* 0x0042400001147983 */ /* 0x000ee80000300a00 */
[----:B------:R0:W-:Y:S04]  /*b5f90*/  STL.64 [R1+0x3e78], R18 ;  /* 0x003e781201007387 */ /* 0x0001e80000100a00 */
[----:B0-----:R-:W2:Y:S04]  /*b5fa0*/  LDL R18, [R1+0x3e4] ;  /* 0x0003e40001127983 */ /* 0x001ea80000100800 */
[----:B----4-:R-:W-:Y:S01]  /*b5fb0*/  STSM.16.M88.4 [R17], R4 ;  /* 0x0000000411007844 */ /* 0x010fe20000000200 */
[----:B------:R-:W-:Y:S06]  /*b5fc0*/  BAR.SYNC.DEFER_BLOCKING 0x0 ;  /* 0x0000000000007b1d */ /* 0x000fec0000010000 */
[----:B--2---:R-:W0:Y:S02]  /*b5fd0*/  LDS.128 R4, [R18] ;  /* 0x0000000012047984 */ /* 0x004e240000000c00 */
[----:B------:R-:W-:Y:S06]  /*b5fe0*/  BAR.SYNC.DEFER_BLOCKING 0x0 ;  /* 0x0000000000007b1d */ /* 0x000fec0000010000 */
[----:B------:R-:W-:Y:S02]  /*b5ff0*/  STSM.16.M88.4 [R17], R8 ;  /* 0x0000000811007844 */ /* 0x000fe40000000200 */
[----:B------:R-:W-:Y:S06]  /*b6000*/  BAR.SYNC.DEFER_BLOCKING 0x0 ;  /* 0x0000000000007b1d */ /* 0x000fec0000010000 */
[----:B0-----:R-:W-:Y:S04]  /*b6010*/  STL.64 [R1+0x110], R4 ;  /* 0x0001100401007387 */ /* 0x001fe80000100a00 */
[----:B------:R-:W-:Y:S04]  /*b6020*/  STL.64 [R1+0x118], R6 ;  /* 0x0001180601007387 */ /* 0x000fe80000100a00 */
[----:B------:R-:W0:Y:S01]  /*b6030*/  LDS.128 R4, [R18] ;  /* 0x0000000012047984 */ /* 0x000e220000000c00 */
[----:B------:R-:W-:Y:S01]  /*b6040*/  BAR.SYNC.DEFER_BLOCKING 0x0 ;  /* 0x0000000000007b1d */ /* 0x000fe20000010000 */
[----:B0-----:R-:W-:-:S05]  /*b6050*/  IMAD.MOV.U32 R3, RZ, RZ, R4 ;  /* 0x000000ffff037224 */ /* 0x001fca00078e0004 */
[----:B------:R0:W-:Y:S04]  /*b6060*/  STL [R1+0x104], R5 ;  /* 0x0001040501007387 */ /* 0x0001e80000100800 */
[----:B------:R1:W-:Y:S04]  /*b6070*/  STL.64 [R1+0x108], R6 ;  /* 0x0001080601007387 */ /* 0x0003e80000100a00 */
[----:B------:R-:W-:Y:S04]  /*b6080*/  STL.64 [R1+0x3ec8], R2 ;  /* 0x003ec80201007387 */ /* 0x000fe80000100a00 */
[----:B------:R-:W2:Y:S04]  /*b6090*/  LDL.LU R4, [R1+0x280] ;  /* 0x0002800001047983 */ /* 0x000ea80000300800 */
[----:B0-----:R-:W2:Y:S04]  /*b60a0*/  LDL.LU R5, [R1+0x284] ;  /* 0x0002840001057983 */ /* 0x001ea80000300800 */
[----:B-1----:R-:W4:Y:S01]  /*b60b0*/  LDL.LU R6, [R1+0x288] ;  /* 0x0002880001067983 */ /* 0x002f220000300800 */
[----:B------:R-:W-:-:S03]  /*b60c0*/  IMAD.MOV.U32 R7, RZ, RZ, R22 ;  /* 0x000000ffff077224 */ /* 0x000fc600078e0016 */
[----:B------:R-:W3:Y:S04]  /*b60d0*/  LDL.LU R22, [R1+0x4238] ;  /* 0x0042380001167983 */ /* 0x000ee80000300800 */
[----:B----4-:R-:W-:Y:S04]  /*b60e0*/  STL.64 [R1+0x4210], R6 ;  /* 0x0042100601007387 */ /* 0x010fe80000100a00 */
[----:B--2---:R0:W-:Y:S04]  /*b60f0*/  STL.64 [R1+0x4208], R4 ;  /* 0x0042080401007387 */ /* 0x0041e80000100a00 */
[----:B0-----:R-:W2:Y:S04]  /*b6100*/  LDL.LU R4, [R1+0x2d0] ;  /* 0x0002d00001047983 */ /* 0x001ea80000300800 */
[----:B------:R-:W2:Y:S04]  /*b6110*/  LDL.LU R5, [R1+0x2d4] ;  /* 0x0002d40001057983 */ /* 0x000ea80000300800 */
[----:B------:R-:W4:Y:S01]  /*b6120*/  LDL.LU R6, [R1+0x2d8] ;  /* 0x0002d80001067983 */ /* 0x000f220000300800 */
[----:B------:R-:W-:-:S03]  /*b6130*/  IMAD.MOV.U32 R7, RZ, RZ, R14 ;  /* 0x000000ffff077224 */ /* 0x000fc600078e000e */
[----:B------:R-:W3:Y:S04]  /*b6140*/  LDL.LU R14, [R1+0x4234] ;  /* 0x00423400010e7983 */ /* 0x000ee80000300800 */
[----:B------:R-:W-:Y:S01]  /*b6150*/  STSM.16.M88.4 [R17], R24 ;  /* 0x0000001811007844 */ /* 0x000fe20000000200 */
[----:B------:R-:W-:Y:S06]  /*b6160*/  BAR.SYNC.DEFER_BLOCKING 0x0 ;  /* 0x0000000000007b1d */ /* 0x000fec0000010000 */
[----:B------:R-:W0:Y:S02]  /*b6170*/  LDS.128 R8, [R18] ;  /* 0x0000000012087984 */ /* 0x000e240000000c00 */
[----:B------:R-:W-:Y:S06]  /*b6180*/  BAR.SYNC.DEFER_BLOCKING 0x0 ;  /* 0x0000000000007b1d */ /* 0x000fec0000010000 */
[----:B----4-:R-:W-:Y:S04]  /*b6190*/  STL.64 [R1+0x4220], R6 ;  /* 0x0042200601007387 */ /* 0x010fe80000100a00 */
[----:B--2---:R3:W-:Y:S02]  /*b61a0*/  STL.64 [R1+0x4218], R4 ;  /* 0x0042180401007387 */ /* 0x0047e40000100a00 */
[----:B---3--:R-:W-:-:S02]  /*b61b0*/  IMAD.MOV.U32 R4, RZ, RZ, R22 ;  /* 0x000000ffff047224 */ /* 0x008fc400078e0016 */
[----:B------:R-:W-:Y:S01]  /*b61c0*/  IMAD.MOV.U32 R5, RZ, RZ, R23 ;  /* 0x000000ffff057224 */ /* 0x000fe200078e0017 */
[----:B------:R-:W2:Y:S04]  /*b61d0*/  LDL.LU R22, [R1+0x4230] ;  /* 0x0042300001167983 */ /* 0x000ea80000300800 */
[----:B------:R-:W3:Y:S01]  /*b61e0*/  LDL.LU R23, [R1+0x422c] ;  /* 0x00422c0001177983 */ /* 0x000ee20000300800 */
[----:B------:R-:W-:-:S03]  /*b61f0*/  IMAD.MOV.U32 R6, RZ, RZ, R21 ;  /* 0x000000ffff067224 */ /* 0x000fc600078e0015 */
[----:B------:R-:W4:Y:S01]  /*b6200*/  LDL.LU R21, [R1+0x4228] ;  /* 0x0042280001157983 */ /* 0x000f220000300800 */
[----:B------:R-:W-:-:S05]  /*b6210*/  IMAD.MOV.U32 R7, RZ, RZ, R20 ;  /* 0x000000ffff077224 */ /* 0x000fca00078e0014 */
[----:B------:R-:W-:Y:S01]  /*b6220*/  STSM.16.M88.4 [R17], R4 ;  /* 0x0000000411007844 */ /* 0x000fe20000000200 */
[----:B------:R-:W-:Y:S06]  /*b6230*/  BAR.SYNC.DEFER_BLOCKING 0x0 ;  /* 0x0000000000007b1d */ /* 0x000fec0000010000 */
[----:B------:R-:W1:Y:S04]  /*b6240*/  LDS.128 R4, [R18] ;  /* 0x0000000012047984 */ /* 0x000e680000000c00 */
[----:B0-----:R0:W-:Y:S04]  /*b6250*/  STL [R1+0xf0], R8 ;  /* 0x0000f00801007387 */ /* 0x0011e80000100800 */
[----:B------:R0:W-:Y:S01]  /*b6260*/  STL.64 [R1+0xf8], R10 ;  /* 0x0000f80a01007387 */ /* 0x0001e20000100a00 */
[----:B------:R-:W-:-:S03]  /*b6270*/  IMAD.MOV.U32 R20, RZ, RZ, R9 ;  /* 0x000000ffff147224 */ /* 0x000fc600078e0009 */
[----:B0-----:R-:W2:Y:S04]  /*b6280*/  LDL.LU R8, [R1+0x290] ;  /* 0x0002900001087983 */ /* 0x001ea80000300800 */
[----:B------:R-:W2:Y:S01]  /*b6290*/  LDL.LU R9, [R1+0x294] ;  /* 0x0002940001097983 */ /* 0x000ea20000300800 */
[----:B------:R-:W-:-:S03]  /*b62a0*/  IMAD.MOV.U32 R11, RZ, RZ, R12 ;  /* 0x000000ffff0b7224 */ /* 0x000fc600078e000c */
[----:B------:R-:W2:Y:S04]  /*b62b0*/  LDL.LU R25, [R1+0x1af8] ;  /* 0x001af80001197983 */ /* 0x000ea80000300800 */
[----:B------:R-:W2:Y:S04]  /*b62c0*/  LDL.LU R12, [R1+0x1ad8] ;  /* 0x001ad800010c7983 */ /* 0x000ea80000300800 */
[----:B------:R-:W2:Y:S04]  /*b62d0*/  LDL.LU R26, [R1+0x1a0c] ;  /* 0x001a0c00011a7983 */ /* 0x000ea80000300800 */
[----:B------:R-:W2:Y:S01]  /*b62e0*/  LDL.LU R27, [R1+0x19f8] ;  /* 0x0019f800011b7983 */ /* 0x000ea20000300800 */
[----:B------:R-:W-:Y:S06]  /*b62f0*/  BAR.SYNC.DEFER_BLOCKING 0x0 ;  /* 0x0000000000007b1d */ /* 0x000fec0000010000 */
[----:B-1----:R-:W-:Y:S04]  /*b6300*/  STL.64 [R1+0xe0], R4 ;  /* 0x0000e00401007387 */ /* 0x002fe80000100a00 */
[----:B------:R0:W-:Y:S01]  /*b6310*/  STL [R1+0xe8], R6 ;  /* 0x0000e80601007387 */ /* 0x0001e20000100800 */
[----:B----4-:R-:W-:-:S02]  /*b6320*/  IMAD.MOV.U32 R10, RZ, RZ, R21 ;  /* 0x000000ffff0a7224 */ /* 0x010fc400078e0015 */
[----:B------:R-:W-:Y:S02]  /*b6330*/  IMAD.MOV.U32 R21, RZ, RZ, R7 ;  /* 0x000000ffff157224 */ /* 0x000fe400078e0007 */
[----:B0-----:R-:W4:Y:S04]  /*b6340*/  LDL.LU.64 R6, [R1+0x4220] ;  /* 0x0042200001067983 */ /* 0x001f280000300a00 */
[----:B------:R-:W4:Y:S04]  /*b6350*/  LDL.LU.64 R4, [R1+0x4218] ;  /* 0x0042180001047983 */ /* 0x000f280000300a00 */
[----:B------:R0:W-:Y:S04]  /*b6360*/  STL.64 [R1+0x3e28], R20 ;  /* 0x003e281401007387 */ /* 0x0001e80000100a00 */
[----:B0-----:R-:W2:Y:S01]  /*b6370*/  LDL.LU R20, [R1+0x2c0] ;  /* 0x0002c00001147983 */ /* 0x001ea20000300800 */
[----:B---3--:R-:W-:-:S02]  /*b6380*/  IMAD.MOV.U32 R21, RZ, RZ, R23 ;  /* 0x000000ffff157224 */ /* 0x008fc400078e0017 */
[----:B------:R-:W-:-:S05]  /*b6390*/  IMAD.MOV.U32 R23, RZ, RZ, R14 ;  /* 0x000000ffff177224 */ /* 0x000fca00078e000e */
[----:B--2---:R-:W-:Y:S01]  /*b63a0*/  STSM.16.M88.4 [R17], R20 ;  /* 0x0000001411007844 */ /* 0x004fe20000000200 */
[----:B------:R-:W-:Y:S06]  /*b63b0*/  BAR.SYNC.DEFER_BLOCKING 0x0 ;  /* 0x0000000000007b1d */ /* 0x000fec0000010000 */
[----:B------:R-:W0:Y:S02]  /*b63c0*/  LDS.128 R20, [R18] ;  /* 0x0000000012147984 */ /* 0x000e240000000c00 */
[----:B------:R-:W-:Y:S06]  /*b63d0*/  BAR.SYNC.DEFER_BLOCKING 0x0 ;  /* 0x0000000000007b1d */ /* 0x000fec0000010000 */
[----:B----4-:R-:W-:Y:S02]  /*b63e0*/  STSM.16.M88.4 [R17], R4 ;  /* 0x0000000411007844 */ /* 0x010fe40000000200 */
[----:B------:R-:W-:Y:S06]  /*b63f0*/  BAR.SYNC.DEFER_BLOCKING 0x0 ;  /* 0x0000000000007b1d */ /* 0x000fec0000010000 */
[----:B------:R-:W1:Y:S04]  /*b6400*/  LDS.128 R4, [R18] ;  /* 0x0000000012047984 */ /* 0x000e680000000c00 */
[----:B0-----:R-:W-:Y:S04]  /*b6410*/  STL [R1+0xd0], R20 ;  /* 0x0000d01401007387 */ /* 0x001fe80000100800 */
[----:B------:R0:W-:Y:S04]  /*b6420*/  STL.64 [R1+0xd8], R22 ;  /* 0x0000d81601007387 */ /* 0x0001e80000100a00 */
[----:B------:R-:W2:Y:S01]  /*b6430*/  LDL.LU R19, [R1+0x1668] ;  /* 0x0016680001137983 */ /* 0x000ea20000300800 */
[----:B------:R-:W-:Y:S06]  /*b6440*/  BAR.SYNC.DEFER_BLOCKING 0x0 ;  /* 0x0000000000007b1d */ /* 0x000fec0000010000 */
[----:B-1----:R-:W-:Y:S04]  /*b6450*/  STL.64 [R1+0xc0], R4 ;  /* 0x0000c00401007387 */ /* 0x002fe80000100a00 */
[----:B------:R1:W-:Y:S01]  /*b6460*/  STL [R1+0xc8], R6 ;  /* 0x0000c80601007387 */ /* 0x0003e20000100800 */
[----:B0-----:R-:W-:-:S03]  /*b6470*/  IMAD.MOV.U32 R23, RZ, RZ, R7 ;  /* 0x000000ffff177224 */ /* 0x001fc600078e0007 */
[----:B-1----:R-:W3:Y:S04]  /*b6480*/  LDL.LU.64 R6, [R1+0x4210] ;  /* 0x0042100001067983 */ /* 0x002ee80000300a00 */
[----:B------:R-:W3:Y:S01]  /*b6490*/  LDL.LU.64 R4, [R1+0x4208] ;  /* 0x0042080001047983 */ /* 0x000ee20000300a00 */
[----:B------:R-:W-:-:S03]  /*b64a0*/  IMAD.MOV.U32 R22, RZ, RZ, R21 ;  /* 0x000000ffff167224 */ /* 0x000fc600078e0015 */
[----:B------:R-:W-:Y:S04]  /*b64b0*/  STL [R1+0x3dbc], R23 ;  /* 0x003dbc1701007387 */ /* 0x000fe80000100800 */
[----:B------:R-:W4:Y:S04]  /*b64c0*/  LDL.LU R21, [R1+0x165c] ;  /* 0x00165c0001157983 */ /* 0x000f280000300800 */
[----:B------:R-:W4:Y:S01]  /*b64d0*/  LDL.LU R14, [R1+0x15fc] ;  /* 0x0015fc00010e7983 */ /* 0x000f220000300800 */
[----:B------:R-:W-:Y:S02]  /*b64e0*/  LOP3.LUT R3, R26, 0xffff, RZ, 0xc0, !PT ;  /* 0x0000ffff1a037812 */ /* 0x000fe400078ec0ff */
[----:B------:R-:W-:-:S02]  /*b64f0*/  LOP3.LUT R2, R27, 0xffff, RZ, 0xc0, !PT ;  /* 0x0000ffff1b027812 */ /* 0x000fc400078ec0ff */
[----:B------:R-:W-:Y:S01]  /*b6500*/  LOP3.LUT R12, R12, 0xffff, RZ, 0xc0, !PT ;  /* 0x0000ffff0c0c7812 */ /* 0x000fe200078ec0ff */
[----:B---3--:R-:W-:Y:S01]  /*b6510*/  STSM.16.M88.4 [R17], R4 ;  /* 0x0000000411007844 */ /* 0x008fe20000000200 */
[----:B------:R-:W-:Y:S06]  /*b6520*/  BAR.SYNC.DEFER_BLOCKING 0x0 ;  /* 0x0000000000007b1d */ /* 0x000fec0000010000 */
[----:B------:R-:W0:Y:S02]  /*b6530*/  LDS.128 R4, [R18] ;  /* 0x0000000012047984 */ /* 0x000e240000000c00 */
[----:B------:R-:W-:Y:S06]  /*b6540*/  BAR.SYNC.DEFER_BLOCKING 0x0 ;  /* 0x0000000000007b1d */ /* 0x000fec0000010000 */
[----:B------:R-:W-:Y:S02]  /*b6550*/  STSM.16.M88.4 [R17], R8 ;  /* 0x0000000811007844 */ /* 0x000fe40000000200 */
[----:B------:R-:W-:Y:S06]  /*b6560*/  BAR.SYNC.DEFER_BLOCKING 0x0 ;  /* 0x0000000000007b1d */ /* 0x000fec0000010000 */
[----:B0-----:R0:W-:Y:S04]  /*b6570*/  STL [R1+0xb0], R4 ;  /* 0x0000b00401007387 */ /* 0x0011e80000100800 */
[----:B------:R1:W-:Y:S01]  /*b6580*/  STL.64 [R1+0xb8], R6 ;  /* 0x0000b80601007387 */ /* 0x0003e20000100a00 */
[----:B0-----:R-:W-:-:S03]  /*b6590*/  LOP3.LUT R4, R25, 0xffff, RZ, 0xc0, !PT ;  /* 0x0000ffff19047812 */ /* 0x001fc600078ec0ff */
[----:B------:R-:W0:Y:S01]  /*b65a0*/  LDS.128 R24, [R18] ;  /* 0x0000000012187984 */ /* 0x000e220000000c00 */
[----:B------:R-:W-:-:S03]  /*b65b0*/  IMAD.MOV.U32 R20, RZ, RZ, R5 ;  /* 0x000000ffff147224 */ /* 0x000fc600078e0005 */
[----:B-1----:R-:W3:Y:S04]  /*b65c0*/  LDL.LU.64 R6, [R1+0x4200] ;  /* 0x0042000001067983 */ /* 0x002ee80000300a00 */
[----:B------:R-:W2:Y:S01]  /*b65d0*/  LDL.LU R5, [R1+0x41f8] ;  /* 0x0041f80001057983 */ /* 0x000ea20000300800 */
[----:B------:R-:W-:Y:S06]  /*b65e0*/  BAR.SYNC.DEFER_BLOCKING 0x0 ;  /* 0x0000000000007b1d */ /* 0x000fec0000010000 */
[----:B------:R-:W-:Y:S04]  /*b65f0*/  STL [R1+0x40c8], R20 ;  /* 0x0040c81401007387 */ /* 0x000fe80000100800 */
[----:B------:R-:W4:Y:S04]  /*b6600*/  LDL.LU.64 R10, [R1+0x41f0] ;  /* 0x0041f000010a7983 */ /* 0x000f280000300a00 */
[----:B------:R-:W4:Y:S04]  /*b6610*/  LDL.LU.64 R8, [R1+0x41e8] ;  /* 0x0041e80001087983 */ /* 0x000f280000300a00 */
[----:B------:R-:W-:Y:S04]  /*b6620*/  STL [R1+0x1688], R4 ;  /* 0x0016880401007387 */ /* 0x000fe80000100800 */
[----:B------:R-:W-:Y:S04]  /*b6630*/  STL [R1+0x16f8], R12 ;  /* 0x0016f80c01007387 */ /* 0x000fe80000100800 */
[----:B------:R-:W-:Y:S04]  /*b6640*/  STL [R1+0x16fc], R3 ;  /* 0x0016fc0301007387 */ /* 0x000fe80000100800 */
[----:B------:R-:W-:Y:S04]  /*b6650*/  STL [R1+0x1708], R2 ;  /* 0x0017080201007387 */ /* 0x000fe80000100800 */
[----:B0-----:R-:W-:Y:S04]  /*b6660*/  STL [R1+0xa4], R25 ;  /* 0x0000a41901007387 */ /* 0x001fe80000100800 */
[----:B------:R0:W-:Y:S01]  /*b6670*/  STL [R1+0xac], R27 ;  /* 0x0000ac1b01007387 */ /* 0x0001e20000100800 */
[----:B------:R-:W-:-:S03]  /*b6680*/  IMAD.MOV.U32 R23, RZ, RZ, R26 ;  /* 0x000000ffff177224 */ /* 0x000fc600078e001a */
[----:B0-----:R-:W4:Y:S01]  /*b6690*/  LDL.LU.64 R26, [R1+0x41e0] ;  /* 0x0041e000011a7983 */ /* 0x001f220000300a00 */
[----:B--2---:R-:W-:Y:S01]  /*b66a0*/  PRMT R5, R5, 0x4210, R12 ;  /* 0x0000421005057816 */ /* 0x004fe2000000000c */
[----:B------:R-:W-:Y:S02]  /*b66b0*/  IMAD.MOV.U32 R12, RZ, RZ, R24 ;  /* 0x000000ffff0c7224 */ /* 0x000fe400078e0018 */
[----:B------:R-:W2:Y:S04]  /*b66c0*/  LDL.LU.64 R24, [R1+0x41d8] ;  /* 0x0041d80001187983 */ /* 0x000ea80000300a00 */
[----:B------:R-:W2:Y:S04]  /*b66d0*/  LDL.LU R29, [R1+0x18e8] ;  /* 0x0018e800011d7983 */ /* 0x000ea80000300800 */
[----:B------:R-:W2:Y:S01]  /*b66e0*/  LDL.LU R16, [R1+0x16d8] ;  /* 0x0016d80001107983 */ /* 0x000ea20000300800 */
[----:B---3--:R-:W-:-:S02]  /*b66f0*/  PRMT R4, R7, 0x4210, R4 ;  /* 0x0000421007047816 */ /* 0x008fc40000000004 */
[----:B------:R-:W-:Y:S01]  /*b6700*/  PRMT R6, R6, 0x4210, R3 ;  /* 0x0000421006067816 */ /* 0x000fe20000000003 */
[----:B------:R-:W-:Y:S01]  /*b6710*/  STL [R1+0x40b4], R12 ;  /* 0x0040b40c01007387 */ /* 0x000fe20000100800 */
[----:B----4-:R-:W-:Y:S02]  /*b6720*/  PRMT R7, R8, 0x4210, R2 ;  /* 0x0000421008077816 */ /* 0x010fe40000000002 */
[----:B------:R-:W-:Y:S01]  /*b6730*/  LOP3.LUT R8, R19, 0xffff, RZ, 0xc0, !PT ;  /* 0x0000ffff13087812 */ /* 0x000fe200078ec0ff */
[----:B------:R-:W-:Y:S04]  /*b6740*/  STL.64 [R1+0x3dd8], R22 ;  /* 0x003dd81601007387 */ /* 0x000fe80000100a00 */
[----:B------:R-:W3:Y:S04]  /*b6750*/  LDL.LU R2, [R1+0x178c] ;  /* 0x00178c0001027983 */ /* 0x000ee80000300800 */
[----:B------:R-:W4:Y:S04]  /*b6760*/  LDL.LU R3, [R1+0x18d8] ;  /* 0x0018d80001037983 */ /* 0x000f280000300800 */
[----:B------:R0:W-:Y:S04]  /*b6770*/  STSM.16.M88.4 [R17], R4 ;  /* 0x0000000411007844 */ /* 0x0001e80000000200 */
[----:B------:R-:W3:Y:S04]  /*b6780*/  LDL.LU R19, [R1+0x16dc] ;  /* 0x0016dc0001137983 */ /* 0x000ee80000300800 */
[----:B------:R-:W-:Y:S01]  /*b6790*/  STL [R1+0x1668], R8 ;  /* 0x0016680801007387 */ /* 0x000fe20000100800 */
[----:B------:R-:W-:Y:S01]  /*b67a0*/  BAR.SYNC.DEFER_BLOCKING 0x0 ;  /* 0x0000000000007b1d */ /* 0x000fe20000010000 */
[----:B0-----:R-:W-:-:S02]  /*b67b0*/  LOP3.LUT R6, R14, 0xffff, RZ, 0xc0, !PT ;  /* 0x0000ffff0e067812 */ /* 0x001fc400078ec0ff */
[----:B------:R-:W-:-:S03]  /*b67c0*/  LOP3.LUT R7, R27, 0xffff, RZ, 0xc0, !PT ;  /* 0x0000ffff1b077812 */ /* 0x000fc600078ec0ff */
[----:B------:R-:W3:Y:S04]  /*b67d0*/  LDL.LU R27, [R1+0x41d4] ;  /* 0x0041d400011b7983 */ /* 0x000ee80000300800 */
[----:B------:R-:W3:Y:S01]  /*b67e0*/  LDL.LU R14, [R1+0x1798] ;  /* 0x00179800010e7983 */ /* 0x000ee20000300800 */
[----:B------:R-:W-:-:S03]  /*b67f0*/  LOP3.LUT R5, R21, 0xffff, RZ, 0xc0, !PT ;  /* 0x0000ffff15057812 */ /* 0x000fc600078ec0ff */
[----:B------:R-:W0:Y:S01]  /*b6800*/  LDS.128 R20, [R18] ;  /* 0x0000000012147984 */ /* 0x000e220000000c00 */
[----:B------:R-:W-:Y:S06]  /*b6810*/  BAR.SYNC.DEFER_BLOCKING 0x0 ;  /* 0x0000000000007b1d */ /* 0x000fec0000010000 */
[----:B------:R1:W-:Y:S04]  /*b6820*/  STL [R1+0x165c], R5 ;  /* 0x00165c0501007387 */ /* 0x0003e80000100800 */
[----:B------:R1:W-:Y:S04]  /*b6830*/  STL [R1+0x1658], R6 ;  /* 0x0016580601007387 */ /* 0x0003e80000100800 */
[----:B------:R1:W-:Y:S02]  /*b6840*/  STL [R1+0x167c], R7 ;  /* 0x00167c0701007387 */ /* 0x0003e40000100800 */
[----:B-1----:R-:W-:-:S02]  /*b6850*/  PRMT R5, R11, 0x4210, R5 ;  /* 0x000042100b057816 */ /* 0x002fc40000000005 */
[----:B------:R-:W-:Y:S02]  /*b6860*/  PRMT R6, R10, 0x4210, R6 ;  /* 0x000042100a067816 */ /* 0x000fe40000000006 */
[----:B------:R-:W-:Y:S01]  /*b6870*/  PRMT R7, R9, 0x4210, R7 ;  /* 0x0000421009077816 */ /* 0x000fe20000000007 */
[----:B0-----:R-:W-:Y:S04]  /*b6880*/  STL.64 [R1+0x90], R20 ;  /* 0x0000901401007387 */ /* 0x001fe80000100a00 */
[----:B------:R-:W-:Y:S04]  /*b6890*/  STL [R1+0x98], R22 ;  /* 0x0000981601007387 */ /* 0x000fe80000100800 */
[----:B------:R-:W-:Y:S01]  /*b68a0*/  STL [R1+0x40cc], R18 ;  /* 0x0040cc1201007387 */ /* 0x000fe20000100800 */
[----:B--2---:R-:W-:Y:S01]  /*b68b0*/  PRMT R4, R25, 0x4210, R8 ;  /* 0x0000421019047816 */ /* 0x004fe20000000008 */
[----:B------:R-:W-:-:S04]  /*b68c0*/  IMAD.MOV.U32 R25, RZ, RZ, R23 ;  /* 0x000000ffff197224 */ /* 0x000fc800078e0017 */
[----:B------:R0:W-:Y:S04]  /*b68d0*/  STSM.16.M88.4 [R17], R4 ;  /* 0x0000000411007844 */ /* 0x0001e80000000200 */
[----:B------:R-:W-:Y:S04]  /*b68e0*/  STL [R1+0x3d74], R25 ;  /* 0x003d741901007387 */ /* 0x000fe80000100800 */
[----:B------:R-:W-:Y:S01]  /*b68f0*/  STL [R1+0x40d4], R17 ;  /* 0x0040d41101007387 */ /* 0x000fe20000100800 */
[----:B------:R-:W-:Y:S02]  /*b6900*/  LOP3.LUT R9, R29, 0xffff, RZ, 0xc0, !PT ;  /* 0x0000ffff1d097812 */ /* 0x000fe400078ec0ff */
[----:B------:R-:W-:-:S02]  /*b6910*/  LOP3.LUT R11, R16, 0xffff, RZ, 0xc0, !PT ;  /* 0x0000ffff100b7812 */ /* 0x000fc400078ec0ff */
[----:B0-----:R-:W-:Y:S02]  /*b6920*/  SHF.R.U32.HI R4, RZ, 0x8, R24 ;  /* 0x00000008ff047819 */ /* 0x001fe40000011618 */
[----:B------:R-:W-:Y:S02]  /*b6930*/  SHF.R.U32.HI R6, RZ, 0x8, R28 ;  /* 0x00000008ff067819 */ /* 0x000fe4000001161c */
[----:B------:R-:W-:Y:S01]  /*b6940*/  SHF.R.U32.HI R5, RZ, 0x8, R15 ;  /* 0x00000008ff057819 */ /* 0x000fe2000001160f */
[----:B------:R-:W2:Y:S01]  /*b6950*/  LDL.LU R24, [R1+0x41d0] ;  /* 0x0041d00001187983 */ /* 0x000ea20000300800 */
[----:B------:R-:W-:Y:S02]  /*b6960*/  LOP3.LUT R4, R4, 0xffff, RZ, 0xc0, !PT ;  /* 0x0000ffff04047812 */ /* 0x000fe400078ec0ff */
[----:B------:R-:W-:Y:S02]  /*b6970*/  LOP3.LUT R6, R6, 0xffff, RZ, 0xc0, !PT ;  /* 0x0000ffff06067812 */ /* 0x000fe400078ec0ff */
[----:B------:R-:W-:Y:S01]  /*b6980*/  LOP3.LUT R5, R5, 0xffff, RZ, 0xc0, !PT ;  /* 0x0000ffff05057812 */ /* 0x000fe200078ec0ff */
[----:B------:R-:W2:Y:S01]  /*b6990*/  LDL.LU R28, [R1+0x41cc] ;  /* 0x0041cc00011c7983 */ /* 0x000ea20000300800 */
[----:B------:R-:W-:-:S03]  /*b69a0*/  PRMT R7, R4, 0x3340, R0 ;  /* 0x0000334004077816 */ /* 0x000fc60000000000 */
[----:B------:R-:W2:Y:S01]  /*b69b0*/  LDL.LU R15, [R1+0x41c8] ;  /* 0x0041c800010f7983 */ /* 0x000ea20000300800 */
[----:B------:R-:W-:-:S03]  /*b69c0*/  PRMT R4, R6, 0x3340, R5 ;  /* 0x0000334006047816 */ /* 0x000fc60000000005 */
[----:B------:R0:W-:Y:S04]  /*b69d0*/  STL [R1+0x8c], R7 ;  /* 0x00008c0701007387 */ /* 0x0001e80000100800 */
[----:B------:R-:W2:Y:S04]  /*b69e0*/  LDL.LU R29, [R1+0x17f8] ;  /* 0x0017f800011d7983 */ /* 0x000ea80000300800 */
[----:B------:R1:W-:Y:S04]  /*b69f0*/  STL [R1+0x30c], R4 ;  /* 0x00030c0401007387 */ /* 0x0003e80000100800 */
[----:B------:R-:W2:Y:S04]  /*b6a00*/  LDL.LU R16, [R1+0x174c] ;  /* 0x00174c0001107983 */ /* 0x000ea80000300800 */
[----:B------:R-:W2:Y:S01]  /*b6a10*/  LDL.LU R21, [R1+0x17fc] ;  /* 0x0017fc0001157983 */ /* 0x000ea20000300800 */
[----:B----4-:R-:W-:-:S02]  /*b6a20*/  LOP3.LUT R8, R3, 0xffff, RZ, 0xc0, !PT ;  /* 0x0000ffff03087812 */ /* 0x010fc400078ec0ff */
[----:B---3--:R-:W-:Y:S01]  /*b6a30*/  LOP3.LUT R10, R19, 0xffff, RZ, 0xc0, !PT ;  /* 0x0000ffff130a7812 */ /* 0x008fe200078ec0ff */
[----:B------:R-:W-:Y:S01]  /*b6a40*/  BAR.SYNC.DEFER_BLOCKING 0x0 ;  /* 0x0000000000007b1d */ /* 0x000fe20000010000 */
[----:B------:R-:W-:-:S05]  /*b6a50*/  LOP3.LUT R6, R14, 0xffff, RZ, 0xc0, !PT ;  /* 0x0000ffff0e067812 */ /* 0x000fca00078ec0ff */
[----:B------:R-:W3:Y:S01]  /*b6a60*/  LDL.LU R14, [R1+0x1768] ;  /* 0x00176800010e7983 */ /* 0x000ee20000300800 */
[----:B0-----:R-:W-:Y:S02]  /*b6a70*/  LOP3.LUT R7, R2, 0xffff, RZ, 0xc0, !PT ;  /* 0x0000ffff02077812 */ /* 0x001fe400078ec0ff */
[----:B-1----:R-:W-:Y:S02]  /*b6a80*/  PRMT R4, R11, 0x3340, R0 ;  /* 0x000033400b047816 */ /* 0x002fe40000000000 */
[----:B------:R-:W-:-:S04]  /*b6a90*/  PRMT R5, R9, 0x3340, R7 ;  /* 0x0000334009057816 */ /* 0x000fc80000000007 */
[----:B------:R-:W-:Y:S02]  /*b6aa0*/  PRMT R2, R5, 0x5410, R4 ;  /* 0x0000541005027816 */ /* 0x000fe40000000004 */
[----:B------:R-:W-:Y:S02]  /*b6ab0*/  PRMT R4, R10, 0x3340, R0 ;  /* 0x000033400a047816 */ /* 0x000fe40000000000 */
[----:B------:R-:W-:Y:S01]  /*b6ac0*/  PRMT R5, R8, 0x3340, R6 ;  /* 0x0000334008057816 */ /* 0x000fe20000000006 */
[----:B------:R0:W-:Y:S01]  /*b6ad0*/  STL [R1+0x398], R2 ;  /* 0x0003980201007387 */ /* 0x0001e20000100800 */
[----:B------:R-:W-:Y:S02]  /*b6ae0*/  SHF.R.U32.HI R9, RZ, 0x8, R9 ;  /* 0x00000008ff097819 */ /* 0x000fe40000011609 */
[----:B0-----:R-:W-:Y:S02]  /*b6af0*/  PRMT R2, R5, 0x5410, R4 ;  /* 0x0000541005027816 */ /* 0x001fe40000000004 */
[----:B------:R-:W-:-:S02]  /*b6b00*/  SHF.R.U32.HI R5, RZ, 0x8, R8 ;  /* 0x00000008ff057819 */ /* 0x000fc40000011608 */
[----:B------:R-:W-:Y:S02]  /*b6b10*/  SHF.R.U32.HI R4, RZ, 0x8, R6 ;  /* 0x00000008ff047819 */ /* 0x000fe40000011606 */
[----:B------:R-:W-:Y:S02]  /*b6b20*/  SHF.R.U32.HI R6, RZ, 0x8, R7 ;  /* 0x00000008ff067819 */ /* 0x000fe40000011607 */
[----:B------:R-:W-:Y:S02]  /*b6b30*/  LOP3.LUT R5, R5, 0xffff, RZ, 0xc0, !PT ;  /* 0x0000ffff05057812 */ /* 0x000fe400078ec0ff */
[----:B------:R-:W-:Y:S02]  /*b6b40*/  LOP3.LUT R4, R4, 0xffff, RZ, 0xc0, !PT ;  /* 0x0000ffff04047812 */ /* 0x000fe400078ec0ff */
[----:B------:R-:W-:Y:S02]  /*b6b50*/  LOP3.LUT R7, R9, 0xffff, RZ, 0xc0, !PT ;  /* 0x0000ffff09077812 */ /* 0x000fe400078ec0ff */
[----:B------:R-:W-:-:S02]  /*b6b60*/  LOP3.LUT R6, R6, 0xffff, RZ, 0xc0, !PT ;  /* 0x0000ffff06067812 */ /* 0x000fc400078ec0ff */
[----:B------:R-:W-:Y:S02]  /*b6b70*/  PRMT R3, R5, 0x3340, R4 ;  /* 0x0000334005037816 */ /* 0x000fe40000000004 */
[----:B------:R-:W-:Y:S02]  /*b6b80*/  SHF.R.U32.HI R4, RZ, 0x8, R11 ;  /* 0x00000008ff047819 */ /* 0x000fe4000001160b */
[----:B------:R-:W-:Y:S01]  /*b6b90*/  SHF.R.U32.HI R5, RZ, 0x8, R10 ;  /* 0x00000008ff057819 */ /* 0x000fe2000001160a */
[----:B------:R0:W-:Y:S01]  /*b6ba0*/  STL [R1+0x394], R2 ;  /* 0x0003940201007387 */ /* 0x0001e20000100800 */
[----:B------:R-:W-:Y:S02]  /*b6bb0*/  LOP3.LUT R4, R4, 0xffff, RZ, 0xc0, !PT ;  /* 0x0000ffff04047812 */ /* 0x000fe400078ec0ff */
[----:B------:R-:W-:Y:S01]  /*b6bc0*/  LOP3.LUT R5, R5, 0xffff, RZ, 0xc0, !PT ;  /* 0x0000ffff05057812 */ /* 0x000fe200078ec0ff */
[----:B------:R1:W-:Y:S01]  /*b6bd0*/  STL [R1+0x29c], R3 ;  /* 0x00029c0301007387 */ /* 0x0003e20000100800 */
[----:B0-----:R-:W-:-:S02]  /*b6be0*/  PRMT R2, R7, 0x3340, R6 ;  /* 0x0000334007027816 */ /* 0x001fc40000000006 */
[----:B-1----:R-:W-:-:S03]  /*b6bf0*/  PRMT R3, R4, 0x3340, R0 ;  /* 0x0000334004037816 */ /* 0x002fc60000000000 */
[----:B------:R0:W-:Y:S04]  /*b6c00*/  STL [R1+0x284], R2 ;  /* 0x0002840201007387 */ /* 0x0001e80000100800 */
[----:B------:R-:W-:Y:S01]  /*b6c10*/  STL [R1+0x88], R3 ;  /* 0x0000880301007387 */ /* 0x000fe20000100800 */
[----:B0-----:R-:W-:-:S05]  /*b6c20*/  PRMT R2, R5, 0x3340, R0 ;  /* 0x0000334005027816 */ /* 0x001fca0000000000 */
[----:B------:R0:W-:Y:S01]  /*b6c30*/  STL [R1+0x84], R2 ;  /* 0x0000840201007387 */ /* 0x0001e20000100800 */
[----:B------:R-:W-:Y:S02]  /*b6c40*/  LOP3.LUT R10, R27, 0xffff, RZ, 0xc0, !PT ;  /* 0x0000ffff1b0a7812 */ /* 0x000fe400078ec0ff */
[----:B--2---:R-:W-:Y:S02]  /*b6c50*/  LOP3.LUT R11, R24, 0xffff, RZ, 0xc0, !PT ;  /* 0x0000ffff180b7812 */ /* 0x004fe400078ec0ff */
[----:B------:R-:W2:Y:S04]  /*b6c60*/  LDL.LU R24, [R1+0x41c4] ;  /* 0x0041c40001187983 */ /* 0x000ea80000300800 */
[----:B0-----:R-:W4:Y:S04]  /*b6c70*/  LDL.LU R2, [R1+0x20a4] ;  /* 0x0020a40001027983 */ /* 0x001f280000300800 */
[----:B------:R-:W2:Y:S04]  /*b6c80*/  LDL.LU R3, [R1+0x1c78] ;  /* 0x001c780001037983 */ /* 0x000ea80000300800 */
[----:B------:R-:W2:Y:S01]  /*b6c90*/  LDL.LU R19, [R1+0x1e38] ;  /* 0x001e380001137983 */ /* 0x000ea20000300800 */
[----:B------:R-:W-:-:S02]  /*b6ca0*/  LOP3.LUT R9, R29, 0xffff, RZ, 0xc0, !PT ;  /* 0x0000ffff1d097812 */ /* 0x000fc400078ec0ff */
[----:B------:R-:W-:Y:S01]  /*b6cb0*/  LOP3.LUT R7, R16, 0xffff, RZ, 0xc0, !PT ;  /* 0x0000ffff10077812 */ /* 0x000fe200078ec0ff */
[----:B------:R-:W2:Y:S04]  /*b6cc0*/  LDL.LU R29, [R1+0x2918] ;  /* 0x00291800011d7983 */ /* 0x000ea80000300800 */
[----:B------:R-:W2:Y:S04]  /*b6cd0*/  LDL.LU R16, [R1+0x1c68] ;  /* 0x001c680001107983 */ /* 0x000ea80000300800 */
[----:B------:R-:W2:Y:S01]  /*b6ce0*/  LDL.LU R27, [R1+0x41c0] ;  /* 0x0041c000011b7983 */ /* 0x000ea20000300800 */
[----:B---3--:R-:W-:-:S03]  /*b6cf0*/  LOP3.LUT R6, R14, 0xffff, RZ, 0xc0, !PT ;  /* 0x0000ffff0e067812 */ /* 0x008fc600078ec0ff */
[----:B------:R-:W3:Y:S01]  /*b6d00*/  LDL.LU R14, [R1+0x1e28] ;  /* 0x001e2800010e7983 */ /* 0x000ee20000300800 */
[----:B------:R-:W-:Y:S02]  /*b6d10*/  PRMT R4, R11, 0x3340, R0 ;  /* 0x000033400b047816 */ /* 0x000fe40000000000 */
[----:B------:R-:W-:Y:S02]  /*b6d20*/  PRMT R5, R9, 0x3340, R7 ;  /* 0x0000334009057816 */ /* 0x000fe40000000007 */
[----:B------:R-:W-:Y:S02]  /*b6d30*/  LOP3.LUT R8, R21, 0xffff, RZ, 0xc0, !PT ;  /* 0x0000ffff15087812 */ /* 0x000fe400078ec0ff */
[----:B------:R-:W-:Y:S02]  /*b6d40*/  PRMT R12, R5, 0x5410, R4 ;  /* 0x00005410050c7816 */ /* 0x000fe40000000004 */
[----:B------:R-:W-:Y:S02]  /*b6d50*/  PRMT R4, R10, 0x3340, R0 ;  /* 0x000033400a047816 */ /* 0x000fe40000000000 */
[----:B------:R-:W-:-:S04]  /*b6d60*/  PRMT R5, R8, 0x3340, R6 ;  /* 0x0000334008057816 */ /* 0x000fc80000000006 */
[----:B------:R-:W-:Y:S01]  /*b6d70*/  PRMT R4, R5, 0x5410, R4 ;  /* 0x0000541005047816 */ /* 0x000fe20000000004 */
[----:B------:R-:W-:Y:S01]  /*b6d80*/  STL [R1+0x390], R12 ;  /* 0x0003900c01007387 */ /* 0x000fe20000100800 */
[----:B------:R-:W-:-:S03]  /*b6d90*/  SHF.R.U32.HI R5, RZ, 0x8, R9 ;  /* 0x00000008ff057819 */ /* 0x000fc60000011609 */
[----:B------:R0:W-:Y:S01]  /*b6da0*/  STL [R1+0x39c], R4 ;  /* 0x00039c0401007387 */ /* 0x0001e20000100800 */
[----:B------:R-:W-:Y:S02]  /*b6db0*/  LOP3.LUT R5, R5, 0xffff, RZ, 0xc0, !PT ;  /* 0x0000ffff05057812 */ /* 0x000fe400078ec0ff */
[----:B------:R-:W-:Y:S02]  /*b6dc0*/  SHF.R.U32.HI R8, RZ, 0x8, R8 ;  /* 0x00000008ff087819 */ /* 0x000fe40000011608 */
[----:B------:R-:W-:Y:S02]  /*b6dd0*/  SHF.R.U32.HI R6, RZ, 0x8, R6 ;  /* 0x00000008ff067819 */ /* 0x000fe40000011606 */
[----:B0-----:R-:W-:-:S04]  /*b6de0*/  SHF.R.U32.HI R4, RZ, 0x8, R7 ;  /* 0x00000008ff047819 */ /* 0x001fc80000011607 */
[----:B------:R-:W-:Y:S02]  /*b6df0*/  LOP3.LUT R4, R4, 0xffff, RZ, 0xc0, !PT ;  /* 0x0000ffff04047812 */ /* 0x000fe400078ec0ff */
[----:B------:R-:W-:Y:S02]  /*b6e00*/  LOP3.LUT R7, R8, 0xffff, RZ, 0xc0, !PT ;  /* 0x0000ffff08077812 */ /* 0x000fe400078ec0ff */
[----:B------:R-:W-:Y:S02]  /*b6e10*/  PRMT R5, R5, 0x3340, R4 ;  /* 0x0000334005057816 */ /* 0x000fe40000000004 */
[----:B------:R-:W-:Y:S02]  /*b6e20*/  LOP3.LUT R6, R6, 0xffff, RZ, 0xc0, !PT ;  /* 0x0000ffff06067812 */ /* 0x000fe400078ec0ff */
[----:B------:R-:W-:Y:S01]  /*b6e30*/  SHF.R.U32.HI R4, RZ, 0x8, R10 ;  /* 0x00000008ff047819 */ /* 0x000fe2000001160a */
[----:B------:R0:W-:Y:S01]  /*b6e40*/  STL [R1+0x298], R5 ;  /* 0x0002980501007387 */ /* 0x0001e20000100800 */
[----:B------:R-:W-:-:S02]  /*b6e50*/  PRMT R6, R7, 0x3340, R6 ;  /* 0x0000334007067816 */ /* 0x000fc40000000006 */
[----:B------:R-:W-:Y:S02]  /*b6e60*/  LOP3.LUT R4, R4, 0xffff, RZ, 0xc0, !PT ;  /* 0x0000ffff04047812 */ /* 0x000fe400078ec0ff */
[----:B0-----:R-:W-:Y:S01]  /*b6e70*/  SHF.R.U32.HI R5, RZ, 0x8, R11 ;  /* 0x00000008ff057819 */ /* 0x001fe2000001160b */
[----:B------:R0:W-:Y:S03]  /*b6e80*/  STL [R1+0x280], R6 ;  /* 0x0002800601007387 */ /* 0x0001e60000100800 */
[----:B------:R-:W-:Y:S02]  /*b6e90*/  LOP3.LUT R5, R5, 0xffff, RZ, 0xc0, !PT ;  /* 0x0000ffff05057812 */ /* 0x000fe400078ec0ff */
[--C-:B0-----:R-:W-:Y:S02]  /*b6ea0*/  PRMT R6, R4, 0x3340, R0.reuse ;  /* 0x0000334004067816 */ /* 0x101fe40000000000 */
[----:B------:R-:W-:-:S03]  /*b6eb0*/  PRMT R4, R5, 0x3340, R0 ;  /* 0x0000334005047816 */ /* 0x000fc60000000000 */
[----:B------:R-:W-:Y:S04]  /*b6ec0*/  STL [R1+0x80], R6 ;  /* 0x0000800601007387 */ /* 0x000fe80000100800 */
[----:B------:R0:W-:Y:S04]  /*b6ed0*/  STL [R1+0x7c], R4 ;  /* 0x00007c0401007387 */ /* 0x0001e80000100800 */
[----:B------:R-:W3:Y:S01]  /*b6ee0*/  LDL.LU R12, [R1+0x1f18] ;  /* 0x001f1800010c7983 */ /* 0x000ee20000300800 */
[----:B----4-:R-:W-:Y:S02]  /*b6ef0*/  LOP3.LUT R9, R2, 0xffff, RZ, 0xc0, !PT ;  /* 0x0000ffff02097812 */ /* 0x010fe400078ec0ff */
[----:B--2---:R-:W-:-:S02]  /*b6f00*/  LOP3.LUT R11, R3, 0xffff, RZ, 0xc0, !PT ;  /* 0x0000ffff030b7812 */ /* 0x004fc400078ec0ff */
[----:B------:R-:W-:Y:S02]  /*b6f10*/  LOP3.LUT R7, R19, 0xffff, RZ, 0xc0, !PT ;  /* 0x0000ffff13077812 */ /* 0x000fe400078ec0ff */
[----:B------:R-:W-:Y:S02]  /*b6f20*/  LOP3.LUT R8, R29, 0xffff, RZ, 0xc0, !PT ;  /* 0x0000ffff1d087812 */ /* 0x000fe400078ec0ff */
[----:B------:R-:W-:Y:S01]  /*b6f30*/  LOP3.LUT R10, R16, 0xffff, RZ, 0xc0, !PT ;  /* 0x0000ffff100a7812 */ /* 0x000fe200078ec0ff */
[----:B------:R-:W2:Y:S04]  /*b6f40*/  LDL.LU R29, [R1+0x1b98] ;  /* 0x001b9800011d7983 */ /* 0x000ea80000300800 */
[----:B------:R-:W4:Y:S01]  /*b6f50*/  LDL.LU R16, [R1+0x1d58] ;  /* 0x001d580001107983 */ /* 0x000f220000300800 */
[----:B0-----:R-:W-:-:S02]  /*b6f60*/  PRMT R4, R11, 0x3340, R0 ;  /* 0x000033400b047816 */ /* 0x001fc40000000000 */
[----:B------:R-:W-:-:S04]  /*b6f70*/  PRMT R5, R9, 0x3340, R7 ;  /* 0x0000334009057816 */ /* 0x000fc80000000007 */
[----:B------:R-:W-:Y:S02]  /*b6f80*/  PRMT R2, R5, 0x5410, R4 ;  /* 0x0000541005027816 */ /* 0x000fe40000000004 */
[----:B------:R-:W-:Y:S02]  /*b6f90*/  PRMT R4, R10, 0x3340, R0 ;  /* 0x000033400a047816 */ /* 0x000fe40000000000 */
[----:B---3--:R-:W-:Y:S01]  /*b6fa0*/  LOP3.LUT R6, R14, 0xffff, RZ, 0xc0, !PT ;  /* 0x0000ffff0e067812 */ /* 0x008fe200078ec0ff */
[----:B------:R0:W-:Y:S04]  /*b6fb0*/  STL [R1+0x38c], R2 ;  /* 0x00038c0201007387 */ /* 0x0001e80000100800 */
[----:B------:R-:W3:Y:S04]  /*b6fc0*/  LDL.LU R20, [R1+0x18f8] ;  /* 0x0018f80001147983 */ /* 0x000ee80000300800 */
[----:B------:R-:W3:Y:S01]  /*b6fd0*/  LDL.LU R21, [R1+0x176c] ;  /* 0x00176c0001157983 */ /* 0x000ee20000300800 */
[----:B------:R-:W-:-:S04]  /*b6fe0*/  PRMT R5, R8, 0x3340, R6 ;  /* 0x0000334008057816 */ /* 0x000fc80000000006 */
[----:B0-----:R-:W-:-:S05]  /*b6ff0*/  PRMT R2, R5, 0x5410, R4 ;  /* 0x0000541005027816 */ /* 0x001fca0000000004 */
[----:B------:R0:W-:Y:S04]  /*b7000*/  STL [R1+0x388], R2 ;  /* 0x0003880201007387 */ /* 0x0001e80000100800 */
[----:B0-----:R-:W3:Y:S04]  /*b7010*/  LDL.LU R2, [R1+0x180c] ;  /* 0x00180c0001027983 */ /* 0x001ee80000300800 */
[----:B------:R-:W3:Y:S04]  /*b7020*/  LDL.LU R3, [R1+0x1f08] ;  /* 0x001f080001037983 */ /* 0x000ee80000300800 */
[----:B------:R-:W3:Y:S04]  /*b7030*/  LDL.LU R14, [R1+0x1b88] ;  /* 0x001b8800010e7983 */ /* 0x000ee80000300800 */
        /* <DEDUP_REMOVED lines=10> */
[----:B------:R-:W-:-:S03]  /*b70e0*/  PRMT R5, R7, 0x3340, R6 ;  /* 0x0000334007057816 */ /* 0x000fc60000000006 */
[----:B------:R0:W-:Y:S04]  /*b70f0*/  STL [R1+0x294], R4 ;  /* 0x0002940401007387 */ /* 0x0001e80000100800 */
[----:B------:R1:W-:Y:S01]  /*b7100*/  STL [R1+0x27c], R5 ;  /* 0x00027c0501007387 */ /* 0x0003e20000100800 */
[----:B0-----:R-:W-:Y:S02]  /*b7110*/  SHF.R.U32.HI R4, RZ, 0x8, R11 ;  /* 0x00000008ff047819 */ /* 0x001fe4000001160b */
[----:B-1----:R-:W-:Y:S02]  /*b7120*/  SHF.R.U32.HI R5, RZ, 0x8, R10 ;  /* 0x00000008ff057819 */ /* 0x002fe4000001160a */
[----:B------:R-:W-:Y:S02]  /*b7130*/  LOP3.LUT R4, R4, 0xffff, RZ, 0xc0, !PT ;  /* 0x0000ffff04047812 */ /* 0x000fe400078ec0ff */
[----:B------:R-:W-:-:S02]  /*b7140*/  LOP3.LUT R5, R5, 0xffff, RZ, 0xc0, !PT ;  /* 0x0000ffff05057812 */ /* 0x000fc400078ec0ff */
[--C-:B------:R-:W-:Y:S02]  /*b7150*/  PRMT R6, R4, 0x3340, R0.reuse ;  /* 0x0000334004067816 */ /* 0x100fe40000000000 */
[----:B------:R-:W-:-:S03]  /*b7160*/  PRMT R4, R5, 0x3340, R0 ;  /* 0x0000334005047816 */ /* 0x000fc60000000000 */
[----:B------:R2:W-:Y:S01]  /*b7170*/  STL [R1+0x78], R6 ;  /* 0x0000780601007387 */ /* 0x0005e20000100800 */
[----:B------:R-:W-:-:S03]  /*b7180*/  LOP3.LUT R8, R12, 0xffff, RZ, 0xc0, !PT ;  /* 0x0000ffff0c087812 */ /* 0x000fc600078ec0ff */
[----:B------:R0:W-:Y:S01]  /*b7190*/  STL [R1+0x74], R4 ;  /* 0x0000740401007387 */ /* 0x0001e20000100800 */
[----:B--2---:R-:W-:Y:S02]  /*b71a0*/  LOP3.LUT R6, R29, 0xffff, RZ, 0xc0, !PT ;  /* 0x0000ffff1d067812 */ /* 0x004fe400078ec0ff */
[----:B----4-:R-:W-:Y:S01]  /*b71b0*/  LOP3.LUT R7, R16, 0xffff, RZ, 0xc0, !PT ;  /* 0x0000ffff10077812 */ /* 0x010fe200078ec0ff */
[----:B------:R-:W2:Y:S04]  /*b71c0*/  LDL.LU R29, [R1+0x18ec] ;  /* 0x0018ec00011d7983 */ /* 0x000ea80000300800 */
[----:B------:R-:W4:Y:S01]  /*b71d0*/  LDL.LU R16, [R1+0x181c] ;  /* 0x00181c0001107983 */ /* 0x000f220000300800 */
[----:B0-----:R-:W-:Y:S02]  /*b71e0*/  PRMT R4, R6, 0x3340, R0 ;  /* 0x0000334006047816 */ /* 0x001fe40000000000 */
[----:B------:R-:W-:-:S04]  /*b71f0*/  PRMT R5, R8, 0x3340, R7 ;  /* 0x0000334008057816 */ /* 0x000fc80000000007 */
[----:B------:R-:W-:Y:S02]  /*b7200*/  PRMT R4, R5, 0x5410, R4 ;  /* 0x0000541005047816 */ /* 0x000fe40000000004 */
[----:B------:R-:W-:Y:S02]  /*b7210*/  SHF.R.U32.HI R5, RZ, 0x8, R8 ;  /* 0x00000008ff057819 */ /* 0x000fe40000011608 */
[----:B------:R-:W-:Y:S01]  /*b7220*/  SHF.R.U32.HI R6, RZ, 0x8, R6 ;  /* 0x00000008ff067819 */ /* 0x000fe20000011606 */
[----:B------:R0:W-:Y:S01]  /*b7230*/  STL [R1+0x384], R4 ;  /* 0x0003840401007387 */ /* 0x0001e20000100800 */
[----:B------:R-:W-:Y:S02]  /*b7240*/  LOP3.LUT R5, R5, 0xffff, RZ, 0xc0, !PT ;  /* 0x0000ffff05057812 */ /* 0x000fe400078ec0ff */
[----:B------:R-:W-:Y:S02]  /*b7250*/  LOP3.LUT R6, R6, 0xffff, RZ, 0xc0, !PT ;  /* 0x0000ffff06067812 */ /* 0x000fe400078ec0ff */
[----:B0-----:R-:W-:-:S04]  /*b7260*/  SHF.R.U32.HI R4, RZ, 0x8, R7 ;  /* 0x00000008ff047819 */ /* 0x001fc80000011607 */
[----:B------:R-:W-:Y:S02]  /*b7270*/  LOP3.LUT R4, R4, 0xffff, RZ, 0xc0, !PT ;  /* 0x0000ffff04047812 */ /* 0x000fe400078ec0ff */
[----:B---3--:R-:W-:Y:S02]  /*b7280*/  LOP3.LUT R7, R20, 0xffff, RZ, 0xc0, !PT ;  /* 0x0000ffff14077812 */ /* 0x008fe400078ec0ff */
[----:B------:R-:W-:Y:S02]  /*b7290*/  PRMT R5, R5, 0x3340, R4 ;  /* 0x0000334005057816 */ /* 0x000fe40000000004 */
[----:B------:R-:W-:Y:S02]  /*b72a0*/  PRMT R4, R6, 0x3340, R0 ;  /* 0x0000334006047816 */ /* 0x000fe40000000000 */
[----:B------:R-:W-:Y:S02]  /*b72b0*/  LOP3.LUT R10, R21, 0xffff, RZ, 0xc0, !PT ;  /* 0x0000ffff150a7812 */ /* 0x000fe400078ec0ff */
[----:B------:R-:W-:Y:S01]  /*b72c0*/  LOP3.LUT R6, R2, 0xffff, RZ, 0xc0, !PT ;  /* 0x0000ffff02067812 */ /* 0x000fe200078ec0ff */
[----:B------:R0:W-:Y:S04]  /*b72d0*/  STL [R1+0x290], R5 ;  /* 0x0002900501007387 */ /* 0x0001e80000100800 */
[----:B------:R1:W-:Y:S01]  /*b72e0*/  STL [R1+0x70], R4 ;  /* 0x0000700401007387 */ /* 0x0003e20000100800 */
[----:B------:R-:W-:-:S02]  /*b72f0*/  LOP3.LUT R9, R3, 0xffff, RZ, 0xc0, !PT ;  /* 0x0000ffff03097812 */ /* 0x000fc400078ec0ff */
[----:B------:R-:W-:Y:S02]  /*b7300*/  LOP3.LUT R17, R14, 0xffff, RZ, 0xc0, !PT ;  /* 0x0000ffff0e117812 */ /* 0x000fe400078ec0ff */
[----:B------:R-:W-:Y:S01]  /*b7310*/  LOP3.LUT R8, R19, 0xffff, RZ, 0xc0, !PT ;  /* 0x0000ffff13087812 */ /* 0x000fe200078ec0ff */
[----:B------:R-:W3:Y:S01]  /*b7320*/  LDL.LU R14, [R1+0x184c] ;  /* 0x00184c00010e7983 */ /* 0x000ee20000300800 */
[----:B0-----:R-:W-:Y:S02]  /*b7330*/  PRMT R5, R7, 0x3340, R6 ;  /* 0x0000334007057816 */ /* 0x001fe40000000006 */
[----:B-1----:R-:W-:-:S04]  /*b7340*/  PRMT R4, R10, 0x3340, R0 ;  /* 0x000033400a047816 */ /* 0x002fc80000000000 */
[----:B------:R-:W-:Y:S02]  /*b7350*/  PRMT R2, R5, 0x5410, R4 ;  /* 0x0000541005027816 */ /* 0x000fe40000000004 */
[----:B------:R-:W-:Y:S02]  /*b7360*/  PRMT R4, R17, 0x3340, R0 ;  /* 0x0000334011047816 */ /* 0x000fe40000000000 */
[----:B------:R-:W-:Y:S01]  /*b7370*/  PRMT R5, R9, 0x3340, R8 ;  /* 0x0000334009057816 */ /* 0x000fe20000000008 */
[----:B------:R0:W-:Y:S01]  /*b7380*/  STL [R1+0x378], R2 ;  /* 0x0003780201007387 */ /* 0x0001e20000100800 */
[----:B------:R-:W-:Y:S02]  /*b7390*/  SHF.R.U32.HI R7, RZ, 0x8, R7 ;  /* 0x00000008ff077819 */ /* 0x000fe40000011607 */
[----:B------:R-:W-:Y:S02]  /*b73a0*/  SHF.R.U32.HI R6, RZ, 0x8, R6 ;  /* 0x00000008ff067819 */ /* 0x000fe40000011606 */
[----:B0-----:R-:W-:-:S02]  /*b73b0*/  PRMT R2, R5, 0x5410, R4 ;  /* 0x0000541005027816 */ /* 0x001fc40000000004 */
[----:B------:R-:W-:Y:S02]  /*b73c0*/  SHF.R.U32.HI R5, RZ, 0x8, R9 ;  /* 0x00000008ff057819 */ /* 0x000fe40000011609 */
[----:B------:R-:W-:Y:S02]  /*b73d0*/  SHF.R.U32.HI R4, RZ, 0x8, R8 ;  /* 0x00000008ff047819 */ /* 0x000fe40000011608 */
[----:B------:R-:W-:Y:S02]  /*b73e0*/  LOP3.LUT R7, R7, 0xffff, RZ, 0xc0, !PT ;  /* 0x0000ffff07077812 */ /* 0x000fe400078ec0ff */
[----:B------:R-:W-:Y:S02]  /*b73f0*/  LOP3.LUT R6, R6, 0xffff, RZ, 0xc0, !PT ;  /* 0x0000ffff06067812 */ /* 0x000fe400078ec0ff */
[----:B------:R-:W-:Y:S02]  /*b7400*/  LOP3.LUT R5, R5, 0xffff, RZ, 0xc0, !PT ;  /* 0x0000ffff05057812 */ /* 0x000fe400078ec0ff */
[----:B------:R-:W-:Y:S01]  /*b7410*/  LOP3.LUT R4, R4, 0xffff, RZ, 0xc0, !PT ;  /* 0x0000ffff04047812 */ /* 0x000fe200078ec0ff */
[----:B------:R0:W-:Y:S03]  /*b7420*/  STL [R1+0x380], R2 ;  /* 0x0003800201007387 */ /* 0x0001e60000100800 */
[----:B------:R-:W-:-:S02]  /*b7430*/  PRMT R3, R5, 0x3340, R4 ;  /* 0x0000334005037816 */ /* 0x000fc40000000004 */
[----:B0-----:R-:W-:-:S03]  /*b7440*/  PRMT R2, R7, 0x3340, R6 ;  /* 0x0000334007027816 */ /* 0x001fc60000000006 */
[----:B------:R-:W-:Y:S01]  /*b7450*/  STL [R1+0x304], R3 ;  /* 0x0003040301007387 */ /* 0x000fe20000100800 */
[----:B------:R-:W-:-:S03]  /*b7460*/  LOP3.LUT R6, R27, 0xffff, RZ, 0xc0, !PT ;  /* 0x0000ffff1b067812 */ /* 0x000fc600078ec0ff */
[----:B------:R0:W-:Y:S04]  /*b7470*/  STL [R1+0x288], R2 ;  /* 0x0002880201007387 */ /* 0x0001e80000100800 */
[----:B------:R-:W3:Y:S01]  /*b7480*/  LDL.LU R27, [R1+0x41bc] ;  /* 0x0041bc00011b7983 */ /* 0x000ee20000300800 */
[----:B------:R-:W-:Y:S02]  /*b7490*/  PRMT R4, R6, 0x3340, R0 ;  /* 0x0000334006047816 */ /* 0x000fe40000000000 */
[----:B------:R-:W-:-:S04]  /*b74a0*/  SHF.R.U32.HI R6, RZ, 0x8, R6 ;  /* 0x00000008ff067819 */ /* 0x000fc80000011606 */
[----:B------:R-:W-:Y:S02]  /*b74b0*/  LOP3.LUT R6, R6, 0xffff, RZ, 0xc0, !PT ;  /* 0x0000ffff06067812 */ /* 0x000fe400078ec0ff */
[----:B------:R-:W-:Y:S02]  /*b74c0*/  LOP3.LUT R9, R15, 0xffff, RZ, 0xc0, !PT ;  /* 0x0000ffff0f097812 */ /* 0x000fe400078ec0ff */
[----:B--2---:R-:W-:Y:S02]  /*b74d0*/  LOP3.LUT R8, R29, 0xffff, RZ, 0xc0, !PT ;  /* 0x0000ffff1d087812 */ /* 0x004fe400078ec0ff */
[----:B----4-:R-:W-:-:S04]  /*b74e0*/  LOP3.LUT R7, R16, 0xffff, RZ, 0xc0, !PT ;  /* 0x0000ffff10077812 */ /* 0x010fc800078ec0ff */
[----:B------:R-:W-:-:S04]  /*b74f0*/  PRMT R5, R8, 0x3340, R7 ;  /* 0x0000334008057816 */ /* 0x000fc80000000007 */
[----:B0-----:R-:W-:Y:S02]  /*b7500*/  PRMT R2, R5, 0x5410, R4 ;  /* 0x0000541005027816 */ /* 0x001fe40000000004 */
[----:B------:R-:W-:Y:S02]  /*b7510*/  SHF.R.U32.HI R5, RZ, 0x8, R8 ;  /* 0x00000008ff057819 */ /* 0x000fe40000011608 */
[----:B------:R-:W-:Y:S02]  /*b7520*/  SHF.R.U32.HI R4, RZ, 0x8, R7 ;  /* 0x00000008ff047819 */ /* 0x000fe40000011607 */
[----:B------:R-:W-:Y:S02]  /*b7530*/  LOP3.LUT R5, R5, 0xffff, RZ, 0xc0, !PT ;  /* 0x0000ffff05057812 */ /* 0x000fe400078ec0ff */
[----:B------:R-:W-:Y:S01]  /*b7540*/  LOP3.LUT R4, R4, 0xffff, RZ, 0xc0, !PT ;  /* 0x0000ffff04047812 */ /* 0x000fe200078ec0ff */
[----:B------:R0:W-:Y:S03]  /*b7550*/  STL [R1+0x374], R2 ;  /* 0x0003740201007387 */ /* 0x0001e60000100800 */
[----:B------:R-:W-:-:S02]  /*b7560*/  PRMT R29, R5, 0x3340, R4 ;  /* 0x00003340051d7816 */ /* 0x000fc40000000004 */
[----:B0-----:R-:W-:-:S03]  /*b7570*/  PRMT R2, R6, 0x3340, R0 ;  /* 0x0000334006027816 */ /* 0x001fc60000000000 */
[----:B------:R-:W-:Y:S04]  /*b7580*/  STL [R1+0x4144], R29 ;  /* 0x0041441d01007387 */ /* 0x000fe80000100800 */
[----:B------:R0:W-:Y:S04]  /*b7590*/  STL [R1+0x6c], R2 ;  /* 0x00006c0201007387 */ /* 0x0001e80000100800 */
[----:B------:R-:W2:Y:S01]  /*b75a0*/  LDL.LU R15, [R1+0x41b8] ;  /* 0x0041b800010f7983 */ /* 0x000ea20000300800 */
[----:B---3--:R-:W-:-:S03]  /*b75b0*/  LOP3.LUT R6, R27, 0xffff, RZ, 0xc0, !PT ;  /* 0x0000ffff1b067812 */ /* 0x008fc600078ec0ff */
[----:B------:R-:W3:Y:S01]  /*b75c0*/  LDL.LU R27, [R1+0x41b4] ;  /* 0x0041b400011b7983 */ /* 0x000ee20000300800 */
[----:B------:R-:W-:-:S03]  /*b75d0*/  LOP3.LUT R7, R14, 0xffff, RZ, 0xc0, !PT ;  /* 0x0000ffff0e077812 */ /* 0x000fc600078ec0ff */
[----:B------:R-:W4:Y:S04]  /*b75e0*/  LDL.LU R21, [R1+0x291c] ;  /* 0x00291c0001157983 */ /* 0x000f280000300800 */
[----:B------:R-:W4:Y:S01]  /*b75f0*/  LDL.LU R3, [R1+0x1c88] ;  /* 0x001c880001037983 */ /* 0x000f220000300800 */
[----:B------:R-:W-:Y:S02]  /*b7600*/  PRMT R4, R9, 0x3340, R0 ;  /* 0x0000334009047816 */ /* 0x000fe40000000000 */
[----:B------:R-:W-:Y:S01]  /*b7610*/  PRMT R5, R7, 0x3340, R6 ;  /* 0x0000334007057816 */ /* 0x000fe20000000006 */
[----:B0-----:R-:W4:Y:S03]  /*b7620*/  LDL.LU R2, [R1+0x1e48] ;  /* 0x001e480001027983 */ /* 0x001f260000300800 */
[----:B------:R-:W-:-:S02]  /*b7630*/  PRMT R5, R5, 0x5410, R4 ;  /* 0x0000541005057816 */ /* 0x000fc40000000004 */
[----:B------:R-:W-:Y:S02]  /*b7640*/  SHF.R.U32.HI R4, RZ, 0x8, R10 ;  /* 0x00000008ff047819 */ /* 0x000fe4000001160a */
[----:B------:R-:W-:Y:S01]  /*b7650*/  SHF.R.U32.HI R7, RZ, 0x8, R7 ;  /* 0x00000008ff077819 */ /* 0x000fe20000011607 */
[----:B------:R0:W-:Y:S01]  /*b7660*/  STL [R1+0x370], R5 ;  /* 0x0003700501007387 */ /* 0x0001e20000100800 */
[----:B------:R-:W-:Y:S02]  /*b7670*/  LOP3.LUT R4, R4, 0xffff, RZ, 0xc0, !PT ;  /* 0x0000ffff04047812 */ /* 0x000fe400078ec0ff */
[----:B0-----:R-:W-:Y:S02]  /*b7680*/  SHF.R.U32.HI R5, RZ, 0x8, R6 ;  /* 0x00000008ff057819 */ /* 0x001fe40000011606 */
[----:B------:R-:W-:Y:S02]  /*b7690*/  LOP3.LUT R6, R7, 0xffff, RZ, 0xc0, !PT ;  /* 0x0000ffff07067812 */ /* 0x000fe400078ec0ff */
[----:B------:R-:W-:-:S02]  /*b76a0*/  PRMT R7, R4, 0x3340, R0 ;  /* 0x0000334004077816 */ /* 0x000fc40000000000 */
[----:B------:R-:W-:-:S04]  /*b76b0*/  LOP3.LUT R5, R5, 0xffff, RZ, 0xc0, !PT ;  /* 0x0000ffff05057812 */ /* 0x000fc800078ec0ff */
[----:B------:R-:W-:Y:S01]  /*b76c0*/  PRMT R4, R6, 0x3340, R5 ;  /* 0x0000334006047816 */ /* 0x000fe20000000005 */
[----:B------:R2:W-:Y:S01]  /*b76d0*/  STL [R1+0x68], R7 ;  /* 0x0000680701007387 */ /* 0x0005e20000100800 */
[----:B------:R-:W-:Y:S02]  /*b76e0*/  LOP3.LUT R6, R28, 0xffff, RZ, 0xc0, !PT ;  /* 0x0000ffff1c067812 */ /* 0x000fe400078ec0ff */
[----:B---3--:R-:W-:Y:S02]  /*b76f0*/  LOP3.LUT R8, R27, 0xffff, RZ, 0xc0, !PT ;  /* 0x0000ffff1b087812 */ /* 0x008fe400078ec0ff */
[----:B------:R-:W3:Y:S04]  /*b7700*/  LDL.LU R27, [R1+0x41b0] ;  /* 0x0041b000011b7983 */ /* 0x000ee80000300800 */
[----:B------:R0:W-:Y:S04]  /*b7710*/  STL [R1+0x2e0], R4 ;  /* 0x0002e00401007387 */ /* 0x0001e80000100800 */
[----:B------:R-:W3:Y:S04]  /*b7720*/  LDL.LU R28, [R1+0x41ac] ;  /* 0x0041ac00011c7983 */ /* 0x000ee80000300800 */
[----:B------:R-:W3:Y:S04]  /*b7730*/  LDL.LU R16, [R1+0x2920] ;  /* 0x0029200001107983 */ /* 0x000ee80000300800 */
[----:B------:R-:W3:Y:S01]  /*b7740*/  LDL.LU R14, [R1+0x1e3c] ;  /* 0x001e3c00010e7983 */ /* 0x000ee20000300800 */
[----:B--2---:R-:W-:-:S04]  /*b7750*/  LOP3.LUT R7, R15, 0xffff, RZ, 0xc0, !PT ;  /* 0x0000ffff0f077812 */ /* 0x004fc800078ec0ff */
[--C-:B------:R-:W-:Y:S02]  /*b7760*/  PRMT R5, R8, 0x3340, R7.reuse ;  /* 0x0000334008057816 */ /* 0x100fe40000000007 */
[----:B0-----:R-:W-:Y:S02]  /*b7770*/  PRMT R4, R6, 0x3340, R0 ;  /* 0x0000334006047816 */ /* 0x001fe40000000000 */
[----:B------:R-:W-:Y:S02]  /*b7780*/  SHF.R.U32.HI R6, RZ, 0x8, R6 ;  /* 0x00000008ff067819 */ /* 0x000fe40000011606 */
[----:B------:R-:W-:Y:S02]  /*b7790*/  PRMT R15, R5, 0x5410, R4 ;  /* 0x00005410050f7816 */ /* 0x000fe40000000004 */
[----:B------:R-:W-:Y:S02]  /*b77a0*/  SHF.R.U32.HI R5, RZ, 0x8, R8 ;  /* 0x00000008ff057819 */ /* 0x000fe40000011608 */
[----:B------:R-:W-:-:S02]  /*b77b0*/  SHF.R.U32.HI R4, RZ, 0x8, R7 ;  /* 0x00000008ff047819 */ /* 0x000fc40000011607 */
[----:B------:R-:W-:Y:S02]  /*b77c0*/  LOP3.LUT R6, R6, 0xffff, RZ, 0xc0, !PT ;  /* 0x0000ffff06067812 */ /* 0x000fe400078ec0ff */
[----:B------:R-:W-:Y:S02]  /*b77d0*/  LOP3.LUT R5, R5, 0xffff, RZ, 0xc0, !PT ;  /* 0x0000ffff05057812 */ /* 0x000fe400078ec0ff */
[----:B------:R-:W-:Y:S02]  /*b77e0*/  LOP3.LUT R4, R4, 0xffff, RZ, 0xc0, !PT ;  /* 0x0000ffff04047812 */ /* 0x000fe400078ec0ff */
[----:B----4-:R-:W-:Y:S02]  /*b77f0*/  LOP3.LUT R7, R21, 0xffff, RZ, 0xc0, !PT ;  /* 0x0000ffff15077812 */ /* 0x010fe400078ec0ff */
[----:B------:R-:W-:Y:S02]  /*b7800*/  PRMT R19, R5, 0x3340, R4 ;  /* 0x0000334005137816 */ /* 0x000fe40000000004 */
[----:B------:R-:W-:-:S02]  /*b7810*/  PRMT R4, R6, 0x3340, R0 ;  /* 0x0000334006047816 */ /* 0x000fc40000000000 */
[----:B------:R-:W-:Y:S02]  /*b7820*/  LOP3.LUT R10, R3, 0xffff, RZ, 0xc0, !PT ;  /* 0x0000ffff030a7812 */ /* 0x000fe400078ec0ff */
[----:B------:R-:W-:Y:S01]  /*b7830*/  LOP3.LUT R6, R2, 0xffff, RZ, 0xc0, !PT ;  /* 0x0000ffff02067812 */ /* 0x000fe200078ec0ff */
[----:B------:R-:W-:Y:S04]  /*b7840*/  STL [R1+0x40b0], R15 ;  /* 0x0040b00f01007387 */ /* 0x000fe80000100800 */
[----:B------:R-:W-:Y:S04]  /*b7850*/  STL [R1+0x4148], R19 ;  /* 0x0041481301007387 */ /* 0x000fe80000100800 */
[----:B------:R0:W-:Y:S01]  /*b7860*/  STL [R1+0x64], R4 ;  /* 0x0000640401007387 */ /* 0x0001e20000100800 */
[----:B------:R-:W-:-:S02]  /*b7870*/  PRMT R5, R7, 0x3340, R6 ;  /* 0x0000334007057816 */ /* 0x000fc40000000006 */
[----:B------:R-:W-:Y:S01]  /*b7880*/  SHF.R.U32.HI R7, RZ, 0x8, R7 ;  /* 0x00000008ff077819 */ /* 0x000fe20000011607 */
[----:B------:R-:W2:Y:S01]  /*b7890*/  LDL.LU R3, [R1+0x1f28] ;  /* 0x001f280001037983 */ /* 0x000ea20000300800 */
[----:B0-----:R-:W-:-:S04]  /*b78a0*/  PRMT R4, R10, 0x3340, R0 ;  /* 0x000033400a047816 */ /* 0x001fc80000000000 */
[----:B------:R-:W-:Y:S02]  /*b78b0*/  PRMT R2, R5, 0x5410, R4 ;  /* 0x0000541005027816 */ /* 0x000fe40000000004 */
[----:B------:R-:W-:Y:S02]  /*b78c0*/  SHF.R.U32.HI R5, RZ, 0x8, R6 ;  /* 0x00000008ff057819 */ /* 0x000fe40000011606 */
[----:B------:R-:W-:Y:S02]  /*b78d0*/  SHF.R.U32.HI R4, RZ, 0x8, R9 ;  /* 0x00000008ff047819 */ /* 0x000fe40000011609 */
[----:B------:R-:W-:Y:S02]  /*b78e0*/  LOP3.LUT R6, R7, 0xffff, RZ, 0xc0, !PT ;  /* 0x0000ffff07067812 */ /* 0x000fe400078ec0ff */
[----:B------:R-:W-:Y:S02]  /*b78f0*/  LOP3.LUT R5, R5, 0xffff, RZ, 0xc0, !PT ;  /* 0x0000ffff05057812 */ /* 0x000fe400078ec0ff */
[----:B------:R-:W-:Y:S01]  /*b7900*/  LOP3.LUT R4, R4, 0xffff, RZ, 0xc0, !PT ;  /* 0x0000ffff04047812 */ /* 0x000fe200078ec0ff */
[----:B------:R0:W-:Y:S01]  /*b7910*/  STL [R1+0x36c], R2 ;  /* 0x00036c0201007387 */ /* 0x0001e20000100800 */
[----:B------:R-:W-:-:S02]  /*b7920*/  PRMT R25, R6, 0x3340, R5 ;  /* 0x0000334006197816 */ /* 0x000fc40000000005 */
[----:B0-----:R-:W-:-:S03]  /*b7930*/  PRMT R2, R4, 0x3340, R0 ;  /* 0x0000334004027816 */ /* 0x001fc60000000000 */
[----:B------:R-:W-:Y:S04]  /*b7940*/  STL [R1+0x4140], R25 ;  /* 0x0041401901007387 */ /* 0x000fe80000100800 */
[----:B------:R0:W-:Y:S01]  /*b7950*/  STL [R1+0x60], R2 ;  /* 0x0000600201007387 */ /* 0x0001e20000100800 */
[----:B---3--:R-:W-:-:S03]  /*b7960*/  LOP3.LUT R6, R28, 0xffff, RZ, 0xc0, !PT ;  /* 0x0000ffff1c067812 */ /* 0x008fc600078ec0ff */
[----:B------:R-:W3:Y:S01]  /*b7970*/  LDL.LU R28, [R1+0x41a8] ;  /* 0x0041a800011c7983 */ /* 0x000ee20000300800 */
[----:B------:R-:W-:Y:S02]  /*b7980*/  LOP3.LUT R8, R16, 0xffff, RZ, 0xc0, !PT ;  /* 0x0000ffff10087812 */ /* 0x000fe400078ec0ff */
[----:B------:R-:W-:Y:S01]  /*b7990*/  LOP3.LUT R7, R14, 0xffff, RZ, 0xc0, !PT ;  /* 0x0000ffff0e077812 */ /* 0x000fe200078ec0ff */
[----:B------:R-:W4:Y:S04]  /*b79a0*/  LDL.LU R16, [R1+0x1f1c] ;  /* 0x001f1c0001107983 */ /* 0x000f280000300800 */
[----:B------:R-:W4:Y:S01]  /*b79b0*/  LDL.LU R14, [R1+0x1b9c] ;  /* 0x001b9c00010e7983 */ /* 0x000f220000300800 */
[----:B------:R-:W-:Y:S02]  /*b79c0*/  PRMT R4, R6, 0x3340, R0 ;  /* 0x0000334006047816 */ /* 0x000fe40000000000 */
[----:B------:R-:W-:-:S02]  /*b79d0*/  PRMT R5, R8, 0x3340, R7 ;  /* 0x0000334008057816 */ /* 0x000fc40000000007 */
[----:B------:R-:W-:Y:S02]  /*b79e0*/  SHF.R.U32.HI R6, RZ, 0x8, R6 ;  /* 0x00000008ff067819 */ /* 0x000fe40000011606 */
[----:B0-----:R-:W-:Y:S02]  /*b79f0*/  PRMT R2, R5, 0x5410, R4 ;  /* 0x0000541005027816 */ /* 0x001fe40000000004 */
[----:B------:R-:W-:Y:S02]  /*b7a00*/  SHF.R.U32.HI R5, RZ, 0x8, R8 ;  /* 0x00000008ff057819 */ /* 0x000fe40000011608 */
[----:B------:R-:W-:Y:S02]  /*b7a10*/  SHF.R.U32.HI R4, RZ, 0x8, R7 ;  /* 0x00000008ff047819 */ /* 0x000fe40000011607 */
[----:B------:R-:W-:Y:S02]  /*b7a20*/  LOP3.LUT R6, R6, 0xffff, RZ, 0xc0, !PT ;  /* 0x0000ffff06067812 */ /* 0x000fe400078ec0ff */
[----:B------:R-:W-:-:S02]  /*b7a30*/  LOP3.LUT R5, R5, 0xffff, RZ, 0xc0, !PT ;  /* 0x0000ffff05057812 */ /* 0x000fc400078ec0ff */
[----:B------:R-:W-:Y:S01]  /*b7a40*/  LOP3.LUT R4, R4, 0xffff, RZ, 0xc0, !PT ;  /* 0x0000ffff04047812 */ /* 0x000fe200078ec0ff */
[----:B------:R0:W-:Y:S03]  /*b7a50*/  STL [R1+0x368], R2 ;  /* 0x0003680201007387 */ /* 0x0001e60000100800 */
[----:B------:R-:W-:Y:S02]  /*b7a60*/  PRMT R25, R5, 0x3340, R4 ;  /* 0x0000334005197816 */ /* 0x000fe40000000004 */
[----:B------:R-:W-:Y:S02]  /*b7a70*/  LOP3.LUT R8, R27, 0xffff, RZ, 0xc0, !PT ;  /* 0x0000ffff1b087812 */ /* 0x000fe400078ec0ff */
[----:B0-----:R-:W-:Y:S01]  /*b7a80*/  PRMT R2, R6, 0x3340, R0 ;  /* 0x0000334006027816 */ /* 0x001fe20000000000 */
[----:B------:R-:W-:Y:S04]  /*b7a90*/  STL [R1+0x414c], R25 ;  /* 0x00414c1901007387 */ /* 0x000fe80000100800 */
[----:B------:R0:W-:Y:S04]  /*b7aa0*/  STL [R1+0x5c], R2 ;  /* 0x00005c0201007387 */ /* 0x0001e80000100800 */
[----:B------:R-:W4:Y:S04]  /*b7ab0*/  LDL.LU R27, [R1+0x41a4] ;  /* 0x0041a400011b7983 */ /* 0x000f280000300800 */
[----:B------:R-:W4:Y:S01]  /*b7ac0*/  LDL.LU R23, [R1+0x193c] ;  /* 0x00193c0001177983 */ /* 0x000f220000300800 */
[----:B--2---:R-:W-:-:S03]  /*b7ad0*/  LOP3.LUT R7, R3, 0xffff, RZ, 0xc0, !PT ;  /* 0x0000ffff03077812 */ /* 0x004fc600078ec0ff */
[----:B------:R-:W2:Y:S04]  /*b7ae0*/  LDL.LU R12, [R1+0x17ec] ;  /* 0x0017ec00010c7983 */ /* 0x000ea80000300800 */
[----:B------:R-:W2:Y:S01]  /*b7af0*/  LDL.LU R20, [R1+0x186c] ;  /* 0x00186c0001147983 */ /* 0x000ea20000300800 */
[----:B------:R-:W-:Y:S02]  /*b7b00*/  PRMT R4, R8, 0x3340, R0 ;  /* 0x0000334008047816 */ /* 0x000fe40000000000 */
[----:B---3--:R-:W-:-:S04]  /*b7b10*/  LOP3.LUT R6, R28, 0xffff, RZ, 0xc0, !PT ;  /* 0x0000ffff1c067812 */ /* 0x008fc800078ec0ff */
[----:B------:R-:W-:Y:S02]  /*b7b20*/  PRMT R5, R7, 0x3340, R6 ;  /* 0x0000334007057816 */ /* 0x000fe40000000006 */
[----:B------:R-:W-:Y:S02]  /*b7b30*/  SHF.R.U32.HI R7, RZ, 0x8, R7 ;  /* 0x00000008ff077819 */ /* 0x000fe40000011607 */
[----:B------:R-:W-:Y:S02]  /*b7b40*/  PRMT R28, R5, 0x5410, R4 ;  /* 0x00005410051c7816 */ /* 0x000fe40000000004 */
[----:B------:R-:W-:Y:S02]  /*b7b50*/  SHF.R.U32.HI R4, RZ, 0x8, R10 ;  /* 0x00000008ff047819 */ /* 0x000fe4000001160a */
[----:B------:R-:W-:Y:S02]  /*b7b60*/  SHF.R.U32.HI R5, RZ, 0x8, R6 ;  /* 0x00000008ff057819 */ /* 0x000fe40000011606 */
[----:B------:R-:W-:-:S02]  /*b7b70*/  LOP3.LUT R6, R7, 0xffff, RZ, 0xc0, !PT ;  /* 0x0000ffff07067812 */ /* 0x000fc400078ec0ff */
[----:B------:R-:W-:Y:S02]  /*b7b80*/  LOP3.LUT R4, R4, 0xffff, RZ, 0xc0, !PT ;  /* 0x0000ffff04047812 */ /* 0x000fe400078ec0ff */
[----:B------:R-:W-:Y:S02]  /*b7b90*/  LOP3.LUT R5, R5, 0xffff, RZ, 0xc0, !PT ;  /* 0x0000ffff05057812 */ /* 0x000fe400078ec0ff */
[----:B------:R-:W-:Y:S02]  /*b7ba0*/  PRMT R3, R4, 0x3340, R0 ;  /* 0x0000334004037816 */ /* 0x000fe40000000000 */
[----:B0-----:R-:W-:Y:S01]  /*b7bb0*/  PRMT R2, R6, 0x3340, R5 ;  /* 0x0000334006027816 */ /* 0x001fe20000000005 */
[----:B------:R-:W-:Y:S04]  /*b7bc0*/  STL [R1+0x4098], R28 ;  /* 0x0040981c01007387 */ /* 0x000fe80000100800 */
[----:B------:R0:W-:Y:S01]  /*b7bd0*/  STL [R1+0x58], R3 ;  /* 0x0000580301007387 */ /* 0x0001e20000100800 */
[----:B----4-:R-:W-:-:S03]  /*b7be0*/  LOP3.LUT R18, R14, 0xffff, RZ, 0xc0, !PT ;  /* 0x0000ffff0e127812 */ /* 0x010fc600078ec0ff */
[----:B------:R1:W-:Y:S04]  /*b7bf0*/  STL [R1+0x2d4], R2 ;  /* 0x0002d40201007387 */ /* 0x0003e80000100800 */
[----:B0-----:R-:W3:Y:S04]  /*b7c00*/  LDL.LU R3, [R1+0x1958] ;  /* 0x0019580001037983 */ /* 0x001ee80000300800 */
[----:B------:R-:W4:Y:S04]  /*b7c10*/  LDL.LU R14, [R1+0x1808] ;  /* 0x00180800010e7983 */ /* 0x000f280000300800 */
[----:B------:R-:W4:Y:S01]  /*b7c20*/  LDL.LU R21, [R1+0x1878] ;  /* 0x0018780001157983 */ /* 0x000f220000300800 */
[----:B------:R-:W-:-:S03]  /*b7c30*/  LOP3.LUT R7, R16, 0xffff, RZ, 0xc0, !PT ;  /* 0x0000ffff10077812 */ /* 0x000fc600078ec0ff */
[----:B-1----:R-:W4:Y:S04]  /*b7c40*/  LDL.LU R2, [R1+0x18bc] ;  /* 0x0018bc0001027983 */ /* 0x002f280000300800 */
[----:B------:R-:W4:Y:S01]  /*b7c50*/  LDL.LU R16, [R1+0x183c] ;  /* 0x00183c0001107983 */ /* 0x000f220000300800 */
[----:B------:R-:W-:Y:S02]  /*b7c60*/  LOP3.LUT R6, R27, 0xffff, RZ, 0xc0, !PT ;  /* 0x0000ffff1b067812 */ /* 0x000fe400078ec0ff */
[----:B------:R-:W-:Y:S02]  /*b7c70*/  PRMT R4, R18, 0x3340, R0 ;  /* 0x0000334012047816 */ /* 0x000fe40000000000 */
[----:B------:R-:W-:-:S04]  /*b7c80*/  PRMT R5, R7, 0x3340, R6 ;  /* 0x0000334007057816 */ /* 0x000fc80000000006 */
[----:B------:R-:W-:Y:S02]  /*b7c90*/  PRMT R27, R5, 0x5410, R4 ;  /* 0x00005410051b7816 */ /* 0x000fe40000000004 */
[----:B------:R-:W-:Y:S02]  /*b7ca0*/  SHF.R.U32.HI R4, RZ, 0x8, R8 ;  /* 0x00000008ff047819 */ /* 0x000fe40000011608 */
[----:B------:R-:W-:Y:S02]  /*b7cb0*/  SHF.R.U32.HI R7, RZ, 0x8, R7 ;  /* 0x00000008ff077819 */ /* 0x000fe40000011607 */
[----:B------:R-:W-:Y:S02]  /*b7cc0*/  SHF.R.U32.HI R5, RZ, 0x8, R6 ;  /* 0x00000008ff057819 */ /* 0x000fe40000011606 */
[----:B------:R-:W-:Y:S02]  /*b7cd0*/  LOP3.LUT R4, R4, 0xffff, RZ, 0xc0, !PT ;  /* 0x0000ffff04047812 */ /* 0x000fe400078ec0ff */
[----:B------:R-:W-:-:S02]  /*b7ce0*/  LOP3.LUT R6, R7, 0xffff, RZ, 0xc0, !PT ;  /* 0x0000ffff07067812 */ /* 0x000fc400078ec0ff */
[----:B------:R-:W-:Y:S02]  /*b7cf0*/  LOP3.LUT R5, R5, 0xffff, RZ, 0xc0, !PT ;  /* 0x0000ffff05057812 */ /* 0x000fe400078ec0ff */
[----:B------:R-:W-:Y:S01]  /*b7d00*/  PRMT R7, R4, 0x3340, R0 ;  /* 0x0000334004077816 */ /* 0x000fe20000000000 */
[----:B------:R-:W-:Y:S01]  /*b7d10*/  STL [R1+0x409c], R27 ;  /* 0x00409c1b01007387 */ /* 0x000fe20000100800 */
[----:B------:R-:W-:Y:S02]  /*b7d20*/  PRMT R4, R6, 0x3340, R5 ;  /* 0x0000334006047816 */ /* 0x000fe40000000005 */
[----:B------:R-:W-:Y:S02]  /*b7d30*/  LOP3.LUT R8, R23, 0xffff, RZ, 0xc0, !PT ;  /* 0x0000ffff17087812 */ /* 0x000fe400078ec0ff */
[----:B--2---:R-:W-:Y:S01]  /*b7d40*/  LOP3.LUT R6, R12, 0xffff, RZ, 0xc0, !PT ;  /* 0x0000ffff0c067812 */ /* 0x004fe200078ec0ff */
[----:B------:R0:W-:Y:S04]  /*b7d50*/  STL [R1+0x54], R7 ;  /* 0x0000540701007387 */ /* 0x0001e80000100800 */
[----:B------:R1:W-:Y:S01]  /*b7d60*/  STL [R1+0x300], R4 ;  /* 0x0003000401007387 */ /* 0x0003e20000100800 */
[----:B0-----:R-:W-:-:S02]  /*b7d70*/  LOP3.LUT R7, R20, 0xffff, RZ, 0xc0, !PT ;  /* 0x0000ffff14077812 */ /* 0x001fc400078ec0ff */
[----:B-1----:R-:W-:Y:S02]  /*b7d80*/  PRMT R4, R6, 0x3340, R0 ;  /* 0x0000334006047816 */ /* 0x002fe40000000000 */
[--C-:B------:R-:W-:Y:S02]  /*b7d90*/  PRMT R5, R8, 0x3340, R7.reuse ;  /* 0x0000334008057816 */ /* 0x100fe40000000007 */
[----:B------:R-:W-:Y:S02]  /*b7da0*/  SHF.R.U32.HI R6, RZ, 0x8, R6 ;  /* 0x00000008ff067819 */ /* 0x000fe40000011606 */
[----:B------:R-:W-:Y:S02]  /*b7db0*/  PRMT R9, R5, 0x5410, R4 ;  /* 0x0000541005097816 */ /* 0x000fe40000000004 */
[----:B------:R-:W-:Y:S02]  /*b7dc0*/  SHF.R.U32.HI R5, RZ, 0x8, R8 ;  /* 0x00000008ff057819 */ /* 0x000fe40000011608 */
[----:B------:R-:W-:-:S02]  /*b7dd0*/  SHF.R.U32.HI R4, RZ, 0x8, R7 ;  /* 0x00000008ff047819 */ /* 0x000fc40000011607 */
[----:B------:R-:W-:Y:S02]  /*b7de0*/  LOP3.LUT R6, R6, 0xffff, RZ, 0xc0, !PT ;  /* 0x0000ffff06067812 */ /* 0x000fe400078ec0ff */
[----:B------:R-:W-:Y:S02]  /*b7df0*/  LOP3.LUT R5, R5, 0xffff, RZ, 0xc0, !PT ;  /* 0x0000ffff05057812 */ /* 0x000fe400078ec0ff */
[----:B------:R-:W-:-:S04]  /*b7e00*/  LOP3.LUT R4, R4, 0xffff, RZ, 0xc0, !PT ;  /* 0x0000ffff04047812 */ /* 0x000fc800078ec0ff */
[----:B------:R-:W-:Y:S02]  /*b7e10*/  PRMT R5, R5, 0x3340, R4 ;  /* 0x0000334005057816 */ /* 0x000fe40000000004 */
[----:B------:R-:W-:Y:S01]  /*b7e20*/  PRMT R4, R6, 0x3340, R0 ;  /* 0x0000334006047816 */ /* 0x000fe20000000000 */
[----:B------:R3:W-:Y:S04]  /*b7e30*/  STL [R1+0x358], R9 ;  /* 0x0003580901007387 */ /* 0x0007e80000100800 */
[----:B------:R-:W-:Y:S01]  /*b7e40*/  STL [R1+0x264], R5 ;  /* 0x0002640501007387 */ /* 0x000fe20000100800 */
[----:B------:R-:W-:-:S03]  /*b7e50*/  LOP3.LUT R10, R24, 0xffff, RZ, 0xc0, !PT ;  /* 0x0000ffff180a7812 */ /* 0x000fc600078ec0ff */
[----:B------:R0:W-:Y:S01]  /*b7e60*/  STL [R1+0x3c], R4 ;  /* 0x00003c0401007387 */ /* 0x0001e20000100800 */
[----:B---3--:R-:W-:Y:S02]  /*b7e70*/  LOP3.LUT R9, R3, 0xffff, RZ, 0xc0, !PT ;  /* 0x0000ffff03097812 */ /* 0x008fe400078ec0ff */
[----:B----4-:R-:W-:Y:S01]  /*b7e80*/  LOP3.LUT R11, R14, 0xffff, RZ, 0xc0, !PT ;  /* 0x0000ffff0e0b7812 */ /* 0x010fe200078ec0ff */
[----:B------:R-:W2:Y:S04]  /*b7e90*/  LDL.LU R3, [R1+0x190c] ;  /* 0x00190c0001037983 */ /* 0x000ea80000300800 */
[----:B------:R-:W3:Y:S04]  /*b7ea0*/  LDL.LU R14, [R1+0x17cc] ;  /* 0x0017cc00010e7983 */ /* 0x000ee80000300800 */
[----:B------:R-:W4:Y:S01]  /*b7eb0*/  LDL.LU R24, [R1+0x41a0] ;  /* 0x0041a00001187983 */ /* 0x000f220000300800 */
[----:B------:R-:W-:-:S02]  /*b7ec0*/  LOP3.LUT R7, R21, 0xffff, RZ, 0xc0, !PT ;  /* 0x0000ffff15077812 */ /* 0x000fc400078ec0ff */
[----:B0-----:R-:W-:Y:S02]  /*b7ed0*/  PRMT R4, R11, 0x3340, R0 ;  /* 0x000033400b047816 */ /* 0x001fe40000000000 */
[----:B------:R-:W-:Y:S02]  /*b7ee0*/  LOP3.LUT R8, R2, 0xffff, RZ, 0xc0, !PT ;  /* 0x0000ffff02087812 */ /* 0x000fe400078ec0ff */
[----:B------:R-:W-:Y:S02]  /*b7ef0*/  PRMT R5, R9, 0x3340, R7 ;  /* 0x0000334009057816 */ /* 0x000fe40000000007 */
[----:B------:R-:W-:Y:S02]  /*b7f00*/  LOP3.LUT R6, R16, 0xffff, RZ, 0xc0, !PT ;  /* 0x0000ffff10067812 */ /* 0x000fe400078ec0ff */
[----:B------:R-:W-:Y:S02]  /*b7f10*/  PRMT R2, R5, 0x5410, R4 ;  /* 0x0000541005027816 */ /* 0x000fe40000000004 */
[----:B------:R-:W-:-:S02]  /*b7f20*/  PRMT R4, R10, 0x3340, R0 ;  /* 0x000033400a047816 */ /* 0x000fc40000000000 */
[----:B------:R-:W-:Y:S01]  /*b7f30*/  PRMT R5, R8, 0x3340, R6 ;  /* 0x0000334008057816 */ /* 0x000fe20000000006 */
[----:B------:R0:W-:Y:S04]  /*b7f40*/  STL [R1+0x354], R2 ;  /* 0x0003540201007387 */ /* 0x0001e80000100800 */
[----:B------:R-:W4:Y:S04]  /*b7f50*/  LDL.LU R12, [R1+0x2924] ;  /* 0x00292400010c7983 */ /* 0x000f280000300800 */
[----:B------:R-:W4:Y:S01]  /*b7f60*/  LDL.LU R20, [R1+0x1c9c] ;  /* 0x001c9c0001147983 */ /* 0x000f220000300800 */
[----:B0-----:R-:W-:-:S02]  /*b7f70*/  PRMT R2, R5, 0x5410, R4 ;  /* 0x0000541005027816 */ /* 0x001fc40000000004 */
[----:B------:R-:W-:Y:S02]  /*b7f80*/  SHF.R.U32.HI R5, RZ, 0x8, R8 ;  /* 0x00000008ff057819 */ /* 0x000fe40000011608 */
[----:B------:R-:W-:Y:S01]  /*b7f90*/  SHF.R.U32.HI R4, RZ, 0x8, R6 ;  /* 0x00000008ff047819 */ /* 0x000fe20000011606 */
[----:B------:R0:W-:Y:S01]  /*b7fa0*/  STL [R1+0x350], R2 ;  /* 0x0003500201007387 */ /* 0x0001e20000100800 */
[----:B------:R-:W-:Y:S02]  /*b7fb0*/  LOP3.LUT R5, R5, 0xffff, RZ, 0xc0, !PT ;  /* 0x0000ffff05057812 */ /* 0x000fe400078ec0ff */
[----:B------:R-:W-:Y:S01]  /*b7fc0*/  LOP3.LUT R4, R4, 0xffff, RZ, 0xc0, !PT ;  /* 0x0000ffff04047812 */ /* 0x000fe200078ec0ff */
[----:B------:R-:W4:Y:S01]  /*b7fd0*/  LDL.LU R16, [R1+0x1e5c] ;  /* 0x001e5c0001107983 */ /* 0x000f220000300800 */
[----:B------:R-:W-:Y:S02]  /*b7fe0*/  SHF.R.U32.HI R9, RZ, 0x8, R9 ;  /* 0x00000008ff097819 */ /* 0x000fe40000011609 */
[----:B------:R-:W-:-:S02]  /*b7ff0*/  SHF.R.U32.HI R6, RZ, 0x8, R7 ;  /* 0x00000008ff067819 */ /* 0x000fc40000011607 */
[----:B------:R-:W-:Y:S02]  /*b8000*/  PRMT R5, R5, 0x3340, R4 ;  /* 0x0000334005057816 */ /* 0x000fe40000000004 */
[----:B------:R-:W-:Y:S02]  /*b8010*/  SHF.R.U32.HI R4, RZ, 0x8, R11 ;  /* 0x00000008ff047819 */ /* 0x000fe4000001160b */
[----:B------:R-:W-:Y:S02]  /*b8020*/  LOP3.LUT R7, R9, 0xffff, RZ, 0xc0, !PT ;  /* 0x0000ffff09077812 */ /* 0x000fe400078ec0ff */
[----:B------:R-:W-:Y:S01]  /*b8030*/  LOP3.LUT R6, R6, 0xffff, RZ, 0xc0, !PT ;  /* 0x0000ffff06067812 */ /* 0x000fe200078ec0ff */
[----:B------:R1:W-:Y:S01]  /*b8040*/  STL [R1+0x2b4], R5 ;  /* 0x0002b40501007387 */ /* 0x0003e20000100800 */
[----:B------:R-:W-:Y:S02]  /*b8050*/  LOP3.LUT R4, R4, 0xffff, RZ, 0xc0, !PT ;  /* 0x0000ffff04047812 */ /* 0x000fe400078ec0ff */
[----:B0-----:R-:W-:-:S02]  /*b8060*/  PRMT R2, R7, 0x3340, R6 ;  /* 0x0000334007027816 */ /* 0x001fc40000000006 */
[----:B-1----:R-:W-:-:S03]  /*b8070*/  SHF.R.U32.HI R5, RZ, 0x8, R10 ;  /* 0x00000008ff057819 */ /* 0x002fc6000001160a */
[----:B------:R0:W-:Y:S01]  /*b8080*/  STL [R1+0x260], R2 ;  /* 0x0002600201007387 */ /* 0x0001e20000100800 */
[----:B------:R-:W-:Y:S02]  /*b8090*/  LOP3.LUT R5, R5, 0xffff, RZ, 0xc0, !PT ;  /* 0x0000ffff05057812 */ /* 0x000fe400078ec0ff */
[--C-:B------:R-:W-:Y:S02]  /*b80a0*/  PRMT R4, R4, 0x3340, R0.reuse ;  /* 0x0000334004047816 */ /* 0x100fe40000000000 */
[----:B0-----:R-:W-:-:S03]  /*b80b0*/  PRMT R2, R5, 0x3340, R0 ;  /* 0x0000334005027816 */ /* 0x001fc60000000000 */
[----:B------:R-:W-:Y:S04]  /*b80c0*/  STL [R1+0x10], R4 ;  /* 0x0000100401007387 */ /* 0x000fe80000100800 */
[----:B------:R0:W-:Y:S04]  /*b80d0*/  STL [R1+0xc], R2 ;  /* 0x00000c0201007387 */ /* 0x0001e80000100800 */
[----:B------:R-:W4:Y:S04]  /*b80e0*/  LDL.LU R21, [R1+0x1f3c] ;  /* 0x001f3c0001157983 */ /* 0x000f280000300800 */
[----:B0-----:R-:W4:Y:S01]  /*b80f0*/  LDL.LU R2, [R1+0x1bbc] ;  /* 0x001bbc0001027983 */ /* 0x001f220000300800 */
[----:B--2---:R-:W-:-:S02]  /*b8100*/  LOP3.LUT R8, R3, 0xffff, RZ, 0xc0, !PT ;  /* 0x0000ffff03087812 */ /* 0x004fc400078ec0ff */
[----:B---3--:R-:W-:Y:S02]  /*b8110*/  LOP3.LUT R6, R14, 0xffff, RZ, 0xc0, !PT ;  /* 0x0000ffff0e067812 */ /* 0x008fe400078ec0ff */
[----:B----4-:R-:W-:Y:S01]  /*b8120*/  LOP3.LUT R7, R24, 0xffff, RZ, 0xc0, !PT ;  /* 0x0000ffff18077812 */ /* 0x010fe200078ec0ff */
[----:B------:R-:W2:Y:S01]  /*b8130*/  LDL.LU R3, [R1+0x1d7c] ;  /* 0x001d7c0001037983 */ /* 0x000ea20000300800 */
[----:B------:R-:W-:Y:S02]  /*b8140*/  PRMT R4, R6, 0x3340, R0 ;  /* 0x0000334006047816 */ /* 0x000fe40000000000 */
[----:B------:R-:W-:Y:S02]  /*b8150*/  PRMT R5, R8, 0x3340, R7 ;  /* 0x0000334008057816 */ /* 0x000fe40000000007 */
[----:B------:R-:W-:Y:S02]  /*b8160*/  SHF.R.U32.HI R6, RZ, 0x8, R6 ;  /* 0x00000008ff067819 */ /* 0x000fe40000011606 */
[----:B------:R-:W-:-:S02]  /*b8170*/  PRMT R24, R5, 0x5410, R4 ;  /* 0x0000541005187816 */ /* 0x000fc40000000004 */
[----:B------:R-:W-:Y:S02]  /*b8180*/  SHF.R.U32.HI R5, RZ, 0x8, R8 ;  /* 0x00000008ff057819 */ /* 0x000fe40000011608 */
[----:B------:R-:W-:Y:S02]  /*b8190*/  SHF.R.U32.HI R4, RZ, 0x8, R7 ;  /* 0x00000008ff047819 */ /* 0x000fe40000011607 */
[----:B------:R-:W-:Y:S02]  /*b81a0*/  LOP3.LUT R6, R6, 0xffff, RZ, 0xc0, !PT ;  /* 0x0000ffff06067812 */ /* 0x000fe400078ec0ff */
[----:B------:R-:W-:Y:S02]  /*b81b0*/  LOP3.LUT R5, R5, 0xffff, RZ, 0xc0, !PT ;  /* 0x0000ffff05057812 */ /* 0x000fe400078ec0ff */
[----:B------:R-:W-:-:S04]  /*b81c0*/  LOP3.LUT R4, R4, 0xffff, RZ, 0xc0, !PT ;  /* 0x0000ffff04047812 */ /* 0x000fc800078ec0ff */
[----:B------:R-:W-:Y:S02]  /*b81d0*/  PRMT R14, R5, 0x3340, R4 ;  /* 0x00003340050e7816 */ /* 0x000fe40000000004 */
[----:B------:R-:W-:Y:S01]  /*b81e0*/  PRMT R4, R6, 0x3340, R0 ;  /* 0x0000334006047816 */ /* 0x000fe20000000000 */
[----:B------:R-:W-:Y:S04]  /*b81f0*/  STL [R1+0x40d8], R24 ;  /* 0x0040d81801007387 */ /* 0x000fe80000100800 */
[----:B------:R-:W-:Y:S04]  /*b8200*/  STL [R1+0x4120], R14 ;  /* 0x0041200e01007387 */ /* 0x000fe80000100800 */
[----:B------:R0:W-:Y:S04]  /*b8210*/  STL [R1+0x8], R4 ;  /* 0x0000080401007387 */ /* 0x0001e80000100800 */
[----:B------:R-:W3:Y:S04]  /*b8220*/  LDL.LU R29, [R1+0x2928] ;  /* 0x00292800011d7983 */ /* 0x000ee80000300800 */
[----:B------:R-:W4:Y:S04]  /*b8230*/  LDL.LU R22, [R1+0x1c8c] ;  /* 0x001c8c0001167983 */ /* 0x000f280000300800 */
[----:B------:R-:W4:Y:S01]  /*b8240*/  LDL.LU R23, [R1+0x1e4c] ;  /* 0x001e4c0001177983 */ /* 0x000f220000300800 */
[----:B------:R-:W-:-:S02]  /*b8250*/  LOP3.LUT R8, R12, 0xffff, RZ, 0xc0, !PT ;  /* 0x0000ffff0c087812 */ /* 0x000fc400078ec0ff */
[----:B------:R-:W-:Y:S02]  /*b8260*/  LOP3.LUT R6, R20, 0xffff, RZ, 0xc0, !PT ;  /* 0x0000ffff14067812 */ /* 0x000fe400078ec0ff */
[----:B------:R-:W-:Y:S02]  /*b8270*/  LOP3.LUT R7, R16, 0xffff, RZ, 0xc0, !PT ;  /* 0x0000ffff10077812 */ /* 0x000fe400078ec0ff */
[----:B0-----:R-:W-:Y:S02]  /*b8280*/  PRMT R4, R6, 0x3340, R0 ;  /* 0x0000334006047816 */ /* 0x001fe40000000000 */
        /* <DEDUP_REMOVED lines=12> */
[----:B------:R0:W-:Y:S04]  /*b8350*/  STL [R1], R4 ;  /* 0x0000000401007387 */ /* 0x0001e80000100800 */
[----:B------:R-:W4:Y:S01]  /*b8360*/  LDL.LU R20, [R1+0x1f2c] ;  /* 0x001f2c0001147983 */ /* 0x000f220000300800 */
[----:B------:R-:W-:-:S03]  /*b8370*/  LOP3.LUT R6, R2, 0xffff, RZ, 0xc0, !PT ;  /* 0x0000ffff02067812 */ /* 0x000fc600078ec0ff */
[----:B------:R-:W4:Y:S01]  /*b8380*/  LDL.LU R2, [R1+0x1bac] ;  /* 0x001bac0001027983 */ /* 0x000f220000300800 */
[----:B------:R-:W-:Y:S02]  /*b8390*/  LOP3.LUT R8, R21, 0xffff, RZ, 0xc0, !PT ;  /* 0x0000ffff15087812 */ /* 0x000fe400078ec0ff */
[----:B0-----:R-:W-:Y:S01]  /*b83a0*/  PRMT R4, R6, 0x3340, R0 ;  /* 0x0000334006047816 */ /* 0x001fe20000000000 */
[----:B------:R-:W4:Y:S04]  /*b83b0*/  LDL.LU R28, [R1+0x1d6c] ;  /* 0x001d6c00011c7983 */ /* 0x000f280000300800 */
[----:B------:R-:W4:Y:S01]  /*b83c0*/  LDL.LU R25, [R1+0x2e8] ;  /* 0x0002e80001197983 */ /* 0x000f220000300800 */
[----:B--2---:R-:W-:-:S03]  /*b83d0*/  LOP3.LUT R7, R3, 0xffff, RZ, 0xc0, !PT ;  /* 0x0000ffff03077812 */ /* 0x004fc600078ec0ff */
[----:B------:R-:W2:Y:S01]  /*b83e0*/  LDL.LU R3, [R1+0x2e4] ;  /* 0x0002e40001037983 */ /* 0x000ea20000300800 */
        /* <DEDUP_REMOVED lines=8> */
[----:B------:R-:W-:Y:S02]  /*b8470*/  PRMT R21, R5, 0x3340, R4 ;  /* 0x0000334005157816 */ /* 0x000fe40000000004 */
[--C-:B------:R-:W-:Y:S01]  /*b8480*/  PRMT R7, R7, 0x3340, R0.reuse ;  /* 0x0000334007077816 */ /* 0x100fe20000000000 */
[----:B------:R-:W-:Y:S01]  /*b8490*/  STL [R1+0x40e0], R15 ;  /* 0x0040e00f01007387 */ /* 0x000fe20000100800 */
[----:B---3--:R-:W-:Y:S02]  /*b84a0*/  LOP3.LUT R9, R29, 0xffff, RZ, 0xc0, !PT ;  /* 0x0000ffff1d097812 */ /* 0x008fe400078ec0ff */
[----:B----4-:R-:W-:Y:S02]  /*b84b0*/  LOP3.LUT R6, R22, 0xffff, RZ, 0xc0, !PT ;  /* 0x0000ffff16067812 */ /* 0x010fe400078ec0ff */
[----:B------:R-:W-:Y:S01]  /*b84c0*/  LOP3.LUT R8, R23, 0xffff, RZ, 0xc0, !PT ;  /* 0x0000ffff17087812 */ /* 0x000fe200078ec0ff */
[----:B------:R-:W-:Y:S04]  /*b84d0*/  STL [R1+0x4128], R21 ;  /* 0x0041281501007387 */ /* 0x000fe80000100800 */
[----:B------:R-:W-:Y:S01]  /*b84e0*/  STL [R1+0x412c], R7 ;  /* 0x00412c0701007387 */ /* 0x000fe20000100800 */
[----:B------:R-:W-:-:S02]  /*b84f0*/  PRMT R4, R6, 0x3340, R0 ;  /* 0x0000334006047816 */ /* 0x000fc40000000000 */
[----:B------:R-:W-:Y:S01]  /*b8500*/  PRMT R5, R9, 0x3340, R8 ;  /* 0x0000334009057816 */ /* 0x000fe20000000008 */
[----:B------:R-:W3:Y:S04]  /*b8510*/  LDL.LU R19, [R1+0x2f0] ;  /* 0x0002f00001137983 */ /* 0x000ee80000300800 */
[----:B------:R-:W4:Y:S01]  /*b8520*/  LDL.LU R29, [R1+0x2ec] ;  /* 0x0002ec00011d7983 */ /* 0x000f220000300800 */
[----:B------:R-:W-:Y:S02]  /*b8530*/  PRMT R4, R5, 0x5410, R4 ;  /* 0x0000541005047816 */ /* 0x000fe40000000004 */
[----:B------:R-:W-:Y:S02]  /*b8540*/  SHF.R.U32.HI R5, RZ, 0x8, R9 ;  /* 0x00000008ff057819 */ /* 0x000fe40000011609 */
[----:B------:R-:W-:Y:S01]  /*b8550*/  SHF.R.U32.HI R6, RZ, 0x8, R6 ;  /* 0x00000008ff067819 */ /* 0x000fe20000011606 */
[----:B------:R0:W-:Y:S04]  /*b8560*/  STL [R1+0x340], R4 ;  /* 0x0003400401007387 */ /* 0x0001e80000100800 */
[----:B------:R-:W4:Y:S01]  /*b8570*/  LDL.LU R22, [R1+0x310] ;  /* 0x0003100001167983 */ /* 0x000f220000300800 */
[----:B------:R-:W-:-:S02]  /*b8580*/  LOP3.LUT R5, R5, 0xffff, RZ, 0xc0, !PT ;  /* 0x0000ffff05057812 */ /* 0x000fc400078ec0ff */
[----:B------:R-:W-:Y:S02]  /*b8590*/  LOP3.LUT R6, R6, 0xffff, RZ, 0xc0, !PT ;  /* 0x0000ffff06067812 */ /* 0x000fe400078ec0ff */
[----:B0-----:R-:W-:-:S04]  /*b85a0*/  SHF.R.U32.HI R4, RZ, 0x8, R8 ;  /* 0x00000008ff047819 */ /* 0x001fc80000011608 */
[----:B------:R-:W-:-:S04]  /*b85b0*/  LOP3.LUT R4, R4, 0xffff, RZ, 0xc0, !PT ;  /* 0x0000ffff04047812 */ /* 0x000fc800078ec0ff */
[----:B------:R-:W-:Y:S02]  /*b85c0*/  PRMT R4, R5, 0x3340, R4 ;  /* 0x0000334005047816 */ /* 0x000fe40000000004 */
[----:B------:R-:W-:Y:S02]  /*b85d0*/  PRMT R5, R6, 0x3340, R0 ;  /* 0x0000334006057816 */ /* 0x000fe40000000000 */
[----:B------:R-:W-:-:S03]  /*b85e0*/  LOP3.LUT R9, R20, 0xffff, RZ, 0xc0, !PT ;  /* 0x0000ffff14097812 */ /* 0x000fc600078ec0ff */
[----:B------:R0:W-:Y:S04]  /*b85f0*/  STL [R1+0x4130], R5 ;  /* 0x0041300501007387 */ /* 0x0001e80000100800 */
[----:B------:R1:W-:Y:S04]  /*b8600*/  STL [R1+0x28c], R4 ;  /* 0x00028c0401007387 */ /* 0x0003e80000100800 */
[----:B------:R-:W4:Y:S04]  /*b8610*/  LDL.LU R23, [R1+0x328] ;  /* 0x0003280001177983 */ /* 0x000f280000300800 */
[----:B------:R-:W4:Y:S01]  /*b8620*/  LDL.LU R20, [R1+0x31c] ;  /* 0x00031c0001147983 */ /* 0x000f220000300800 */
[----:B0-----:R-:W-:-:S03]  /*b8630*/  LOP3.LUT R5, R2, 0xffff, RZ, 0xc0, !PT ;  /* 0x0000ffff02057812 */ /* 0x001fc600078ec0ff */
[----:B------:R-:W4:Y:S01]  /*b8640*/  LDL.LU R2, [R1+0x318] ;  /* 0x0003180001027983 */ /* 0x000f220000300800 */
[----:B------:R-:W-:Y:S02]  /*b8650*/  LOP3.LUT R8, R28, 0xffff, RZ, 0xc0, !PT ;  /* 0x0000ffff1c087812 */ /* 0x000fe400078ec0ff */
[----:B-1----:R-:W-:Y:S02]  /*b8660*/  PRMT R4, R5, 0x3340, R0 ;  /* 0x0000334005047816 */ /* 0x002fe40000000000 */
        /* <DEDUP_REMOVED lines=9> */
[----:B------:R0:W-:Y:S01]  /*b8700*/  STL [R1+0x344], R7 ;  /* 0x0003440701007387 */ /* 0x0001e20000100800 */
[----:B--2---:R-:W-:-:S03]  /*b8710*/  SHF.R.U32.HI R8, RZ, 0x8, R3 ;  /* 0x00000008ff087819 */ /* 0x004fc60000011603 */
[----:B------:R-:W2:Y:S01]  /*b8720*/  LDL.LU R3, [R1+0x2fc] ;  /* 0x0002fc0001037983 */ /* 0x000ea20000300800 */
[----:B------:R-:W-:-:S04]  /*b8730*/  LOP3.LUT R8, R8, 0xffff, RZ, 0xc0, !PT ;  /* 0x0000ffff08087812 */ /* 0x000fc800078ec0ff */
[----:B0-----:R-:W-:Y:S01]  /*b8740*/  PRMT R7, R9, 0x3340, R8 ;  /* 0x0000334009077816 */ /* 0x001fe20000000008 */
[----:B------:R-:W-:Y:S04]  /*b8750*/  STL [R1+0x4104], R28 ;  /* 0x0041041c01007387 */ /* 0x000fe80000100800 */
[----:B------:R-:W-:Y:S04]  /*b8760*/  STL [R1+0x2d0], R7 ;  /* 0x0002d00701007387 */ /* 0x000fe80000100800 */
[----:B------:R-:W2:Y:S04]  /*b8770*/  LDL.LU R24, [R1+0x32c] ;  /* 0x00032c0001187983 */ /* 0x000ea80000300800 */
[----:B------:R-:W2:Y:S01]  /*b8780*/  LDL.LU R11, [R1+0x330] ;  /* 0x00033000010b7983 */ /* 0x000ea20000300800 */
[----:B---3--:R-:W-:-:S02]  /*b8790*/  SHF.R.U32.HI R6, RZ, 0x8, R19 ;  /* 0x00000008ff067819 */ /* 0x008fc40000011613 */
[----:B----4-:R-:W-:Y:S02]  /*b87a0*/  SHF.R.U32.HI R4, RZ, 0x8, R29 ;  /* 0x00000008ff047819 */ /* 0x010fe4000001161d */
[----:B------:R-:W-:Y:S02]  /*b87b0*/  LOP3.LUT R6, R6, 0xffff, RZ, 0xc0, !PT ;  /* 0x0000ffff06067812 */ /* 0x000fe400078ec0ff */
[----:B------:R-:W-:-:S04]  /*b87c0*/  LOP3.LUT R4, R4, 0xffff, RZ, 0xc0, !PT ;  /* 0x0000ffff04047812 */ /* 0x000fc800078ec0ff */
[----:B------:R-:W-:Y:S02]  /*b87d0*/  PRMT R4, R6, 0x3340, R4 ;  /* 0x0000334006047816 */ /* 0x000fe40000000004 */
[----:B------:R-:W-:-:S04]  /*b87e0*/  SHF.R.U32.HI R8, RZ, 0x8, R22 ;  /* 0x00000008ff087819 */ /* 0x000fc80000011616 */
[----:B------:R-:W-:Y:S01]  /*b87f0*/  LOP3.LUT R8, R8, 0xffff, RZ, 0xc0, !PT ;  /* 0x0000ffff08087812 */ /* 0x000fe200078ec0ff */
[----:B------:R0:W-:Y:S04]  /*b8800*/  STL [R1+0x26c], R4 ;  /* 0x00026c0401007387 */ /* 0x0001e80000100800 */
[----:B------:R-:W3:Y:S01]  /*b8810*/  LDL.LU R27, [R1+0x338] ;  /* 0x00033800011b7983 */ /* 0x000ee20000300800 */
[----:B------:R-:W-:-:S05]  /*b8820*/  PRMT R8, R8, 0x3340, R0 ;  /* 0x0000334008087816 */ /* 0x000fca0000000000 */
[----:B------:R-:W-:Y:S04]  /*b8830*/  STL [R1+0x411c], R8 ;  /* 0x00411c0801007387 */ /* 0x000fe80000100800 */
[----:B------:R-:W4:Y:S04]  /*b8840*/  LDL.LU R25, [R1+0x3a8] ;  /* 0x0003a80001197983 */ /* 0x000f280000300800 */
[----:B------:R-:W4:Y:S04]  /*b8850*/  LDL.LU R19, [R1+0x3a0] ;  /* 0x0003a00001137983 */ /* 0x000f280000300800 */
[----:B------:R-:W4:Y:S01]  /*b8860*/  LDL.LU R29, [R1+0x3a4] ;  /* 0x0003a400011d7983 */ /* 0x000f220000300800 */
[----:B------:R-:W-:-:S02]  /*b8870*/  SHF.R.U32.HI R9, RZ, 0x8, R23 ;  /* 0x00000008ff097819 */ /* 0x000fc40000011617 */
[----:B------:R-:W-:Y:S02]  /*b8880*/  SHF.R.U32.HI R6, RZ, 0x8, R20 ;  /* 0x00000008ff067819 */ /* 0x000fe40000011614 */
[----:B------:R-:W-:Y:S02]  /*b8890*/  LOP3.LUT R9, R9, 0xffff, RZ, 0xc0, !PT ;  /* 0x0000ffff09097812 */ /* 0x000fe400078ec0ff */
[----:B------:R-:W-:Y:S02]  /*b88a0*/  LOP3.LUT R6, R6, 0xffff, RZ, 0xc0, !PT ;  /* 0x0000ffff06067812 */ /* 0x000fe400078ec0ff */
[----:B0-----:R-:W-:Y:S02]  /*b88b0*/  SHF.R.U32.HI R4, RZ, 0x8, R2 ;  /* 0x00000008ff047819 */ /* 0x001fe40000011602 */
[----:B------:R-:W-:Y:S02]  /*b88c0*/  PRMT R9, R9, 0x3340, R0 ;  /* 0x0000334009097816 */ /* 0x000fe40000000000 */
[----:B------:R-:W-:-:S04]  /*b88d0*/  LOP3.LUT R4, R4, 0xffff, RZ, 0xc0, !PT ;  /* 0x0000ffff04047812 */ /* 0x000fc800078ec0ff */
[----:B------:R-:W-:Y:S01]  /*b88e0*/  PRMT R2, R6, 0x3340, R4 ;  /* 0x0000334006027816 */ /* 0x000fe20000000004 */
[----:B------:R-:W-:Y:S01]  /*b88f0*/  STL [R1+0x4118], R9 ;  /* 0x0041180901007387 */ /* 0x000fe20000100800 */
[----:B------:R-:W-:-:S03]  /*b8900*/  SHF.R.U32.HI R4, RZ, 0x8, R26 ;  /* 0x00000008ff047819 */ /* 0x000fc6000001161a */
[----:B------:R0:W-:Y:S04]  /*b8910*/  STL [R1+0x2e4], R2 ;  /* 0x0002e40201007387 */ /* 0x0001e80000100800 */
[----:B------:R-:W4:Y:S01]  /*b8920*/  LDL.LU R26, [R1+0x419c] ;  /* 0x00419c00011a7983 */ /* 0x000f220000300800 */
[----:B------:R-:W-:Y:S02]  /*b8930*/  SHF.R.U32.HI R10, RZ, 0x8, R13 ;  /* 0x00000008ff0a7819 */ /* 0x000fe4000001160d */
[----:B------:R-:W-:Y:S01]  /*b8940*/  LOP3.LUT R4, R4, 0xffff, RZ, 0xc0, !PT ;  /* 0x0000ffff04047812 */ /* 0x000fe200078ec0ff */
[----:B------:R-:W4:Y:S04]  /*b8950*/  LDL.LU R22, [R1+0x3ac] ;  /* 0x0003ac0001167983 */ /* 0x000f280000300800 */
[----:B------:R-:W4:Y:S01]  /*b8960*/  LDL.LU R23, [R1+0x3b4] ;  /* 0x0003b40001177983 */ /* 0x000f220000300800 */
[----:B------:R-:W-:-:S03]  /*b8970*/  LOP3.LUT R10, R10, 0xffff, RZ, 0xc0, !PT ;  /* 0x0000ffff0a0a7812 */ /* 0x000fc600078ec0ff */
[----:B------:R-:W4:Y:S04]  /*b8980*/  LDL.LU R20, [R1+0x3bc] ;  /* 0x0003bc0001147983 */ /* 0x000f280000300800 */
[----:B0-----:R-:W4:Y:S01]  /*b8990*/  LDL.LU R2, [R1+0x3c0] ;  /* 0x0003c00001027983 */ /* 0x001f220000300800 */
[----:B--2---:R-:W-:-:S03]  /*b89a0*/  SHF.R.U32.HI R6, RZ, 0x8, R3 ;  /* 0x00000008ff067819 */ /* 0x004fc60000011603 */
[----:B------:R-:W2:Y:S01]  /*b89b0*/  LDL.LU R3, [R1+0x3c8] ;  /* 0x0003c80001037983 */ /* 0x000ea20000300800 */
[----:B------:R-:W-:-:S04]  /*b89c0*/  LOP3.LUT R6, R6, 0xffff, RZ, 0xc0, !PT ;  /* 0x0000ffff06067812 */ /* 0x000fc800078ec0ff */
[----:B------:R-:W-:Y:S02]  /*b89d0*/  PRMT R13, R6, 0x3340, R4 ;  /* 0x00003340060d7816 */ /* 0x000fe40000000004 */
[----:B------:R-:W-:Y:S02]  /*b89e0*/  PRMT R6, R10, 0x3340, R0 ;  /* 0x000033400a067816 */ /* 0x000fe40000000000 */
[----:B------:R-:W-:Y:S02]  /*b89f0*/  SHF.R.U32.HI R10, RZ, 0x8, R24 ;  /* 0x00000008ff0a7819 */ /* 0x000fe40000011618 */
[----:B------:R-:W-:Y:S02]  /*b8a00*/  SHF.R.U32.HI R11, RZ, 0x8, R11 ;  /* 0x00000008ff0b7819 */ /* 0x000fe4000001160b */
[----:B------:R-:W-:Y:S02]  /*b8a10*/  LOP3.LUT R10, R10, 0xffff, RZ, 0xc0, !PT ;  /* 0x0000ffff0a0a7812 */ /* 0x000fe400078ec0ff */
[----:B------:R-:W-:Y:S01]  /*b8a20*/  LOP3.LUT R11, R11, 0xffff, RZ, 0xc0, !PT ;  /* 0x0000ffff0b0b7812 */ /* 0x000fe200078ec0ff */
[----:B------:R-:W-:Y:S04]  /*b8a30*/  STL [R1+0x4114], R13 ;  /* 0x0041140d01007387 */ /* 0x000fe80000100800 */
[----:B------:R0:W-:Y:S01]  /*b8a40*/  STL [R1+0x4134], R6 ;  /* 0x0041340601007387 */ /* 0x0001e20000100800 */
[----:B------:R-:W-:-:S05]  /*b8a50*/  PRMT R10, R10, 0x3340, R0 ;  /* 0x000033400a0a7816 */ /* 0x000fca0000000000 */
[----:B------:R-:W-:Y:S01]  /*b8a60*/  STL [R1+0x4138], R10 ;  /* 0x0041380a01007387 */ /* 0x000fe20000100800 */
[----:B---3--:R-:W-:-:S04]  /*b8a70*/  SHF.R.U32.HI R4, RZ, 0x8, R27 ;  /* 0x00000008ff047819 */ /* 0x008fc8000001161b */
[----:B------:R-:W-:-:S04]  /*b8a80*/  LOP3.LUT R4, R4, 0xffff, RZ, 0xc0, !PT ;  /* 0x0000ffff04047812 */ /* 0x000fc800078ec0ff */
[----:B0-----:R-:W-:Y:S02]  /*b8a90*/  PRMT R6, R11, 0x3340, R4 ;  /* 0x000033400b067816 */ /* 0x001fe40000000004 */
[----:B----4-:R-:W-:Y:S02]  /*b8aa0*/  SHF.R.U32.HI R11, RZ, 0x8, R25 ;  /* 0x00000008ff0b7819 */ /* 0x010fe40000011619 */
[----:B------:R-:W-:Y:S02]  /*b8ab0*/  SHF.R.U32.HI R4, RZ, 0x8, R19 ;  /* 0x00000008ff047819 */ /* 0x000fe40000011613 */
[----:B------:R-:W-:Y:S01]  /*b8ac0*/  SHF.R.U32.HI R7, RZ, 0x8, R29 ;  /* 0x00000008ff077819 */ /* 0x000fe2000001161d */
[----:B------:R0:W-:Y:S01]  /*b8ad0*/  STL [R1+0x2e8], R6 ;  /* 0x0002e80601007387 */ /* 0x0001e20000100800 */
[----:B------:R-:W-:-:S04]  /*b8ae0*/  LOP3.LUT R11, R11, 0xffff, RZ, 0xc0, !PT ;  /* 0x0000ffff0b0b7812 */ /* 0x000fc800078ec0ff */
[----:B------:R-:W-:Y:S02]  /*b8af0*/  PRMT R11, R11, 0x3340, R0 ;  /* 0x000033400b0b7816 */ /* 0x000fe40000000000 */
[----:B0-----:R-:W-:Y:S02]  /*b8b00*/  LOP3.LUT R6, R4, 0xffff, RZ, 0xc0, !PT ;  /* 0x0000ffff04067812 */ /* 0x001fe400078ec0ff */
[----:B------:R-:W-:-:S04]  /*b8b10*/  LOP3.LUT R4, R7, 0xffff, RZ, 0xc0, !PT ;  /* 0x0000ffff07047812 */ /* 0x000fc800078ec0ff */
[----:B------:R-:W-:Y:S01]  /*b8b20*/  PRMT R6, R6, 0x3340, R4 ;  /* 0x0000334006067816 */ /* 0x000fe20000000004 */
[----:B------:R-:W-:Y:S04]  /*b8b30*/  STL [R1+0x4110], R11 ;  /* 0x0041100b01007387 */ /* 0x000fe80000100800 */
[----:B------:R0:W-:Y:S02]  /*b8b40*/  STL [R1+0x2f0], R6 ;  /* 0x0002f00601007387 */ /* 0x0001e40000100800 */
[----:B0-----:R-:W-:Y:S02]  /*b8b50*/  SHF.R.U32.HI R6, RZ, 0x8, R26 ;  /* 0x00000008ff067819 */ /* 0x001fe4000001161a */
[----:B------:R-:W3:Y:S01]  /*b8b60*/  LDL.LU R26, [R1+0x4198] ;  /* 0x00419800011a7983 */ /* 0x000ee20000300800 */
[----:B------:R-:W-:-:S02]  /*b8b70*/  SHF.R.U32.HI R4, RZ, 0x8, R22 ;  /* 0x00000008ff047819 */ /* 0x000fc40000011616 */
[----:B------:R-:W-:Y:S02]  /*b8b80*/  SHF.R.U32.HI R8, RZ, 0x8, R23 ;  /* 0x00000008ff087819 */ /* 0x000fe40000011617 */
[----:B------:R-:W-:Y:S01]  /*b8b90*/  LOP3.LUT R6, R6, 0xffff, RZ, 0xc0, !PT ;  /* 0x0000ffff06067812 */ /* 0x000fe200078ec0ff */
[----:B------:R-:W4:Y:S01]  /*b8ba0*/  LDL.LU R29, [R1+0x3d0] ;  /* 0x0003d000011d7983 */ /* 0x000f220000300800 */
[----:B------:R-:W-:Y:S02]  /*b8bb0*/  LOP3.LUT R7, R4, 0xffff, RZ, 0xc0, !PT ;  /* 0x0000ffff04077812 */ /* 0x000fe400078ec0ff */
[----:B------:R-:W-:-:S04]  /*b8bc0*/  LOP3.LUT R4, R8, 0xffff, RZ, 0xc0, !PT ;  /* 0x0000ffff08047812 */ /* 0x000fc800078ec0ff */
[----:B------:R-:W-:Y:S02]  /*b8bd0*/  PRMT R7, R7, 0x3340, R4 ;  /* 0x0000334007077816 */ /* 0x000fe40000000004 */
[----:B------:R-:W-:Y:S02]  /*b8be0*/  SHF.R.U32.HI R4, RZ, 0x8, R20 ;  /* 0x00000008ff047819 */ /* 0x000fe40000011614 */
[----:B------:R-:W-:Y:S02]  /*b8bf0*/  PRMT R6, R6, 0x3340, R0 ;  /* 0x0000334006067816 */ /* 0x000fe40000000000 */
[----:B------:R-:W-:Y:S02]  /*b8c00*/  SHF.R.U32.HI R2, RZ, 0x8, R2 ;  /* 0x00000008ff027819 */ /* 0x000fe40000011602 */
[----:B------:R-:W-:Y:S01]  /*b8c10*/  LOP3.LUT R4, R4, 0xffff, RZ, 0xc0, !PT ;  /* 0x0000ffff04047812 */ /* 0x000fe200078ec0ff */
[----:B------:R-:W-:Y:S04]  /*b8c20*/  STL [R1+0x2ec], R7 ;  /* 0x0002ec0701007387 */ /* 0x000fe80000100800 */
[----:B------:R0:W-:Y:S01]  /*b8c30*/  STL [R1+0x4], R6 ;  /* 0x0000040601007387 */ /* 0x0001e20000100800 */
[----:B------:R-:W-:-:S02]  /*b8c40*/  PRMT R8, R4, 0x3340, R0 ;  /* 0x0000334004087816 */ /* 0x000fc40000000000 */
[----:B0-----:R-:W-:Y:S02]  /*b8c50*/  LOP3.LUT R6, R2, 0xffff, RZ, 0xc0, !PT ;  /* 0x0000ffff02067812 */ /* 0x001fe400078ec0ff */
[----:B--2---:R-:W-:Y:S02]  /*b8c60*/  SHF.R.U32.HI R7, RZ, 0x8, R3 ;  /* 0x00000008ff077819 */ /* 0x004fe40000011603 */
[----:B------:R-:W2:Y:S04]  /*b8c70*/  LDL.LU R3, [R1+0x1ee8] ;  /* 0x001ee80001037983 */ /* 0x000ea80000300800 */
[----:B------:R-:W2:Y:S04]  /*b8c80*/  LDL.LU R20, [R1+0x1b8c] ;  /* 0x001b8c0001147983 */ /* 0x000ea80000300800 */
[----:B------:R-:W2:Y:S04]  /*b8c90*/  LDL.LU R2, [R1+0x1d28] ;  /* 0x001d280001027983 */ /* 0x000ea80000300800 */
[----:B------:R-:W-:Y:S01]  /*b8ca0*/  STL [R1+0x30], R8 ;  /* 0x0000300801007387 */ /* 0x000fe20000100800 */
[----:B---3--:R-:W-:-:S03]  /*b8cb0*/  SHF.R.U32.HI R4, RZ, 0x8, R26 ;  /* 0x00000008ff047819 */ /* 0x008fc6000001161a */
[----:B------:R-:W3:Y:S01]  /*b8cc0*/  LDL.LU R26, [R1+0x4194] ;  /* 0x00419400011a7983 */ /* 0x000ee20000300800 */
[----:B------:R-:W-:Y:S02]  /*b8cd0*/  LOP3.LUT R7, R7, 0xffff, RZ, 0xc0, !PT ;  /* 0x0000ffff07077812 */ /* 0x000fe400078ec0ff */
[----:B------:R-:W-:Y:S02]  /*b8ce0*/  SHF.R.U32.HI R5, RZ, 0x8, R5 ;  /* 0x00000008ff057819 */ /* 0x000fe40000011605 */
[----:B------:R-:W-:Y:S02]  /*b8cf0*/  LOP3.LUT R4, R4, 0xffff, RZ, 0xc0, !PT ;  /* 0x0000ffff04047812 */ /* 0x000fe400078ec0ff */
[----:B------:R-:W-:Y:S02]  /*b8d00*/  PRMT R6, R6, 0x3340, R7 ;  /* 0x0000334006067816 */ /* 0x000fe40000000007 */
[----:B------:R-:W-:Y:S02]  /*b8d10*/  LOP3.LUT R5, R5, 0xffff, RZ, 0xc0, !PT ;  /* 0x0000ffff05057812 */ /* 0x000fe400078ec0ff */
[----:B------:R-:W-:Y:S01]  /*b8d20*/  PRMT R28, R4, 0x3340, R0 ;  /* 0x00003340041c7816 */ /* 0x000fe20000000000 */
[----:B------:R0:W-:Y:S01]  /*b8d30*/  STL [R1+0x2f4], R6 ;  /* 0x0002f40601007387 */ /* 0x0001e20000100800 */
[----:B------:R-:W-:-:S03]  /*b8d40*/  SHF.R.U32.HI R4, RZ, 0x8, R18 ;  /* 0x00000008ff047819 */ /* 0x000fc60000011612 */
[----:B------:R-:W-:Y:S01]  /*b8d50*/  STL [R1+0x4108], R28 ;  /* 0x0041081c01007387 */ /* 0x000fe20000100800 */
[----:B0-----:R-:W-:Y:S02]  /*b8d60*/  PRMT R6, R5, 0x3340, R0 ;  /* 0x0000334005067816 */ /* 0x001fe40000000000 */
[----:B------:R-:W-:Y:S02]  /*b8d70*/  SHF.R.U32.HI R5, RZ, 0x8, R17 ;  /* 0x00000008ff057819 */ /* 0x000fe40000011611 */
[----:B------:R-:W-:Y:S01]  /*b8d80*/  LOP3.LUT R4, R4, 0xffff, RZ, 0xc0, !PT ;  /* 0x0000ffff04047812 */ /* 0x000fe200078ec0ff */
[----:B------:R-:W-:Y:S04]  /*b8d90*/  STL [R1+0x50], R6 ;  /* 0x0000500601007387 */ /* 0x000fe80000100800 */
[----:B------:R-:W2:Y:S04]  /*b8da0*/  LDL.LU R17, [R1+0x1ed8] ;  /* 0x001ed80001117983 */ /* 0x000ea80000300800 */
[----:B------:R-:W2:Y:S01]  /*b8db0*/  LDL.LU R18, [R1+0x1bdc] ;  /* 0x001bdc0001127983 */ /* 0x000ea20000300800 */
[----:B------:R-:W-:-:S03]  /*b8dc0*/  LOP3.LUT R5, R5, 0xffff, RZ, 0xc0, !PT ;  /* 0x0000ffff05057812 */ /* 0x000fc600078ec0ff */
[----:B------:R-:W2:Y:S01]  /*b8dd0*/  LDL.LU R22, [R1+0x1d18] ;  /* 0x001d180001167983 */ /* 0x000ea20000300800 */
[----:B------:R-:W-:-:S03]  /*b8de0*/  PRMT R4, R4, 0x3340, R0 ;  /* 0x0000334004047816 */ /* 0x000fc60000000000 */
[----:B------:R-:W2:Y:S01]  /*b8df0*/  LDL.LU R23, [R1+0x1fbc] ;  /* 0x001fbc0001177983 */ /* 0x000ea20000300800 */
[----:B------:R-:W-:-:S03]  /*b8e00*/  PRMT R5, R5, 0x3340, R0 ;  /* 0x0000334005057816 */ /* 0x000fc60000000000 */
[----:B------:R4:W-:Y:S04]  /*b8e10*/  STL [R1+0x4c], R4 ;  /* 0x00004c0401007387 */ /* 0x0009e80000100800 */
[----:B------:R3:W-:Y:S01]  /*b8e20*/  STL [R1+0x48], R5 ;  /* 0x0000480501007387 */ /* 0x0007e20000100800 */
[----:B----4-:R-:W-:-:S04]  /*b8e30*/  SHF.R.U32.HI R4, RZ, 0x8, R29 ;  /* 0x00000008ff047819 */ /* 0x010fc8000001161d */
[----:B------:R-:W-:-:S04]  /*b8e40*/  LOP3.LUT R4, R4, 0xffff, RZ, 0xc0, !PT ;  /* 0x0000ffff04047812 */ /* 0x000fc800078ec0ff */
[----:B------:R-:W-:Y:S02]  /*b8e50*/  PRMT R4, R4, 0x3340, R0 ;  /* 0x0000334004047816 */ /* 0x000fe40000000000 */
[----:B---3--:R-:W-:-:S04]  /*b8e60*/  SHF.R.U32.HI R5, RZ, 0x8, R26 ;  /* 0x00000008ff057819 */ /* 0x008fc8000001161a */
[----:B------:R-:W-:-:S04]  /*b8e70*/  LOP3.LUT R5, R5, 0xffff, RZ, 0xc0, !PT ;  /* 0x0000ffff05057812 */ /* 0x000fc800078ec0ff */
[----:B------:R-:W-:Y:S02]  /*b8e80*/  PRMT R26, R5, 0x3340, R0 ;  /* 0x00003340051a7816 */ /* 0x000fe40000000000 */
[----:B--2---:R-:W-:-:S03]  /*b8e90*/  LOP3.LUT R5, R20, 0xffff, RZ, 0xc0, !PT ;  /* 0x0000ffff14057812 */ /* 0x004fc600078ec0ff */
[----:B------:R-:W-:Y:S04]  /*b8ea0*/  STL [R1+0x40ec], R26 ;  /* 0x0040ec1a01007387 */ /* 0x000fe80000100800 */
[----:B------:R0:W-:Y:S04]  /*b8eb0*/  STL [R1+0x44], R4 ;  /* 0x0000440401007387 */ /* 0x0001e80000100800 */
[----:B------:R-:W2:Y:S01]  /*b8ec0*/  LDL.LU R20, [R1+0x1fc0] ;  /* 0x001fc00001147983 */ /* 0x000ea20000300800 */
[----:B------:R-:W-:Y:S02]  /*b8ed0*/  LOP3.LUT R3, R3, 0xffff, RZ, 0xc0, !PT ;  /* 0x0000ffff03037812 */ /* 0x000fe400078ec0ff */
[----:B------:R-:W-:-:S04]  /*b8ee0*/  LOP3.LUT R2, R2, 0xffff, RZ, 0xc0, !PT ;  /* 0x0000ffff02027812 */ /* 0x000fc800078ec0ff */
[----:B------:R-:W-:Y:S02]  /*b8ef0*/  PRMT R6, R3, 0x3340, R2 ;  /* 0x0000334003067816 */ /* 0x000fe40000000002 */
[----:B0-----:R-:W-:-:S04]  /*b8f00*/  PRMT R4, R5, 0x3340, R0 ;  /* 0x0000334005047816 */ /* 0x001fc80000000000 */
[----:B------:R-:W-:Y:S02]  /*b8f10*/  PRMT R7, R6, 0x5410, R4 ;  /* 0x0000541006077816 */ /* 0x000fe40000000004 */
[----:B------:R-:W-:Y:S02]  /*b8f20*/  SHF.R.U32.HI R6, RZ, 0x8, R3 ;  /* 0x00000008ff067819 */ /* 0x000fe40000011603 */
[----:B------:R-:W-:Y:S02]  /*b8f30*/  SHF.R.U32.HI R4, RZ, 0x8, R2 ;  /* 0x00000008ff047819 */ /* 0x000fe40000011602 */
[----:B------:R-:W-:Y:S02]  /*b8f40*/  SHF.R.U32.HI R5, RZ, 0x8, R5 ;  /* 0x00000008ff057819 */ /* 0x000fe40000011605 */
[----:B------:R-:W-:Y:S02]  /*b8f50*/  LOP3.LUT R6, R6, 0xffff, RZ, 0xc0, !PT ;  /* 0x0000ffff06067812 */ /* 0x000fe400078ec0ff */
[----:B------:R-:W-:Y:S01]  /*b8f60*/  LOP3.LUT R4, R4, 0xffff, RZ, 0xc0, !PT ;  /* 0x0000ffff04047812 */ /* 0x000fe200078ec0ff */
[----:B------:R0:W-:Y:S01]  /*b8f70*/  STL [R1+0x1608], R7 ;  /* 0x0016080701007387 */ /* 0x0001e20000100800 */
[----:B------:R-:W-:-:S03]  /*b8f80*/  LOP3.LUT R5, R5, 0xffff, RZ, 0xc0, !PT ;  /* 0x0000ffff05057812 */ /* 0x000fc600078ec0ff */
[----:B------:R-:W3:Y:S04]  /*b8f90*/  LDL.LU R2, [R1+0x3d4] ;  /* 0x0003d40001027983 */ /* 0x000ee80000300800 */
[----:B------:R-:W4:Y:S01]  /*b8fa0*/  LDL.LU R3, [R1+0x1fc4] ;  /* 0x001fc40001037983 */ /* 0x000f220000300800 */
[----:B0-----:R-:W-:Y:S02]  /*b8fb0*/  PRMT R7, R6, 0x3340, R4 ;  /* 0x0000334006077816 */ /* 0x001fe40000000004 */
[----:B------:R-:W-:Y:S02]  /*b8fc0*/  PRMT R4, R5, 0x3340, R0 ;  /* 0x0000334005047816 */ /* 0x000fe40000000000 */
[----:B------:R-:W-:Y:S02]  /*b8fd0*/  LOP3.LUT R6, R17, 0xffff, RZ, 0xc0, !PT ;  /* 0x0000ffff11067812 */ /* 0x000fe400078ec0ff */
[----:B------:R-:W-:Y:S01]  /*b8fe0*/  LOP3.LUT R5, R18, 0xffff, RZ, 0xc0, !PT ;  /* 0x0000ffff12057812 */ /* 0x000fe200078ec0ff */
[----:B------:R0:W-:Y:S04]  /*b8ff0*/  STL [R1+0x2fc], R7 ;  /* 0x0002fc0701007387 */ /* 0x0001e80000100800 */
[----:B------:R1:W-:Y:S01]  /*b9000*/  STL [R1+0x34], R4 ;  /* 0x0000340401007387 */ /* 0x0003e20000100800 */
[----:B0-----:R-:W-:-:S02]  /*b9010*/  LOP3.LUT R7, R22, 0xffff, RZ, 0xc0, !PT ;  /* 0x0000ffff16077812 */ /* 0x001fc400078ec0ff */
[----:B-1----:R-:W-:Y:S02]  /*b9020*/  PRMT R4, R5, 0x3340, R0 ;  /* 0x0000334005047816 */ /* 0x002fe40000000000 */
[--C-:B------:R-:W-:Y:S02]  /*b9030*/  PRMT R8, R6, 0x3340, R7.reuse ;  /* 0x0000334006087816 */ /* 0x100fe40000000007 */
[----:B------:R-:W-:Y:S02]  /*b9040*/  SHF.R.U32.HI R6, RZ, 0x8, R6 ;  /* 0x00000008ff067819 */ /* 0x000fe40000011606 */
[----:B------:R-:W-:Y:S02]  /*b9050*/  SHF.R.U32.HI R7, RZ, 0x8, R7 ;  /* 0x00000008ff077819 */ /* 0x000fe40000011607 */
[----:B------:R-:W-:Y:S02]  /*b9060*/  PRMT R8, R8, 0x5410, R4 ;  /* 0x0000541008087816 */ /* 0x000fe40000000004 */
[----:B------:R-:W-:-:S02]  /*b9070*/  SHF.R.U32.HI R4, RZ, 0x8, R23 ;  /* 0x00000008ff047819 */ /* 0x000fc40000011617 */
[----:B------:R-:W-:Y:S02]  /*b9080*/  LOP3.LUT R6, R6, 0xffff, RZ, 0xc0, !PT ;  /* 0x0000ffff06067812 */ /* 0x000fe400078ec0ff */
[----:B------:R-:W-:Y:S02]  /*b9090*/  LOP3.LUT R7, R7, 0xffff, RZ, 0xc0, !PT ;  /* 0x0000ffff07077812 */ /* 0x000fe400078ec0ff */
[----:B------:R-:W-:Y:S02]  /*b90a0*/  LOP3.LUT R4, R4, 0xffff, RZ, 0xc0, !PT ;  /* 0x0000ffff04047812 */ /* 0x000fe400078ec0ff */
[----:B------:R-:W-:Y:S02]  /*b90b0*/  PRMT R12, R6, 0x3340, R7 ;  /* 0x00003340060c7816 */ /* 0x000fe40000000007 */
[----:B------:R-:W-:Y:S01]  /*b90c0*/  PRMT R4, R4, 0x3340, R0 ;  /* 0x0000334004047816 */ /* 0x000fe20000000000 */
[----:B------:R-:W-:Y:S04]  /*b90d0*/  STL [R1+0x160c], R8 ;  /* 0x00160c0801007387 */ /* 0x000fe80000100800 */
[----:B------:R-:W-:Y:S04]  /*b90e0*/  STL [R1+0x40f0], R12 ;  /* 0x0040f00c01007387 */ /* 0x000fe80000100800 */
[----:B------:R0:W-:Y:S02]  /*b90f0*/  STL [R1+0x2c], R4 ;  /* 0x00002c0401007387 */ /* 0x0001e40000100800 */
[----:B0-----:R-:W-:-:S04]  /*b9100*/  SHF.R.U32.HI R4, RZ, 0x8, R5 ;  /* 0x00000008ff047819 */ /* 0x001fc80000011605 */
[----:B------:R-:W-:-:S04]  /*b9110*/  LOP3.LUT R4, R4, 0xffff, RZ, 0xc0, !PT ;  /* 0x0000ffff04047812 */ /* 0x000fc800078ec0ff */
[----:B------:R-:W-:-:S05]  /*b9120*/  PRMT R15, R4, 0x3340, R0 ;  /* 0x00003340040f7816 */ /* 0x000fca0000000000 */
[----:B------:R-:W-:Y:S01]  /*b9130*/  STL [R1+0x40f4], R15 ;  /* 0x0040f40f01007387 */ /* 0x000fe20000100800 */
[----:B--2---:R-:W-:-:S04]  /*b9140*/  SHF.R.U32.HI R5, RZ, 0x8, R20 ;  /* 0x00000008ff057819 */ /* 0x004fc80000011614 */
[----:B------:R-:W-:-:S04]  /*b9150*/  LOP3.LUT R5, R5, 0xffff, RZ, 0xc0, !PT ;  /* 0x0000ffff05057812 */ /* 0x000fc800078ec0ff */
[----:B------:R-:W-:-:S05]  /*b9160*/  PRMT R24, R5, 0x3340, R0 ;  /* 0x0000334005187816 */ /* 0x000fca0000000000 */
[----:B------:R0:W-:Y:S04]  /*b9170*/  STL [R1+0x40f8], R24 ;  /* 0x0040f81801007387 */ /* 0x0001e80000100800 */
[----:B------:R-:W2:Y:S04]  /*b9180*/  LDL.LU R27, [R1+0x3d8] ;  /* 0x0003d800011b7983 */ /* 0x000ea80000300800 */
[----:B------:R-:W2:Y:S01]  /*b9190*/  LDL.LU R20, [R1+0x1fc8] ;  /* 0x001fc80001147983 */ /* 0x000ea20000300800 */
[----:B---3--:R-:W-:Y:S02]  /*b91a0*/  SHF.R.U32.HI R4, RZ, 0x8, R2 ;  /* 0x00000008ff047819 */ /* 0x008fe40000011602 */
[----:B----4-:R-:W-:-:S02]  /*b91b0*/  SHF.R.U32.HI R2, RZ, 0x8, R3 ;  /* 0x00000008ff027819 */ /* 0x010fc40000011603 */
[----:B------:R-:W3:Y:S04]  /*b91c0*/  LDL.LU R3, [R1+0x1f68] ;  /* 0x001f680001037983 */ /* 0x000ee80000300800 */
[----:B------:R-:W4:Y:S04]  /*b91d0*/  LDL.LU R23, [R1+0x1f5c] ;  /* 0x001f5c0001177983 */ /* 0x000f280000300800 */
[----:B------:R-:W3:Y:S04]  /*b91e0*/  LDL.LU R22, [R1+0x1f0c] ;  /* 0x001f0c0001167983 */ /* 0x000ee80000300800 */
[----:B0-----:R-:W4:Y:S04]  /*b91f0*/  LDL.LU R24, [R1+0x177c] ;  /* 0x00177c0001187983 */ /* 0x001f280000300800 */
[----:B------:R-:W4:Y:S04]  /*b9200*/  LDL.LU R15, [R1+0x1eac] ;  /* 0x001eac00010f7983 */ /* 0x000f280000300800 */
[----:B------:R-:W3:Y:S04]  /*b9210*/  LDL.LU R12, [R1+0x1778] ;  /* 0x00177800010c7983 */ /* 0x000ee80000300800 */
[----:B------:R-:W3:Y:S04]  /*b9220*/  LDL.LU R26, [R1+0x1eec] ;  /* 0x001eec00011a7983 */ /* 0x000ee80000300800 */
[----:B------:R-:W3:Y:S04]  /*b9230*/  LDL.LU R28, [R1+0x1748] ;  /* 0x00174800011c7983 */ /* 0x000ee80000300800 */
[----:B------:R-:W3:Y:S04]  /*b9240*/  LDL.LU R11, [R1+0x1e98] ;  /* 0x001e9800010b7983 */ /* 0x000ee80000300800 */
[----:B------:R-:W3:Y:S01]  /*b9250*/  LDL.LU R10, [R1+0x171c] ;  /* 0x00171c00010a7983 */ /* 0x000ee20000300800 */
[----:B------:R-:W-:-:S03]  /*b9260*/  LOP3.LUT R4, R4, 0xffff, RZ, 0xc0, !PT ;  /* 0x0000ffff04047812 */ /* 0x000fc600078ec0ff */
[----:B------:R-:W3:Y:S04]  /*b9270*/  LDL.LU R6, [R1+0x1e78] ;  /* 0x001e780001067983 */ /* 0x000ee80000300800 */
[----:B------:R-:W3:Y:S04]  /*b9280*/  LDL.LU R13, [R1+0x1718] ;  /* 0x00171800010d7983 */ /* 0x000ee80000300800 */
[----:B------:R-:W3:Y:S01]  /*b9290*/  LDL.LU R9, [R1+0x1e88] ;  /* 0x001e880001097983 */ /* 0x000ee20000300800 */
[----:B------:R-:W-:-:S03]  /*b92a0*/  LOP3.LUT R18, R2, 0xffff, RZ, 0xc0, !PT ;  /* 0x0000ffff02127812 */ /* 0x000fc600078ec0ff */
[----:B------:R-:W3:Y:S04]  /*b92b0*/  LDL.LU R8, [R1+0x170c] ;  /* 0x00170c0001087983 */ /* 0x000ee80000300800 */
[----:B------:R-:W3:Y:S01]  /*b92c0*/  LDL.LU R2, [R1+0x1e1c] ;  /* 0x001e1c0001027983 */ /* 0x000ee20000300800 */
[----:B------:R-:W-:-:S03]  /*b92d0*/  PRMT R17, R4, 0x3340, R0 ;  /* 0x0000334004117816 */ /* 0x000fc60000000000 */
[----:B------:R-:W3:Y:S04]  /*b92e0*/  LDL.LU R5, [R1+0x16ec] ;  /* 0x0016ec0001057983 */ /* 0x000ee80000300800 */
[----:B------:R-:W3:Y:S04]  /*b92f0*/  LDL.LU R7, [R1+0x1dcc] ;  /* 0x001dcc0001077983 */ /* 0x000ee80000300800 */
[----:B------:R-:W3:Y:S04]  /*b9300*/  LDL.LU R21, [R1+0x16e8] ;  /* 0x0016e80001157983 */ /* 0x000ee80000300800 */
[----:B------:R-:W3:Y:S04]  /*b9310*/  LDL.LU R16, [R1+0x1df8] ;  /* 0x001df80001107983 */ /* 0x000ee80000300800 */
[----:B------:R-:W3:Y:S04]  /*b9320*/  LDL.LU R14, [R1+0x16bc] ;  /* 0x0016bc00010e7983 */ /* 0x000ee80000300800 */
[----:B------:R-:W3:Y:S01]  /*b9330*/  LDL.LU R25, [R1+0x1db8] ;  /* 0x001db80001197983 */ /* 0x000ee20000300800 */
[----:B------:R-:W-:-:S03]  /*b9340*/  PRMT R18, R18, 0x3340, R0 ;  /* 0x0000334012127816 */ /* 0x000fc60000000000 */
[----:B------:R-:W3:Y:S04]  /*b9350*/  LDL.LU R19, [R1+0x16a8] ;  /* 0x0016a80001137983 */ /* 0x000ee80000300800 */
[----:B------:R-:W3:Y:S04]  /*b9360*/  LDL.LU R29, [R1+0x1d1c] ;  /* 0x001d1c00011d7983 */ /* 0x000ee80000300800 */
[----:B------:R0:W-:Y:S04]  /*b9370*/  STL [R1+0x40fc], R17 ;  /* 0x0040fc1101007387 */ /* 0x0001e80000100800 */
[----:B0-----:R-:W3:Y:S04]  /*b9380*/  LDL.LU R17, [R1+0x1f4c] ;  /* 0x001f4c0001117983 */ /* 0x001ee80000300800 */
[----:B------:R0:W-:Y:S04]  /*b9390*/  STL [R1+0x4100], R18 ;  /* 0x0041001201007387 */ /* 0x0001e80000100800 */
[----:B0-----:R-:W3:Y:S01]  /*b93a0*/  LDL.LU R18, [R1+0x179c] ;  /* 0x00179c0001127983 */ /* 0x001ee20000300800 */
[----:B--2---:R-:W-:-:S02]  /*b93b0*/  SHF.R.U32.HI R4, RZ, 0x8, R27 ;  /* 0x00000008ff047819 */ /* 0x004fc4000001161b */
[----:B------:R-:W-:Y:S02]  /*b93c0*/  SHF.R.U32.HI R20, RZ, 0x8, R20 ;  /* 0x00000008ff147819 */ /* 0x000fe40000011614 */
[----:B------:R-:W-:Y:S02]  /*b93d0*/  LOP3.LUT R4, R4, 0xffff, RZ, 0xc0, !PT ;  /* 0x0000ffff04047812 */ /* 0x000fe400078ec0ff */
[----:B------:R-:W-:Y:S02]  /*b93e0*/  LOP3.LUT R27, R20, 0xffff, RZ, 0xc0, !PT ;  /* 0x0000ffff141b7812 */ /* 0x000fe400078ec0ff */
[--C-:B------:R-:W-:Y:S02]  /*b93f0*/  PRMT R20, R4, 0x3340, R0.reuse ;  /* 0x0000334004147816 */ /* 0x100fe40000000000 */
[----:B------:R-:W-:Y:S01]  /*b9400*/  PRMT R27, R27, 0x3340, R0 ;  /* 0x000033401b1b7816 */ /* 0x000fe20000000000 */
[----:B------:R-:W2:Y:S04]  /*b9410*/  LDL.LU R4, [R1+0x17b8] ;  /* 0x0017b80001047983 */ /* 0x000ea80000300800 */
[----:B------:R0:W-:Y:S04]  /*b9420*/  STL [R1+0x410c], R20 ;  /* 0x00410c1401007387 */ /* 0x0001e80000100800 */
[----:B0-----:R-:W2:Y:S04]  /*b9430*/  LDL.LU R20, [R1+0x17c8] ;  /* 0x0017c80001147983 */ /* 0x001ea80000300800 */
[----:B------:R0:W-:Y:S04]  /*b9440*/  STL [R1+0x413c], R27 ;  /* 0x00413c1b01007387 */ /* 0x0001e80000100800 */
[----:B0-----:R-:W2:Y:S04]  /*b9450*/  LDL.LU R27, [R1+0x17d8] ;  /* 0x0017d800011b7983 */ /* 0x001ea80000300800 */
[----:B------:R4:W-:Y:S02]  /*b9460*/  STL [R1+0x3f2c], R0 ;  /* 0x003f2c0001007387 */ /* 0x0009e40000100800 */
[----:B----4-:R-:W-:-:S02]  /*b9470*/  PRMT R0, R15, 0x5410, R24 ;  /* 0x000054100f007816 */ /* 0x010fc40000000018 */
[----:B---3--:R-:W-:Y:S02]  /*b9480*/  PRMT R2, R2, 0x5410, R8 ;  /* 0x0000541002027816 */ /* 0x008fe40000000008 */
[----:B--2---:R-:W-:Y:S02]  /*b9490*/  PRMT R22, R22, 0x5410, R4 ;  /* 0x0000541016167816 */ /* 0x004fe40000000004 */
[----:B------:R-:W-:Y:S02]  /*b94a0*/  PRMT R23, R23, 0x5410, R20 ;  /* 0x0000541017177816 */ /* 0x000fe40000000014 */
[----:B------:R-:W-:-:S05]  /*b94b0*/  PRMT R3, R3, 0x5410, R27 ;  /* 0x0000541003037816 */ /* 0x000fca000000001b */
[----:B------:R0:W-:Y:S04]  /*b94c0*/  STL [R1+0x3f30], R3 ;  /* 0x003f300301007387 */ /* 0x0001e80000100800 */
[----:B------:R-:W-:Y:S04]  /*b94d0*/  STL [R1+0x4150], R23 ;  /* 0x0041501701007387 */ /* 0x000fe80000100800 */
[----:B------:R-:W-:Y:S04]  /*b94e0*/  STL [R1+0x4154], R22 ;  /* 0x0041541601007387 */ /* 0x000fe80000100800 */
[----:B------:R1:W-:Y:S01]  /*b94f0*/  STL [R1+0x3f60], R0 ;  /* 0x003f600001007387 */ /* 0x0003e20000100800 */
[----:B0-----:R-:W-:-:S05]  /*b9500*/  PRMT R3, R17, 0x5410, R18 ;  /* 0x0000541011037816 */ /* 0x001fca0000000012 */
[----:B------:R0:W-:Y:S01]  /*b9510*/  STL [R1+0x15c8], R3 ;  /* 0x0015c80301007387 */ /* 0x0001e20000100800 */
[----:B------:R-:W-:Y:S02]  /*b9520*/  PRMT R4, R11, 0x5410, R28 ;  /* 0x000054100b047816 */ /* 0x000fe4000000001c */
[----:B-1----:R-:W-:Y:S02]  /*b9530*/  PRMT R0, R9, 0x5410, R13 ;  /* 0x0000541009007816 */ /* 0x002fe4000000000d */
[----:B0-----:R-:W-:-:S05]  /*b9540*/  PRMT R3, R26, 0x5410, R12 ;  /* 0x000054101a037816 */ /* 0x001fca000000000c */
[----:B------:R0:W-:Y:S04]  /*b9550*/  STL [R1+0x3f64], R3 ;  /* 0x003f640301007387 */ /* 0x0001e80000100800 */
[----:B------:R-:W-:Y:S01]  /*b9560*/  STL [R1+0x3a8], R4 ;  /* 0x0003a80401007387 */ /* 0x000fe20000100800 */
[----:B0-----:R-:W-:-:S05]  /*b9570*/  PRMT R3, R6, 0x5410, R10 ;  /* 0x0000541006037816 */ /* 0x001fca000000000a */
[----:B------:R0:W-:Y:S04]  /*b9580*/  STL [R1+0x3ac], R3 ;  /* 0x0003ac0301007387 */ /* 0x0001e80000100800 */
[----:B------:R-:W-:Y:S04]  /*b9590*/  STL [R1+0x3fb0], R2 ;  /* 0x003fb00201007387 */ /* 0x000fe80000100800 */
[----:B------:R1:W-:Y:S01]  /*b95a0*/  STL [R1+0x3d4], R0 ;  /* 0x0003d40001007387 */ /* 0x0003e20000100800 */
[----:B0-----:R-:W-:Y:S02]  /*b95b0*/  PRMT R3, R16, 0x5410, R21 ;  /* 0x0000541010037816 */ /* 0x001fe40000000015 */
[----:B-1----:R-:W-:-:S05]  /*b95c0*/  PRMT R0, R7, 0x5410, R5 ;  /* 0x0000541007007816 */ /* 0x002fca0000000005 */
[----:B------:R0:W-:Y:S04]  /*b95d0*/  STL [R1+0x15ac], R0 ;  /* 0x0015ac0001007387 */ /* 0x0001e80000100800 */
[----:B------:R-:W-:Y:S04]  /*b95e0*/  STL [R1+0x15a8], R3 ;  /* 0x0015a80301007387 */ /* 0x000fe80000100800 */
[----:B------:R-:W2:Y:S01]  /*b95f0*/  LDL.LU R24, [R1+0x164c] ;  /* 0x00164c0001187983 */ /* 0x000ea20000300800 */
[----:B------:R-:W-:Y:S02]  /*b9600*/  PRMT R2, R25, 0x5410, R14 ;  /* 0x0000541019027816 */ /* 0x000fe4000000000e */
[----:B0-----:R-:W-:-:S03]  /*b9610*/  PRMT R0, R29, 0x5410, R19 ;  /* 0x000054101d007816 */ /* 0x001fc60000000013 */
[----:B------:R-:W-:Y:S04]  /*b9620*/  STL [R1+0x328], R2 ;  /* 0x0003280201007387 */ /* 0x000fe80000100800 */
[----:B--2---:R0:W-:Y:S04]  /*b9630*/  STL [R1+0x4164], R24 ;  /* 0x0041641801007387 */ /* 0x0041e80000100800 */
[----:B------:R-:W-:Y:S04]  /*b9640*/  STL [R1+0x32c], R0 ;  /* 0x00032c0001007387 */ /* 0x000fe80000100800 */
        /* <DEDUP_REMOVED lines=23> */
[----:B0-----:R-:W2:Y:S04]  /*b97c0*/  LDL.LU R15, [R1+0x168c] ;  /* 0x00168c00010f7983 */ /* 0x001ea80000300800 */
[----:B------:R-:W3:Y:S04]  /*b97d0*/  LDL.LU R12, [R1+0x1648] ;  /* 0x00164800010c7983 */ /* 0x000ee80000300800 */
[----:B------:R-:W3:Y:S04]  /*b97e0*/  LDL.LU R26, [R1+0x1b1c] ;  /* 0x001b1c00011a7983 */ /* 0x000ee80000300800 */
[----:B------:R-:W4:Y:S04]  /*b97f0*/  LDL.LU R28, [R1+0x320] ;  /* 0x00032000011c7983 */ /* 0x000f280000300800 */
[----:B------:R-:W4:Y:S04]  /*b9800*/  LDL.LU R11, [R1+0x1aa8] ;  /* 0x001aa800010b7983 */ /* 0x000f280000300800 */
[----:B------:R-:W4:Y:S04]  /*b9810*/  LDL.LU R13, [R1+0x324] ;  /* 0x00032400010d7983 */ /* 0x000f280000300800 */
[----:B------:R-:W4:Y:S04]  /*b9820*/  LDL.LU R8, [R1+0x1a8c] ;  /* 0x001a8c0001087983 */ /* 0x000f280000300800 */
[----:B------:R-:W4:Y:S04]  /*b9830*/  LDL.LU R9, [R1+0x1a88] ;  /* 0x001a880001097983 */ /* 0x000f280000300800 */
[----:B------:R-:W2:Y:S04]  /*b9840*/  LDL.LU R22, [R1+0x162c] ;  /* 0x00162c0001167983 */ /* 0x000ea80000300800 */
[----:B--2---:R0:W-:Y:S04]  /*b9850*/  STL [R1+0x4158], R22 ;  /* 0x0041581601007387 */ /* 0x0041e80000100800 */
[----:B0-----:R-:W2:Y:S04]  /*b9860*/  LDL.LU R22, [R1+0x1a44] ;  /* 0x001a440001167983 */ /* 0x001ea80000300800 */
[----:B--2---:R0:W-:Y:S04]  /*b9870*/  STL [R1+0x4160], R22 ;  /* 0x0041601601007387 */ /* 0x0041e80000100800 */
[----:B0-----:R-:W2:Y:S04]  /*b9880*/  LDL.LU R22, [R1+0x163c] ;  /* 0x00163c0001167983 */ /* 0x001ea80000300800 */
[----:B------:R-:W3:Y:S01]  /*b9890*/  LDL.LU R23, [R1+0x1a4c] ;  /* 0x001a4c0001177983 */ /* 0x000ee20000300800 */
[----:B------:R-:W-:-:S03]  /*b98a0*/  PRMT R24, R24, 0x5410, R15 ;  /* 0x0000541018187816 */ /* 0x000fc6000000000f */
[----:B---3--:R0:W-:Y:S04]  /*b98b0*/  STL [R1+0x415c], R23 ;  /* 0x00415c1701007387 */ /* 0x0081e80000100800 */
        /* <DEDUP_REMOVED lines=19> */
[----:B------:R-:W4:Y:S04]  /*b99f0*/  LDL.LU R15, [R1+0x4190] ;  /* 0x00419000010f7983 */ /* 0x000f280000300800 */
[----:B------:R0:W-:Y:S04]  /*b9a00*/  STL [R1+0x330], R24 ;  /* 0x0003301801007387 */ /* 0x0001e80000100800 */
[----:B0-----:R-:W4:Y:S02]  /*b9a10*/  LDL.LU R24, [R1+0x418c] ;  /* 0x00418c0001187983 */ /* 0x001f240000300800 */
[----:B----4-:R-:W-:-:S02]  /*b9a20*/  PRMT R24, R24, 0x5410, R15 ;  /* 0x0000541018187816 */ /* 0x010fc4000000000f */
        /* <DEDUP_REMOVED lines=18> */
[----:B0-----:R-:W4:Y:S01]  /*b9b50*/  LDL.LU R24, [R1+0x4164] ;  /* 0x0041640001187983 */ /* 0x001f220000300800 */
[----:B------:R-:W-:Y:S02]  /*b9b60*/  PRMT R12, R26, 0x5410, R12 ;  /* 0x000054101a0c7816 */ /* 0x000fe4000000000c */
[----:B------:R-:W-:-:S02]  /*b9b70*/  PRMT R11, R11, 0x5410, R28 ;  /* 0x000054100b0b7816 */ /* 0x000fc4000000001c */
[----:B------:R-:W-:Y:S02]  /*b9b80*/  PRMT R8, R8, 0x5410, R13 ;  /* 0x0000541008087816 */ /* 0x000fe4000000000d */
[----:B--2---:R-:W-:Y:S02]  /*b9b90*/  PRMT R9, R9, 0x5410, R22 ;  /* 0x0000541009097816 */ /* 0x004fe40000000016 */
[----:B----4-:R-:W-:Y:S02]  /*b9ba0*/  PRMT R15, R15, 0x5410, R24 ;  /* 0x000054100f0f7816 */ /* 0x010fe40000000018 */
[----:B------:R-:W2:Y:S04]  /*b9bb0*/  LDL.LU R24, [R1+0x70] ;  /* 0x0000700001187983 */ /* 0x000ea80000300800 */
[----:B------:R0:W-:Y:S04]  /*b9bc0*/  STL [R1+0x318], R15 ;  /* 0x0003180f01007387 */ /* 0x0001e80000100800 */
[----:B0-----:R-:W2:Y:S04]  /*b9bd0*/  LDL.LU R15, [R1+0x290] ;  /* 0x00029000010f7983 */ /* 0x001ea80000300800 */
[----:B------:R0:W-:Y:S04]  /*b9be0*/  STL [R1+0x31c], R12 ;  /* 0x00031c0c01007387 */ /* 0x0001e80000100800 */
[----:B0-----:R-:W4:Y:S04]  /*b9bf0*/  LDL.LU R12, [R1+0x6c] ;  /* 0x00006c00010c7983 */ /* 0x001f280000300800 */
[----:B------:R-:W4:Y:S04]  /*b9c00*/  LDL.LU R26, [R1+0x68] ;  /* 0x00006800011a7983 */ /* 0x000f280000300800 */
[----:B------:R-:W4:Y:S04]  /*b9c10*/  LDL.LU R28, [R1+0x288] ;  /* 0x00028800011c7983 */ /* 0x000f280000300800 */
[----:B------:R0:W-:Y:S04]  /*b9c20*/  STL [R1+0x320], R11 ;  /* 0x0003200b01007387 */ /* 0x0001e80000100800 */
[----:B0-----:R-:W4:Y:S04]  /*b9c30*/  LDL.LU R11, [R1+0x64] ;  /* 0x00006400010b7983 */ /* 0x001f280000300800 */
[----:B------:R-:W4:Y:S04]  /*b9c40*/  LDL.LU R13, [R1+0x60] ;  /* 0x00006000010d7983 */ /* 0x000f280000300800 */
[----:B------:R0:W-:Y:S04]  /*b9c50*/  STL [R1+0x324], R8 ;  /* 0x0003240801007387 */ /* 0x0001e80000100800 */
[----:B0-----:R-:W4:Y:S04]  /*b9c60*/  LDL.LU R8, [R1+0x2e0] ;  /* 0x0002e00001087983 */ /* 0x001f280000300800 */
[----:B------:R-:W3:Y:S04]  /*b9c70*/  LDL.LU R22, [R1+0x4160] ;  /* 0x0041600001167983 */ /* 0x000ee80000300800 */
[----:B------:R0:W-:Y:S04]  /*b9c80*/  STL [R1+0x2b8], R9 ;  /* 0x0002b80901007387 */ /* 0x0001e80000100800 */
[----:B0-----:R-:W4:Y:S01]  /*b9c90*/  LDL.LU R9, [R1+0x5c] ;  /* 0x00005c0001097983 */ /* 0x001f220000300800 */
[----:B---3--:R-:W-:-:S03]  /*b9ca0*/  PRMT R22, R22, 0x5410, R23 ;  /* 0x0000541016167816 */ /* 0x008fc60000000017 */
[----:B------:R-:W3:Y:S04]  /*b9cb0*/  LDL.LU R23, [R1+0x415c] ;  /* 0x00415c0001177983 */ /* 0x000ee80000300800 */
[----:B------:R0:W-:Y:S04]  /*b9cc0*/  STL [R1+0x2bc], R22 ;  /* 0x0002bc1601007387 */ /* 0x0001e80000100800 */
[----:B0-----:R-:W3:Y:S01]  /*b9cd0*/  LDL.LU R22, [R1+0x4158] ;  /* 0x0041580001167983 */ /* 0x001ee20000300800 */
[----:B------:R-:W-:Y:S02]  /*b9ce0*/  PRMT R19, R19, 0x5410, R25 ;  /* 0x0000541013137816 */ /* 0x000fe40000000019 */
[----:B------:R-:W-:-:S02]  /*b9cf0*/  PRMT R2, R2, 0x5410, R29 ;  /* 0x0000541002027816 */ /* 0x000fc4000000001d */
[----:B------:R-:W-:Y:S02]  /*b9d00*/  PRMT R0, R0, 0x5410, R3 ;  /* 0x0000541000007816 */ /* 0x000fe40000000003 */
[----:B------:R-:W-:Y:S02]  /*b9d10*/  PRMT R3, R20, 0x5410, R27 ;  /* 0x0000541014037816 */ /* 0x000fe4000000001b */
[----:B---3--:R-:W-:Y:S02]  /*b9d20*/  PRMT R23, R23, 0x5410, R22 ;  /* 0x0000541017177816 */ /* 0x008fe40000000016 */
[----:B------:R-:W3:Y:S04]  /*b9d30*/  LDL.LU R22, [R1+0x4154] ;  /* 0x0041540001167983 */ /* 0x000ee80000300800 */
[----:B------:R0:W-:Y:S04]  /*b9d40*/  STL [R1+0x2c0], R23 ;  /* 0x0002c01701007387 */ /* 0x0001e80000100800 */
[----:B0-----:R-:W3:Y:S04]  /*b9d50*/  LDL.LU R23, [R1+0x4150] ;  /* 0x0041500001177983 */ /* 0x001ee80000300800 */
[----:B------:R-:W3:Y:S04]  /*b9d60*/  LDL.LU R25, [R1+0x414c] ;  /* 0x00414c0001197983 */ /* 0x000ee80000300800 */
[----:B------:R0:W-:Y:S04]  /*b9d70*/  STL [R1+0x2c8], R19 ;  /* 0x0002c81301007387 */ /* 0x0001e80000100800 */
[----:B0-----:R-:W3:Y:S04]  /*b9d80*/  LDL.LU R19, [R1+0x4148] ;  /* 0x0041480001137983 */ /* 0x001ee80000300800 */
[----:B------:R-:W3:Y:S04]  /*b9d90*/  LDL.LU R29, [R1+0x4144] ;  /* 0x00414400011d7983 */ /* 0x000ee80000300800 */
[----:B------:R0:W-:Y:S04]  /*b9da0*/  STL [R1+0x2cc], R2 ;  /* 0x0002cc0201007387 */ /* 0x0001e80000100800 */
[----:B------:R1:W-:Y:S04]  /*b9db0*/  STL [R1+0x2c4], R0 ;  /* 0x0002c40001007387 */ /* 0x0003e80000100800 */
[----:B------:R2:W-:Y:S01]  /*b9dc0*/  STL [R1+0x2a4], R3 ;  /* 0x0002a40301007387 */ /* 0x0005e20000100800 */
[----:B0-----:R-:W-:-:S02]  /*b9dd0*/  PRMT R2, R18, 0x5410, R4 ;  /* 0x0000541012027816 */ /* 0x001fc40000000004 */
[----:B-1----:R-:W-:Y:S02]  /*b9de0*/  PRMT R0, R10, 0x5410, R17 ;  /* 0x000054100a007816 */ /* 0x002fe40000000011 */
[----:B--2---:R-:W-:Y:S01]  /*b9df0*/  PRMT R3, R5, 0x5410, R6 ;  /* 0x0000541005037816 */ /* 0x004fe20000000006 */
[----:B------:R0:W-:Y:S04]  /*b9e00*/  STL [R1+0x2a0], R2 ;  /* 0x0002a00201007387 */ /* 0x0001e80000100800 */
[----:B------:R1:W-:Y:S04]  /*b9e10*/  STL [R1+0x2a8], R0 ;  /* 0x0002a80001007387 */ /* 0x0003e80000100800 */
[----:B------:R-:W-:Y:S04]  /*b9e20*/  STL [R1+0x29c], R3 ;  /* 0x00029c0301007387 */ /* 0x000fe80000100800 */
[----:B------:R-:W2:Y:S01]  /*b9e30*/  LDL.LU R27, [R1+0x58] ;  /* 0x00005800011b7983 */ /* 0x000ea20000300800 */
[----:B0-----:R-:W-:-:S02]  /*b9e40*/  PRMT R2, R21, 0x5410, R7 ;  /* 0x0000541015027816 */ /* 0x001fc40000000007 */
[----:B-1----:R-:W-:-:S03]  /*b9e50*/  PRMT R0, R14, 0x5410, R16 ;  /* 0x000054100e007816 */ /* 0x002fc60000000010 */
[----:B------:R0:W-:Y:S04]  /*b9e60*/  STL [R1+0x298], R2 ;  /* 0x0002980201007387 */ /* 0x0001e80000100800 */
[----:B------:R-:W2:Y:S04]  /*b9e70*/  LDL.LU R10, [R1+0x54] ;  /* 0x00005400010a7983 */ /* 0x000ea80000300800 */
[----:B------:R1:W-:Y:S04]  /*b9e80*/  STL [R1+0x294], R0 ;  /* 0x0002940001007387 */ /* 0x0003e80000100800 */
[----:B------:R-:W2:Y:S04]  /*b9e90*/  LDL.LU R6, [R1+0x2d4] ;  /* 0x0002d40001067983 */ /* 0x000ea80000300800 */
[----:B------:R-:W2:Y:S04]  /*b9ea0*/  LDL.LU R5, [R1+0x3c] ;  /* 0x00003c0001057983 */ /* 0x000ea80000300800 */
[----:B------:R-:W2:Y:S04]  /*b9eb0*/  LDL.LU R7, [R1+0x264] ;  /* 0x0002640001077983 */ /* 0x000ea80000300800 */
[----:B------:R-:W2:Y:S04]  /*b9ec0*/  LDL.LU R21, [R1+0x10] ;  /* 0x0000100001157983 */ /* 0x000ea80000300800 */
[----:B------:R-:W2:Y:S04]  /*b9ed0*/  LDL.LU R16, [R1+0xc] ;  /* 0x00000c0001107983 */ /* 0x000ea80000300800 */
[----:B------:R-:W2:Y:S01]  /*b9ee0*/  LDL.LU R14, [R1+0x2b4] ;  /* 0x0002b400010e7983 */ /* 0x000ea20000300800 */
[----:B0-----:R-:W-:-:S03]  /*b9ef0*/  PRMT R2, R15, 0x5410, R24 ;  /* 0x000054100f027816 */ /* 0x001fc60000000018 */
[----:B-1----:R-:W2:Y:S01]  /*b9f00*/  LDL.LU R0, [R1+0x8] ;  /* 0x0000080001007983 */ /* 0x002ea20000300800 */
[----:B----4-:R-:W-:Y:S02]  /*b9f10*/  PRMT R3, R8, 0x5410, R13 ;  /* 0x0000541008037816 */ /* 0x010fe4000000000d */
[----:B---3--:R-:W-:Y:S02]  /*b9f20*/  PRMT R29, R29, 0x5410, R12 ;  /* 0x000054101d1d7816 */ /* 0x008fe4000000000c */
[----:B------:R-:W-:-:S03]  /*b9f30*/  PRMT R19, R19, 0x5410, R11 ;  /* 0x0000541013137816 */ /* 0x000fc6000000000b */
[----:B------:R0:W-:Y:S04]  /*b9f40*/  STL [R1+0x40a0], R29 ;  /* 0x0040a01d01007387 */ /* 0x0001e80000100800 */
[----:B------:R1:W-:Y:S04]  /*b9f50*/  STL [R1+0x290], R2 ;  /* 0x0002900201007387 */ /* 0x0003e80000100800 */
[----:B0-----:R-:W3:Y:S01]  /*b9f60*/  LDL.LU R29, [R1] ;  /* 0x00000000011d7983 */ /* 0x001ee20000300800 */
[----:B-1----:R-:W-:-:S03]  /*b9f70*/  PRMT R2, R28, 0x5410, R26 ;  /* 0x000054101c027816 */ /* 0x002fc6000000001a */
[----:B------:R0:W-:Y:S04]  /*b9f80*/  STL [R1+0x4080], R19 ;  /* 0x0040801301007387 */ /* 0x0001e80000100800 */
[----:B------:R1:W-:Y:S04]  /*b9f90*/  STL [R1+0x27c], R2 ;  /* 0x00027c0201007387 */ /* 0x0003e80000100800 */
[----:B0-----:R-:W4:Y:S04]  /*b9fa0*/  LDL.LU R19, [R1+0x260] ;  /* 0x0002600001137983 */ /* 0x001f280000300800 */
[----:B------:R-:W3:Y:S04]  /*b9fb0*/  LDL.LU R8, [R1+0x28c] ;  /* 0x00028c0001087983 */ /* 0x000ee80000300800 */
[----:B------:R-:W-:Y:S01]  /*b9fc0*/  STL [R1+0x278], R3 ;  /* 0x0002780301007387 */ /* 0x000fe20000100800 */
[----:B-1----:R-:W-:-:S03]  /*b9fd0*/  PRMT R2, R25, 0x5410, R9 ;  /* 0x0000541019027816 */ /* 0x002fc60000000009 */
[----:B------:R-:W4:Y:S04]  /*b9fe0*/  LDL.LU R25, [R1+0x4140] ;  /* 0x0041400001197983 */ /* 0x000f280000300800 */
[----:B------:R-:W3:Y:S04]  /*b9ff0*/  LDL.LU R9, [R1+0x26c] ;  /* 0x00026c0001097983 */ /* 0x000ee80000300800 */
        /* <DEDUP_REMOVED lines=12> */
[----:B0-----:R-:W3:Y:S04]  /*ba0c0*/  LDL.LU R2, [R1+0x2fc] ;  /* 0x0002fc0001027983 */ /* 0x001ee80000300800 */
[----:B------:R-:W3:Y:S01]  /*ba0d0*/  LDL.LU R3, [R1+0x2c] ;  /* 0x00002c0001037983 */ /* 0x000ee20000300800 */
[----:B--2---:R-:W-:-:S02]  /*ba0e0*/  PRMT R6, R6, 0x5410, R10 ;  /* 0x0000541006067816 */ /* 0x004fc4000000000a */
[----:B------:R-:W-:Y:S02]  /*ba0f0*/  PRMT R7, R7, 0x5410, R5 ;  /* 0x0000541007077816 */ /* 0x000fe40000000005 */
[----:B------:R-:W-:Y:S02]  /*ba100*/  PRMT R14, R14, 0x5410, R16 ;  /* 0x000054100e0e7816 */ /* 0x000fe40000000010 */
[----:B----4-:R-:W-:Y:S02]  /*ba110*/  PRMT R25, R25, 0x5410, R27 ;  /* 0x0000541019197816 */ /* 0x010fe4000000001b */
[----:B------:R-:W2:Y:S04]  /*ba120*/  LDL.LU R27, [R1+0x413c] ;  /* 0x00413c00011b7983 */ /* 0x000ea80000300800 */
[----:B------:R0:W-:Y:S01]  /*ba130*/  STL [R1+0x270], R25 ;  /* 0x0002701901007387 */ /* 0x0001e20000100800 */
[----:B------:R-:W-:-:S03]  /*ba140*/  PRMT R19, R19, 0x5410, R21 ;  /* 0x0000541013137816 */ /* 0x000fc60000000015 */
[----:B0-----:R-:W4:Y:S04]  /*ba150*/  LDL.LU R25, [R1+0x1d2c] ;  /* 0x001d2c0001197983 */ /* 0x001f280000300800 */
[----:B------:R-:W2:Y:S04]  /*ba160*/  LDL.LU R10, [R1+0x4138] ;  /* 0x00413800010a7983 */ /* 0x000ea80000300800 */
[----:B------:R0:W-:Y:S04]  /*ba170*/  STL [R1+0x274], R6 ;  /* 0x0002740601007387 */ /* 0x0001e80000100800 */
[----:B0-----:R-:W4:Y:S04]  /*ba180*/  LDL.LU R6, [R1+0x4134] ;  /* 0x0041340001067983 */ /* 0x001f280000300800 */
[----:B------:R-:W3:Y:S04]  /*ba190*/  LDL.LU R5, [R1+0x4130] ;  /* 0x0041300001057983 */ /* 0x000ee80000300800 */
[----:B------:R0:W-:Y:S04]  /*ba1a0*/  STL [R1+0x264], R7 ;  /* 0x0002640701007387 */ /* 0x0001e80000100800 */
[----:B0-----:R-:W2:Y:S04]  /*ba1b0*/  LDL.LU R7, [R1+0x412c] ;  /* 0x00412c0001077983 */ /* 0x001ea80000300800 */
[----:B------:R-:W2:Y:S04]  /*ba1c0*/  LDL.LU R21, [R1+0x4128] ;  /* 0x0041280001157983 */ /* 0x000ea80000300800 */
[----:B------:R-:W4:Y:S04]  /*ba1d0*/  LDL.LU R16, [R1+0x4124] ;  /* 0x0041240001107983 */ /* 0x000f280000300800 */
[----:B------:R0:W-:Y:S04]  /*ba1e0*/  STL [R1+0x3c], R14 ;  /* 0x00003c0e01007387 */ /* 0x0001e80000100800 */
[----:B0-----:R-:W2:Y:S01]  /*ba1f0*/  LDL.LU R14, [R1+0x4120] ;  /* 0x00412000010e7983 */ /* 0x001ea20000300800 */
[----:B---3--:R-:W-:-:S02]  /*ba200*/  PRMT R5, R8, 0x5410, R5 ;  /* 0x0000541008057816 */ /* 0x008fc40000000005 */
[----:B----4-:R-:W-:Y:S02]  /*ba210*/  PRMT R29, R16, 0x5410, R29 ;  /* 0x00005410101d7816 */ /* 0x010fe4000000001d */
[----:B--2---:R-:W-:Y:S02]  /*ba220*/  PRMT R14, R14, 0x5410, R0 ;  /* 0x000054100e0e7816 */ /* 0x004fe40000000000 */
[----:B------:R-:W2:Y:S04]  /*ba230*/  LDL.LU R0, [R1+0x1e8c] ;  /* 0x001e8c0001007983 */ /* 0x000ea80000300800 */
[----:B------:R0:W-:Y:S04]  /*ba240*/  STL [R1+0x40a8], R14 ;  /* 0x0040a80e01007387 */ /* 0x0001e80000100800 */
[----:B0-----:R-:W3:Y:S04]  /*ba250*/  LDL.LU R14, [R1+0x300] ;  /* 0x00030000010e7983 */ /* 0x001ee80000300800 */
[----:B------:R-:W4:Y:S04]  /*ba260*/  LDL.LU R16, [R1+0x1efc] ;  /* 0x001efc0001107983 */ /* 0x000f280000300800 */
[----:B------:R0:W-:Y:S02]  /*ba270*/  STL [R1+0xc], R29 ;  /* 0x00000c1d01007387 */ /* 0x0001e40000100800 */
[----:B0-----:R-:W-:-:S02]  /*ba280*/  PRMT R29, R21, 0x5410, R7 ;  /* 0x00005410151d7816 */ /* 0x001fc40000000007 */
[----:B------:R-:W2:Y:S04]  /*ba290*/  LDL.LU R7, [R1+0x2f4] ;  /* 0x0002f40001077983 */ /* 0x000ea80000300800 */
[----:B------:R-:W4:Y:S04]  /*ba2a0*/  LDL.LU R21, [R1+0x1f60] ;  /* 0x001f600001157983 */ /* 0x000f280000300800 */
[----:B------:R-:W3:Y:S04]  /*ba2b0*/  LDL.LU R8, [R1+0x411c] ;  /* 0x00411c0001087983 */ /* 0x000ee80000300800 */
[----:B------:R0:W-:Y:S04]  /*ba2c0*/  STL [R1+0x8], R5 ;  /* 0x0000080501007387 */ /* 0x0001e80000100800 */
[----:B0-----:R-:W2:Y:S01]  /*ba2d0*/  LDL.LU R5, [R1+0x2f0] ;  /* 0x0002f00001057983 */ /* 0x001ea20000300800 */
[----:B---3--:R-:W-:-:S03]  /*ba2e0*/  PRMT R8, R9, 0x5410, R8 ;  /* 0x0000541009087816 */ /* 0x008fc60000000008 */
[----:B------:R-:W3:Y:S02]  /*ba2f0*/  LDL.LU R9, [R1+0x4118] ;  /* 0x0041180001097983 */ /* 0x000ee40000300800 */
[----:B---3--:R-:W-:Y:S02]  /*ba300*/  PRMT R9, R13, 0x5410, R9 ;  /* 0x000054100d097816 */ /* 0x008fe40000000009 */
[----:B------:R-:W3:Y:S01]  /*ba310*/  LDL.LU R13, [R1+0x4114] ;  /* 0x00411400010d7983 */ /* 0x000ee20000300800 */
[----:B------:R-:W-:Y:S02]  /*ba320*/  PRMT R10, R11, 0x5410, R10 ;  /* 0x000054100b0a7816 */ /* 0x000fe4000000000a */
[----:B---3--:R-:W-:Y:S02]  /*ba330*/  PRMT R13, R13, 0x5410, R6 ;  /* 0x000054100d0d7816 */ /* 0x008fe40000000006 */
[----:B------:R-:W3:Y:S04]  /*ba340*/  LDL.LU R6, [R1+0x2ec] ;  /* 0x0002ec0001067983 */ /* 0x000ee80000300800 */
[----:B------:R-:W4:Y:S01]  /*ba350*/  LDL.LU R11, [R1+0x4110] ;  /* 0x00411000010b7983 */ /* 0x000f220000300800 */
[----:B--2---:R-:W-:-:S02]  /*ba360*/  PRMT R5, R5, 0x5410, R28 ;  /* 0x0000541005057816 */ /* 0x004fc4000000001c */
[----:B---3--:R-:W-:Y:S02]  /*ba370*/  PRMT R6, R6, 0x5410, R20 ;  /* 0x0000541006067816 */ /* 0x008fe40000000014 */
[----:B----4-:R-:W-:Y:S02]  /*ba380*/  PRMT R4, R4, 0x5410, R11 ;  /* 0x0000541004047816 */ /* 0x010fe4000000000b */
[----:B------:R-:W2:Y:S04]  /*ba390*/  LDL.LU R11, [R1+0x34] ;  /* 0x00003400010b7983 */ /* 0x000ea80000300800 */
[----:B------:R-:W3:Y:S04]  /*ba3a0*/  LDL.LU R20, [R1+0x410c] ;  /* 0x00410c0001147983 */ /* 0x000ee80000300800 */
[----:B------:R-:W4:Y:S02]  /*ba3b0*/  LDL.LU R28, [R1+0x4108] ;  /* 0x00410800011c7983 */ /* 0x000f240000300800 */
[----:B----4-:R-:W-:-:S02]  /*ba3c0*/  PRMT R7, R7, 0x5410, R28 ;  /* 0x0000541007077816 */ /* 0x010fc4000000001c */
[----:B------:R-:W4:Y:S01]  /*ba3d0*/  LDL.LU R28, [R1+0x4104] ;  /* 0x00410400011c7983 */ /* 0x000f220000300800 */
[----:B------:R-:W-:Y:S02]  /*ba3e0*/  PRMT R14, R14, 0x5410, R17 ;  /* 0x000054100e0e7816 */ /* 0x000fe40000000011 */
[----:B------:R-:W-:Y:S02]  /*ba3f0*/  PRMT R15, R15, 0x5410, R24 ;  /* 0x000054100f0f7816 */ /* 0x000fe40000000018 */
[----:B------:R-:W-:Y:S02]  /*ba400*/  PRMT R26, R26, 0x5410, R12 ;  /* 0x000054101a1a7816 */ /* 0x000fe4000000000c */
[----:B----4-:R-:W-:Y:S02]  /*ba410*/  PRMT R28, R28, 0x5410, R18 ;  /* 0x000054101c1c7816 */ /* 0x010fe40000000012 */
[----:B------:R-:W4:Y:S04]  /*ba420*/  LDL.LU R18, [R1+0x4100] ;  /* 0x0041000001127983 */ /* 0x000f280000300800 */
[----:B------:R0:W-:Y:S04]  /*ba430*/  STL [R1+0x40ac], R28 ;  /* 0x0040ac1c01007387 */ /* 0x0001e80000100800 */
[----:B0-----:R-:W2:Y:S04]  /*ba440*/  LDL.LU R28, [R1+0x1a48] ;  /* 0x001a4800011c7983 */ /* 0x001ea80000300800 */
[----:B------:R-:W3:Y:S04]  /*ba450*/  LDL.LU R17, [R1+0x40fc] ;  /* 0x0040fc0001117983 */ /* 0x000ee80000300800 */
[----:B------:R0:W-:Y:S04]  /*ba460*/  STL [R1+0x26c], R14 ;  /* 0x00026c0e01007387 */ /* 0x0001e80000100800 */
[----:B0-----:R-:W3:Y:S04]  /*ba470*/  LDL.LU R14, [R1+0x1668] ;  /* 0x00166800010e7983 */ /* 0x001ee80000300800 */
[----:B------:R-:W3:Y:S04]  /*ba480*/  LDL.LU R24, [R1+0x40f8] ;  /* 0x0040f80001187983 */ /* 0x000ee80000300800 */
[----:B------:R0:W-:Y:S04]  /*ba490*/  STL [R1+0x28c], R15 ;  /* 0x00028c0f01007387 */ /* 0x0001e80000100800 */
[----:B0-----:R-:W4:Y:S04]  /*ba4a0*/  LDL.LU R15, [R1+0x40f4] ;  /* 0x0040f400010f7983 */ /* 0x001f280000300800 */
[----:B------:R-:W4:Y:S04]  /*ba4b0*/  LDL.LU R12, [R1+0x40f0] ;  /* 0x0040f000010c7983 */ /* 0x000f280000300800 */
[----:B------:R0:W-:Y:S04]  /*ba4c0*/  STL [R1+0x2b4], R26 ;  /* 0x0002b41a01007387 */ /* 0x0001e80000100800 */
[----:B0-----:R-:W2:Y:S02]  /*ba4d0*/  LDL.LU R26, [R1+0x40ec] ;  /* 0x0040ec00011a7983 */ /* 0x001ea40000300800 */
[----:B--2---:R-:W-:-:S02]  /*ba4e0*/  PRMT R28, R28, 0x5410, R26 ;  /* 0x000054101c1c7816 */ /* 0x004fc4000000001a */
[----:B------:R-:W2:Y:S01]  /*ba4f0*/  LDL.LU R26, [R1+0x40e8] ;  /* 0x0040e800011a7983 */ /* 0x000ea20000300800 */
[----:B------:R-:W-:-:S03]  /*ba500*/  PRMT R11, R2, 0x5410, R11 ;  /* 0x00005410020b7816 */ /* 0x000fc6000000000b */
[----:B------:R-:W-:Y:S01]  /*ba510*/  STL [R1+0x2b0], R28 ;  /* 0x0002b01c01007387 */ /* 0x000fe20000100800 */
[----:B--2---:R-:W-:-:S03]  /*ba520*/  PRMT R2, R26, 0x5410, R3 ;  /* 0x000054101a027816 */ /* 0x004fc60000000003 */
[----:B------:R-:W2:Y:S04]  /*ba530*/  LDL.LU R26, [R1+0x40e4] ;  /* 0x0040e400011a7983 */ /* 0x000ea80000300800 */
[----:B------:R-:W-:Y:S01]  /*ba540*/  STL [R1+0x304], R11 ;  /* 0x0003040b01007387 */ /* 0x000fe20000100800 */
[----:B----4-:R-:W-:-:S03]  /*ba550*/  PRMT R3, R12, 0x5410, R15 ;  /* 0x000054100c037816 */ /* 0x010fc6000000000f */
[----:B------:R-:W4:Y:S04]  /*ba560*/  LDL.LU R15, [R1+0x40e0] ;  /* 0x0040e000010f7983 */ /* 0x000f280000300800 */
[----:B------:R3:W-:Y:S04]  /*ba570*/  STL [R1+0x300], R2 ;  /* 0x0003000201007387 */ /* 0x0007e80000100800 */
[----:B------:R-:W4:Y:S01]  /*ba580*/  LDL.LU R12, [R1+0x40dc] ;  /* 0x0040dc00010c7983 */ /* 0x000f220000300800 */
[----:B------:R-:W-:Y:S02]  /*ba590*/  PRMT R0, R0, 0x5410, R18 ;  /* 0x0000541000007816 */ /* 0x000fe40000000012 */
[----:B---3--:R-:W-:-:S02]  /*ba5a0*/  PRMT R2, R25, 0x5410, R24 ;  /* 0x0000541019027816 */ /* 0x008fc40000000018 */
[----:B------:R-:W3:Y:S04]  /*ba5b0*/  LDL.LU R24, [R1+0x40d8] ;  /* 0x0040d80001187983 */ /* 0x000ee80000300800 */
[----:B------:R-:W-:Y:S04]  /*ba5c0*/  STL [R1+0x30c], R3 ;  /* 0x00030c0301007387 */ /* 0x000fe80000100800 */
[----:B------:R-:W4:Y:S04]  /*ba5d0*/  LDL.LU R11, [R1+0x1708] ;  /* 0x00170800010b7983 */ /* 0x000f280000300800 */
[----:B------:R-:W4:Y:S04]  /*ba5e0*/  LDL.LU R25, [R1+0x167c] ;  /* 0x00167c0001197983 */ /* 0x000f280000300800 */
[----:B------:R0:W-:Y:S01]  /*ba5f0*/  STL [R1+0x4048], R2 ;  /* 0x0040480201007387 */ /* 0x0001e20000100800 */
[----:B------:R-:W-:-:S03]  /*ba600*/  PRMT R16, R16, 0x5410, R20 ;  /* 0x0000541010107816 */ /* 0x000fc60000000014 */
[----:B0-----:R-:W4:Y:S01]  /*ba610*/  LDL.LU R2, [R1+0x165c] ;  /* 0x00165c0001027983 */ /* 0x001f220000300800 */
[----:B------:R-:W-:Y:S02]  /*ba620*/  PRMT R21, R21, 0x5410, R27 ;  /* 0x0000541015157816 */ /* 0x000fe4000000001b */
[----:B--2---:R-:W-:Y:S02]  /*ba630*/  PRMT R3, R26, 0x5410, R17 ;  /* 0x000054101a037816 */ /* 0x004fe40000000011 */
[----:B------:R-:W2:Y:S04]  /*ba640*/  LDL.LU R17, [R1+0x40d4] ;  /* 0x0040d40001117983 */ /* 0x000ea80000300800 */
[----:B------:R-:W3:Y:S04]  /*ba650*/  LDL.LU R26, [R1+0x40d0] ;  /* 0x0040d000011a7983 */ /* 0x000ee80000300800 */
[----:B------:R0:W-:Y:S04]  /*ba660*/  STL [R1+0x4078], R3 ;  /* 0x0040780301007387 */ /* 0x0001e80000100800 */
[----:B------:R-:W2:Y:S04]  /*ba670*/  LDL.LU R18, [R1+0x40cc] ;  /* 0x0040cc0001127983 */ /* 0x000ea80000300800 */
[----:B------:R-:W-:Y:S04]  /*ba680*/  STL [R1+0x4084], R0 ;  /* 0x0040840001007387 */ /* 0x000fe80000100800 */
[----:B------:R-:W2:Y:S04]  /*ba690*/  LDL.LU R20, [R1+0x40c8] ;  /* 0x0040c80001147983 */ /* 0x000ea80000300800 */
[----:B------:R1:W-:Y:S04]  /*ba6a0*/  STL [R1+0x40a4], R16 ;  /* 0x0040a41001007387 */ /* 0x0003e80000100800 */
[----:B0-----:R-:W2:Y:S04]  /*ba6b0*/  LDL.LU R3, [R1+0x1adc] ;  /* 0x001adc0001037983 */ /* 0x001ea80000300800 */
[----:B-1----:R-:W2:Y:S04]  /*ba6c0*/  LDL.LU R16, [R1+0x1a9c] ;  /* 0x001a9c0001107983 */ /* 0x002ea80000300800 */
[----:B------:R-:W3:Y:S04]  /*ba6d0*/  LDL.LU R27, [R1+0x1a98] ;  /* 0x001a9800011b7983 */ /* 0x000ee80000300800 */
[----:B---3--:R0:W-:Y:S04]  /*ba6e0*/  STL.64 [R1+0x40c0], R26 ;  /* 0x0040c01a01007387 */ /* 0x0081e80000100a00 */
[----:B0-----:R-:W3:Y:S04]  /*ba6f0*/  LDL.LU R26, [R1+0x16f8] ;  /* 0x0016f800011a7983 */ /* 0x001ee80000300800 */
[----:B------:R-:W3:Y:S04]  /*ba700*/  LDL.LU R27, [R1+0x16fc] ;  /* 0x0016fc00011b7983 */ /* 0x000ee80000300800 */
[----:B------:R0:W-:Y:S04]  /*ba710*/  STL [R1+0x40b8], R24 ;  /* 0x0040b81801007387 */ /* 0x0001e80000100800 */
[----:B0-----:R-:W3:Y:S04]  /*ba720*/  LDL.LU R24, [R1+0x1688] ;  /* 0x0016880001187983 */ /* 0x001ee80000300800 */
[----:B------:R-:W3:Y:S04]  /*ba730*/  LDL.LU R28, [R1+0x1888] ;  /* 0x00188800011c7983 */ /* 0x000ee80000300800 */
[----:B------:R0:W-:Y:S04]  /*ba740*/  STL.64 [R1+0x3f20], R22 ;  /* 0x003f201601007387 */ /* 0x0001e80000100a00 */
[----:B0-----:R-:W3:Y:S01]  /*ba750*/  LDL.LU R23, [R1+0x1658] ;  /* 0x0016580001177983 */ /* 0x001ee20000300800 */
[----:B----4-:R-:W-:-:S02]  /*ba760*/  PRMT R7, R7, 0x5210, R11 ;  /* 0x0000521007077816 */ /* 0x010fc4000000000b */
[----:B------:R-:W-:Y:S01]  /*ba770*/  PRMT R11, R13, 0x5210, R25 ;  /* 0x000052100d0b7816 */ /* 0x000fe20000000019 */
[----:B--2---:R0:W-:Y:S01]  /*ba780*/  STL.64 [R1+0x3f18], R20 ;  /* 0x003f181401007387 */ /* 0x0041e20000100a00 */
[----:B------:R-:W-:-:S03]  /*ba790*/  PRMT R8, R8, 0x5210, R14 ;  /* 0x0000521008087816 */ /* 0x000fc6000000000e */
[----:B------:R-:W2:Y:S04]  /*ba7a0*/  LDL.LU R0, [R1+0x1884] ;  /* 0x0018840001007983 */ /* 0x000ea80000300800 */
[----:B------:R-:W4:Y:S01]  /*ba7b0*/  LDL.LU R14, [R1+0x185c] ;  /* 0x00185c00010e7983 */ /* 0x000f220000300800 */
[----:B------:R-:W-:-:S03]  /*ba7c0*/  PRMT R9, R9, 0x5210, R2 ;  /* 0x0000521009097816 */ /* 0x000fc60000000002 */
[----:B0-----:R-:W2:Y:S04]  /*ba7d0*/  LDL.LU R20, [R1+0x358] ;  /* 0x0003580001147983 */ /* 0x001ea80000300800 */
[----:B------:R-:W2:Y:S04]  /*ba7e0*/  LDL.LU R21, [R1+0x354] ;  /* 0x0003540001157983 */ /* 0x000ea80000300800 */
[----:B------:R-:W2:Y:S04]  /*ba7f0*/  LDL.LU R2, [R1+0x350] ;  /* 0x0003500001027983 */ /* 0x000ea80000300800 */
[----:B------:R-:W2:Y:S01]  /*ba800*/  LDL.LU R22, [R1+0x340] ;  /* 0x0003400001167983 */ /* 0x000ea20000300800 */
[----:B---3--:R-:W-:-:S02]  /*ba810*/  PRMT R5, R5, 0x5210, R26 ;  /* 0x0000521005057816 */ /* 0x008fc4000000001a */
[----:B------:R-:W-:Y:S02]  /*ba820*/  PRMT R6, R6, 0x5210, R27 ;  /* 0x0000521006067816 */ /* 0x000fe4000000001b */
[----:B------:R-:W-:Y:S02]  /*ba830*/  PRMT R4, R4, 0x5210, R24 ;  /* 0x0000521004047816 */ /* 0x000fe40000000018 */
[----:B------:R-:W0:Y:S01]  /*ba840*/  LDS.128 R24, [R18] ;  /* 0x0000000012187984 */ /* 0x000e220000000c00 */
[----:B------:R-:W-:Y:S01]  /*ba850*/  BAR.SYNC.DEFER_BLOCKING 0x0 ;  /* 0x0000000000007b1d */ /* 0x000fe20000010000 */
[----:B------:R-:W-:-:S05]  /*ba860*/  PRMT R10, R10, 0x5210, R23 ;  /* 0x000052100a0a7816 */ /* 0x000fca0000000017 */
[----:B------:R-:W3:Y:S04]  /*ba870*/  LDL.LU R23, [R1+0x344] ;  /* 0x0003440001177983 */ /* 0x000ee80000300800 */
[----:B------:R1:W-:Y:S01]  /*ba880*/  STSM.16.M88.4 [R17], R4 ;  /* 0x0000000411007844 */ /* 0x0003e20000000200 */
[----:B------:R-:W-:Y:S06]  /*ba890*/  BAR.SYNC.DEFER_BLOCKING 0x0 ;  /* 0x0000000000007b1d */ /* 0x000fec0000010000 */
[----:B0-----:R-:W-:Y:S04]  /*ba8a0*/  STL.64 [R1+0x80], R24 ;  /* 0x0000801801007387 */ /* 0x001fe80000100a00 */
[----:B------:R-:W-:Y:S04]  /*ba8b0*/  STL.64 [R1+0x88], R26 ;  /* 0x0000881a01007387 */ /* 0x000fe80000100a00 */
[----:B-1----:R-:W3:Y:S04]  /*ba8c0*/  LDL.LU R7, [R1+0x1ac8] ;  /* 0x001ac80001077983 */ /* 0x002ee80000300800 */
[----:B------:R-:W0:Y:S01]  /*ba8d0*/  LDS.128 R24, [R18] ;  /* 0x0000000012187984 */ /* 0x000e220000000c00 */
[----:B------:R-:W-:Y:S01]  /*ba8e0*/  BAR.SYNC.DEFER_BLOCKING 0x0 ;  /* 0x0000000000007b1d */ /* 0x000fe20000010000 */
[----:B0-----:R-:W-:-:S05]  /*ba8f0*/  IMAD.MOV.U32 R13, RZ, RZ, R25 ;  /* 0x000000ffff0d7224 */ /* 0x001fca00078e0019 */
[----:B------:R-:W-:Y:S04]  /*ba900*/  STL [R1+0x70], R24 ;  /* 0x0000701801007387 */ /* 0x000fe80000100800 */
[----:B------:R0:W-:Y:S01]  /*ba910*/  STL [R1+0x7c], R27 ;  /* 0x00007c1b01007387 */ /* 0x0001e20000100800 */
[----:B------:R-:W-:-:S03]  /*ba920*/  IMAD.MOV.U32 R25, RZ, RZ, R26 ;  /* 0x000000ffff197224 */ /* 0x000fc600078e001a */
[----:B0-----:R-:W3:Y:S01]  /*ba930*/  LDL.LU.64 R26, [R1+0x40c0] ;  /* 0x0040c000011a7983 */ /* 0x001ee20000300a00 */
[----:B------:R-:W-:-:S03]  /*ba940*/  LOP3.LUT R3, R3, 0xffff, RZ, 0xc0, !PT ;  /* 0x0000ffff03037812 */ /* 0x000fc600078ec0ff */
[----:B------:R-:W3:Y:S01]  /*ba950*/  LDL.LU R24, [R1+0x40b8] ;  /* 0x0040b80001187983 */ /* 0x000ee20000300800 */
[----:B----4-:R-:W-:-:S03]  /*ba960*/  LOP3.LUT R14, R14, 0xffff, RZ, 0xc0, !PT ;  /* 0x0000ffff0e0e7812 */ /* 0x010fc600078ec0ff */
[----:B------:R-:W-:Y:S01]  /*ba970*/  STL [R1+0x3d98], R13 ;  /* 0x003d980d01007387 */ /* 0x000fe20000100800 */
[----:B------:R-:W-:Y:S02]  /*ba980*/  LOP3.LUT R16, R16, 0xffff, RZ, 0xc0, !PT ;  /* 0x0000ffff10107812 */ /* 0x000fe400078ec0ff */
[----:B------:R-:W-:Y:S01]  /*ba990*/  PRMT R4, R12, 0x4210, R3 ;  /* 0x000042100c047816 */ /* 0x000fe20000000003 */
[----:B------:R2:W-:Y:S01]  /*ba9a0*/  STSM.16.M88.4 [R17], R8 ;  /* 0x0000000811007844 */ /* 0x0005e20000000200 */
[----:B------:R-:W-:Y:S01]  /*ba9b0*/  BAR.SYNC.DEFER_BLOCKING 0x0 ;  /* 0x0000000000007b1d */ /* 0x000fe20000010000 */
[----:B------:R-:W-:Y:S02]  /*ba9c0*/  PRMT R6, R15, 0x4210, R16 ;  /* 0x000042100f067816 */ /* 0x000fe40000000010 */
[----:B--2---:R-:W-:Y:S02]  /*ba9d0*/  PRMT R10, R2, 0x4210, R14 ;  /* 0x00004210020a7816 */ /* 0x004fe4000000000e */
[----:B---3--:R-:W-:-:S05]  /*ba9e0*/  LOP3.LUT R5, R7, 0xffff, RZ, 0xc0, !PT ;  /* 0x0000ffff07057812 */ /* 0x008fca00078ec0ff */
[----:B------:R0:W-:Y:S04]  /*ba9f0*/  STL [R1+0x20], R5 ;  /* 0x0000200501007387 */ /* 0x0001e80000100800 */
[----:B------:R-:W2:Y:S04]  /*baa00*/  LDL.LU R12, [R1+0x40b4] ;  /* 0x0040b400010c7983 */ /* 0x000ea80000300800 */
[----:B------:R-:W3:Y:S04]  /*baa10*/  LDL.LU R2, [R1+0xc] ;  /* 0x00000c0001027983 */ /* 0x000ee80000300800 */
[----:B------:R-:W4:Y:S01]  /*baa20*/  LDL.LU R15, [R1+0x40b0] ;  /* 0x0040b000010f7983 */ /* 0x000f220000300800 */
[----:B------:R-:W-:-:S02]  /*baa30*/  LOP3.LUT R28, R28, 0xffff, RZ, 0xc0, !PT ;  /* 0x0000ffff1c1c7812 */ /* 0x000fc400078ec0ff */
[----:B------:R-:W-:Y:S02]  /*baa40*/  LOP3.LUT R0, R0, 0xffff, RZ, 0xc0, !PT ;  /* 0x0000ffff00007812 */ /* 0x000fe400078ec0ff */
[----:B------:R-:W-:Y:S02]  /*baa50*/  PRMT R8, R20, 0x4210, R28 ;  /* 0x0000421014087816 */ /* 0x000fe4000000001c */
[----:B------:R-:W-:Y:S02]  /*baa60*/  PRMT R9, R21, 0x4210, R0 ;  /* 0x0000421015097816 */ /* 0x000fe40000000000 */
[----:B0-----:R-:W-:Y:S02]  /*baa70*/  PRMT R5, R22, 0x4210, R5 ;  /* 0x0000421016057816 */ /* 0x001fe40000000005 */
[----:B------:R-:W-:-:S04]  /*baa80*/  LOP3.LUT R27, R27, 0xffff, RZ, 0xc0, !PT ;  /* 0x0000ffff1b1b7812 */ /* 0x000fc800078ec0ff */
[----:B------:R-:W-:Y:S02]  /*baa90*/  PRMT R7, R23, 0x4210, R27 ;  /* 0x0000421017077816 */ /* 0x000fe4000000001b */
[----:B------:R-:W0:Y:S01]  /*baaa0*/  LDS.128 R20, [R18] ;  /* 0x0000000012147984 */ /* 0x000e220000000c00 */
[----:B------:R-:W-:Y:S01]  /*baab0*/  BAR.SYNC.DEFER_BLOCKING 0x0 ;  /* 0x0000000000007b1d */ /* 0x000fe20000010000 */
[----:B------:R-:W-:-:S04]  /*baac0*/  LOP3.LUT R26, R26, 0xffff, RZ, 0xc0, !PT ;  /* 0x0000ffff1a1a7812 */ /* 0x000fc800078ec0ff */
[----:B------:R-:W-:Y:S01]  /*baad0*/  PRMT R11, R24, 0x4210, R26 ;  /* 0x00004210180b7816 */ /* 0x000fe2000000001a */
[----:B------:R-:W-:Y:S02]  /*baae0*/  STSM.16.M88.4 [R17], R4 ;  /* 0x0000000411007844 */ /* 0x000fe40000000200 */
[----:B------:R-:W-:Y:S01]  /*baaf0*/  BAR.SYNC.DEFER_BLOCKING 0x0 ;  /* 0x0000000000007b1d */ /* 0x000fe20000010000 */
[----:B0-----:R-:W-:-:S05]  /*bab00*/  IMAD.MOV.U32 R13, RZ, RZ, R20 ;  /* 0x000000ffff0d7224 */ /* 0x001fca00078e0014 */
[----:B------:R-:W-:Y:S01]  /*bab10*/  STL.64 [R1+0x68], R22 ;  /* 0x0000681601007387 */ /* 0x000fe20000100a00 */
[----:B------:R-:W-:-:S03]  /*bab20*/  IMAD.MOV.U32 R24, RZ, RZ, R21 ;  /* 0x000000ffff187224 */ /* 0x000fc600078e0015 */
[----:B------:R-:W0:Y:S01]  /*bab30*/  LDS.128 R20, [R18] ;  /* 0x0000000012147984 */ /* 0x000e220000000c00 */
[----:B------:R-:W-:Y:S06]  /*bab40*/  BAR.SYNC.DEFER_BLOCKING 0x0 ;  /* 0x0000000000007b1d */ /* 0x000fec0000010000 */
[----:B--2---:R1:W-:Y:S04]  /*bab50*/  STL.64 [R1+0x3de0], R12 ;  /* 0x003de00c01007387 */ /* 0x0043e80000100a00 */
[----:B-1----:R-:W2:Y:S04]  /*bab60*/  LDL.LU R12, [R1+0x20] ;  /* 0x00002000010c7983 */ /* 0x002ea80000300800 */
[----:B------:R-:W2:Y:S04]  /*bab70*/  LDL.LU R13, [R1+0x8] ;  /* 0x00000800010d7983 */ /* 0x000ea80000300800 */
[----:B----4-:R1:W-:Y:S04]  /*bab80*/  STL [R1+0x4094], R15 ;  /* 0x0040940f01007387 */ /* 0x0103e80000100800 */
[----:B-1----:R-:W4:Y:S04]  /*bab90*/  LDL.LU R15, [R1+0x3c] ;  /* 0x00003c00010f7983 */ /* 0x002f280000300800 */
[----:B------:R1:W-:Y:S04]  /*baba0*/  STL.64 [R1+0x3d88], R24 ;  /* 0x003d881801007387 */ /* 0x0003e80000100a00 */
[----:B------:R-:W3:Y:S04]  /*babb0*/  LDL.LU R7, [R1+0x264] ;  /* 0x0002640001077983 */ /* 0x000ee80000300800 */
[----:B0-----:R0:W-:Y:S04]  /*babc0*/  STL.64 [R1+0x50], R20 ;  /* 0x0000501401007387 */ /* 0x0011e80000100a00 */
[----:B------:R0:W-:Y:S04]  /*babd0*/  STL [R1+0x58], R22 ;  /* 0x0000581601007387 */ /* 0x0001e80000100800 */
[----:B------:R0:W-:Y:S01]  /*babe0*/  STSM.16.M88.4 [R17], R8 ;  /* 0x0000000811007844 */ /* 0x0001e20000000200 */
[----:B------:R-:W-:Y:S01]  /*babf0*/  BAR.SYNC.DEFER_BLOCKING 0x0 ;  /* 0x0000000000007b1d */ /* 0x000fe20000010000 */
[----:B-1----:R-:W-:-:S02]  /*bac00*/  IMAD.MOV.U32 R24, RZ, RZ, R23 ;  /* 0x000000ffff187224 */ /* 0x002fc400078e0017 */
[----:B------:R-:W-:-:S03]  /*bac10*/  IMAD.MOV.U32 R25, RZ, RZ, R0 ;  /* 0x000000ffff197224 */ /* 0x000fc600078e0000 */
[----:B0-----:R-:W2:Y:S04]  /*bac20*/  LDL.LU R20, [R1+0x1be8] ;  /* 0x001be80001147983 */ /* 0x001ea80000300800 */
[----:B------:R-:W2:Y:S04]  /*bac30*/  LDL.LU R21, [R1+0x1b28] ;  /* 0x001b280001157983 */ /* 0x000ea80000300800 */
[----:B------:R-:W2:Y:S04]  /*bac40*/  LDL.LU R22, [R1+0x1ab8] ;  /* 0x001ab80001167983 */ /* 0x000ea80000300800 */
[----:B------:R-:W2:Y:S04]  /*bac50*/  LDL.LU R23, [R1+0x1aac] ;  /* 0x001aac0001177983 */ /* 0x000ea80000300800 */
[----:B------:R-:W2:Y:S04]  /*bac60*/  LDL.LU R0, [R1+0x18cc] ;  /* 0x0018cc0001007983 */ /* 0x000ea80000300800 */
[----:B------:R-:W-:Y:S01]  /*bac70*/  STL [R1+0x3dfc], R24 ;  /* 0x003dfc1801007387 */ /* 0x000fe20000100800 */
[----:B------:R-:W-:-:S02]  /*bac80*/  PRMT R9, R19, 0x5210, R25 ;  /* 0x0000521013097816 */ /* 0x000fc40000000019 */
[----:B----4-:R-:W-:Y:S02]  /*bac90*/  PRMT R10, R15, 0x5210, R14 ;  /* 0x000052100f0a7816 */ /* 0x010fe4000000000e */
[----:B---3--:R-:W-:Y:S02]  /*baca0*/  PRMT R8, R7, 0x5210, R28 ;  /* 0x0000521007087816 */ /* 0x008fe4000000001c */
[----:B------:R-:W3:Y:S04]  /*bacb0*/  LDL.LU R28, [R1+0x40ac] ;  /* 0x0040ac00011c7983 */ /* 0x000ee80000300800 */
[----:B------:R-:W4:Y:S04]  /*bacc0*/  LDL.LU R19, [R1+0x18c8] ;  /* 0x0018c80001137983 */ /* 0x000f280000300800 */
[----:B------:R-:W3:Y:S01]  /*bacd0*/  LDL.LU R14, [R1+0x40a8] ;  /* 0x0040a800010e7983 */ /* 0x000ee20000300800 */
[----:B--2---:R-:W-:-:S02]  /*bace0*/  PRMT R5, R13, 0x5210, R12 ;  /* 0x000052100d057816 */ /* 0x004fc4000000000c */
[----:B------:R-:W-:Y:S02]  /*bacf0*/  PRMT R4, R2, 0x5210, R3 ;  /* 0x0000521002047816 */ /* 0x000fe40000000003 */
[----:B------:R-:W-:Y:S01]  /*bad00*/  PRMT R6, R29, 0x5210, R16 ;  /* 0x000052101d067816 */ /* 0x000fe20000000010 */
[----:B------:R-:W2:Y:S04]  /*bad10*/  LDL.LU R3, [R1+0x1880] ;  /* 0x0018800001037983 */ /* 0x000ea80000300800 */
[----:B------:R-:W4:Y:S04]  /*bad20*/  LDL.LU R2, [R1+0x187c] ;  /* 0x00187c0001027983 */ /* 0x000f280000300800 */
[----:B------:R-:W4:Y:S04]  /*bad30*/  LDL.LU R16, [R1+0x40a4] ;  /* 0x0040a40001107983 */ /* 0x000f280000300800 */
[----:B------:R-:W4:Y:S01]  /*bad40*/  LDL.LU R29, [R1+0x40a0] ;  /* 0x0040a000011d7983 */ /* 0x000f220000300800 */
[----:B---3--:R-:W-:-:S03]  /*bad50*/  PRMT R11, R14, 0x5210, R26 ;  /* 0x000052100e0b7816 */ /* 0x008fc6000000001a */
[----:B------:R-:W0:Y:S01]  /*bad60*/  LDS.128 R12, [R18] ;  /* 0x00000000120c7984 */ /* 0x000e220000000c00 */
[----:B------:R-:W-:Y:S01]  /*bad70*/  BAR.SYNC.DEFER_BLOCKING 0x0 ;  /* 0x0000000000007b1d */ /* 0x000fe20000010000 */
[----:B------:R-:W-:-:S05]  /*bad80*/  PRMT R7, R28, 0x5210, R27 ;  /* 0x000052101c077816 */ /* 0x000fca000000001b */
[----:B------:R-:W3:Y:S04]  /*bad90*/  LDL.LU R27, [R1+0x409c] ;  /* 0x00409c00011b7983 */ /* 0x000ee80000300800 */
[----:B------:R-:W3:Y:S04]  /*bada0*/  LDL.LU R28, [R1+0x4098] ;  /* 0x00409800011c7983 */ /* 0x000ee80000300800 */
[----:B------:R1:W-:Y:S01]  /*badb0*/  STSM.16.M88.4 [R17], R4 ;  /* 0x0000000411007844 */ /* 0x0003e20000000200 */
[----:B------:R-:W-:Y:S06]  /*badc0*/  BAR.SYNC.DEFER_BLOCKING 0x0 ;  /* 0x0000000000007b1d */ /* 0x000fec0000010000 */
[----:B0-----:R-:W-:Y:S04]  /*badd0*/  STL [R1+0x40], R12 ;  /* 0x0000400c01007387 */ /* 0x001fe80000100800 */
[----:B------:R-:W-:Y:S01]  /*bade0*/  STL.64 [R1+0x48], R14 ;  /* 0x0000480e01007387 */ /* 0x000fe20000100a00 */
[----:B------:R-:W-:-:S03]  /*badf0*/  IMAD.MOV.U32 R26, RZ, RZ, R13 ;  /* 0x000000ffff1a7224 */ /* 0x000fc600078e000d */
[----:B-1----:R-:W3:Y:S04]  /*bae00*/  LDL.LU R4, [R1+0x374] ;  /* 0x0003740001047983 */ /* 0x002ee80000300800 */
[----:B------:R-:W3:Y:S04]  /*bae10*/  LDL.LU R5, [R1+0x370] ;  /* 0x0003700001057983 */ /* 0x000ee80000300800 */
[----:B------:R-:W3:Y:S04]  /*bae20*/  LDL.LU R6, [R1+0x36c] ;  /* 0x00036c0001067983 */ /* 0x000ee80000300800 */
[----:B------:R-:W3:Y:S04]  /*bae30*/  LDL.LU R7, [R1+0x368] ;  /* 0x0003680001077983 */ /* 0x000ee80000300800 */
[----:B------:R-:W0:Y:S01]  /*bae40*/  LDS.128 R12, [R18] ;  /* 0x00000000120c7984 */ /* 0x000e220000000c00 */
[----:B------:R-:W-:Y:S06]  /*bae50*/  BAR.SYNC.DEFER_BLOCKING 0x0 ;  /* 0x0000000000007b1d */ /* 0x000fec0000010000 */
[----:B------:R-:W-:Y:S02]  /*bae60*/  STSM.16.M88.4 [R17], R8 ;  /* 0x0000000811007844 */ /* 0x000fe40000000200 */
[----:B------:R-:W-:Y:S06]  /*bae70*/  BAR.SYNC.DEFER_BLOCKING 0x0 ;  /* 0x0000000000007b1d */ /* 0x000fec0000010000 */
[----:B0-----:R-:W-:Y:S04]  /*bae80*/  STL.64 [R1+0x30], R12 ;  /* 0x0000300c01007387 */ /* 0x001fe80000100a00 */
[----:B------:R0:W-:Y:S04]  /*bae90*/  STL [R1+0x3c], R15 ;  /* 0x00003c0f01007387 */ /* 0x0001e80000100800 */
[----:B0-----:R-:W3:Y:S04]  /*baea0*/  LDL.LU R15, [R1+0x4094] ;  /* 0x00409400010f7983 */ /* 0x001ee80000300800 */
[----:B------:R-:W3:Y:S04]  /*baeb0*/  LDL.LU R11, [R1+0x378] ;  /* 0x00037800010b7983 */ /* 0x000ee80000300800 */
[----:B------:R-:W3:Y:S01]  /*baec0*/  LDL.LU R25, [R1+0x270] ;  /* 0x0002700001197983 */ /* 0x000ee20000300800 */
[----:B------:R-:W-:-:S02]  /*baed0*/  LOP3.LUT R24, R20, 0xffff, RZ, 0xc0, !PT ;  /* 0x0000ffff14187812 */ /* 0x000fc400078ec0ff */
[----:B--2---:R-:W-:Y:S02]  /*baee0*/  LOP3.LUT R3, R3, 0xffff, RZ, 0xc0, !PT ;  /* 0x0000ffff03037812 */ /* 0x004fe400078ec0ff */
[----:B------:R-:W-:Y:S02]  /*baef0*/  LOP3.LUT R20, R21, 0xffff, RZ, 0xc0, !PT ;  /* 0x0000ffff15147812 */ /* 0x000fe400078ec0ff */
[----:B------:R-:W-:Y:S02]  /*baf00*/  LOP3.LUT R12, R23, 0xffff, RZ, 0xc0, !PT ;  /* 0x0000ffff170c7812 */ /* 0x000fe400078ec0ff */
[----:B----4-:R-:W-:Y:S01]  /*baf10*/  LOP3.LUT R19, R19, 0xffff, RZ, 0xc0, !PT ;  /* 0x0000ffff13137812 */ /* 0x010fe200078ec0ff */
[----:B------:R-:W2:Y:S01]  /*baf20*/  LDL.LU R23, [R1+0x280] ;  /* 0x0002800001177983 */ /* 0x000ea20000300800 */
[----:B------:R-:W-:-:S03]  /*baf30*/  LOP3.LUT R13, R22, 0xffff, RZ, 0xc0, !PT ;  /* 0x0000ffff160d7812 */ /* 0x000fc600078ec0ff */
[----:B------:R-:W4:Y:S04]  /*baf40*/  LDL.LU R21, [R1+0x274] ;  /* 0x0002740001157983 */ /* 0x000f280000300800 */
[----:B------:R-:W2:Y:S04]  /*baf50*/  LDL.LU R22, [R1+0x26c] ;  /* 0x00026c0001167983 */ /* 0x000ea80000300800 */
[----:B------:R-:W-:Y:S01]  /*baf60*/  STL [R1+0x4090], R26 ;  /* 0x0040901a01007387 */ /* 0x000fe20000100800 */
[----:B---3--:R-:W-:Y:S02]  /*baf70*/  PRMT R9, R4, 0x4210, R19 ;  /* 0x0000421004097816 */ /* 0x008fe40000000013 */
[----:B------:R-:W-:-:S02]  /*baf80*/  PRMT R10, R5, 0x4210, R3 ;  /* 0x00004210050a7816 */ /* 0x000fc40000000003 */
[----:B------:R-:W-:Y:S02]  /*baf90*/  PRMT R4, R6, 0x4210, R24 ;  /* 0x0000421006047816 */ /* 0x000fe40000000018 */
[----:B------:R-:W-:Y:S02]  /*bafa0*/  PRMT R5, R7, 0x4210, R20 ;  /* 0x0000421007057816 */ /* 0x000fe40000000014 */
[----:B------:R-:W-:Y:S01]  /*bafb0*/  PRMT R7, R27, 0x4210, R12 ;  /* 0x000042101b077816 */ /* 0x000fe2000000000c */
[----:B------:R-:W-:Y:S04]  /*bafc0*/  STL.64 [R1+0x4088], R24 ;  /* 0x0040881801007387 */ /* 0x000fe80000100a00 */
[----:B------:R-:W0:Y:S01]  /*bafd0*/  LDS.128 R24, [R18] ;  /* 0x0000000012187984 */ /* 0x000e220000000c00 */
[----:B------:R-:W-:Y:S06]  /*bafe0*/  BAR.SYNC.DEFER_BLOCKING 0x0 ;  /* 0x0000000000007b1d */ /* 0x000fec0000010000 */
[----:B0-----:R-:W-:Y:S04]  /*baff0*/  STL.64 [R1+0x20], R24 ;  /* 0x0000201801007387 */ /* 0x001fe80000100a00 */
[----:B------:R0:W-:Y:S04]  /*bb000*/  STL [R1+0x28], R26 ;  /* 0x0000281a01007387 */ /* 0x0001e80000100800 */
[----:B0-----:R-:W3:Y:S04]  /*bb010*/  LDL.LU R26, [R1+0x4090] ;  /* 0x00409000011a7983 */ /* 0x001ee80000300800 */
[----:B------:R-:W2:Y:S01]  /*bb020*/  LDL.LU.64 R24, [R1+0x4088] ;  /* 0x0040880001187983 */ /* 0x000ea20000300a00 */
[----:B------:R-:W-:-:S05]  /*bb030*/  PRMT R6, R28, 0x4210, R13 ;  /* 0x000042101c067816 */ /* 0x000fca000000000d */
[----:B------:R-:W-:Y:S01]  /*bb040*/  STSM.16.M88.4 [R17], R4 ;  /* 0x0000000411007844 */ /* 0x000fe20000000200 */
[----:B------:R-:W-:Y:S06]  /*bb050*/  BAR.SYNC.DEFER_BLOCKING 0x0 ;  /* 0x0000000000007b1d */ /* 0x000fec0000010000 */
[----:B------:R-:W0:Y:S02]  /*bb060*/  LDS.128 R4, [R18] ;  /* 0x0000000012047984 */ /* 0x000e240000000c00 */
[----:B------:R-:W-:Y:S06]  /*bb070*/  BAR.SYNC.DEFER_BLOCKING 0x0 ;  /* 0x0000000000007b1d */ /* 0x000fec0000010000 */
[----:B---3--:R1:W-:Y:S04]  /*bb080*/  STL.64 [R1+0x3d48], R26 ;  /* 0x003d481a01007387 */ /* 0x0083e80000100a00 */
[----:B-1----:R-:W3:Y:S04]  /*bb090*/  LDL.LU R26, [R1+0x27c] ;  /* 0x00027c00011a7983 */ /* 0x002ee80000300800 */
[----:B------:R-:W3:Y:S01]  /*bb0a0*/  LDL.LU R27, [R1+0x278] ;  /* 0x00027800011b7983 */ /* 0x000ee20000300800 */
[----:B------:R-:W-:-:S02]  /*bb0b0*/  LOP3.LUT R0, R0, 0xffff, RZ, 0xc0, !PT ;  /* 0x0000ffff00007812 */ /* 0x000fc400078ec0ff */
[----:B------:R-:W-:Y:S02]  /*bb0c0*/  LOP3.LUT R2, R2, 0xffff, RZ, 0xc0, !PT ;  /* 0x0000ffff02027812 */ /* 0x000fe400078ec0ff */
[----:B------:R-:W-:Y:S02]  /*bb0d0*/  PRMT R8, R11, 0x4210, R0 ;  /* 0x000042100b087816 */ /* 0x000fe40000000000 */
[----:B------:R-:W-:Y:S01]  /*bb0e0*/  PRMT R11, R15, 0x4210, R2 ;  /* 0x000042100f0b7816 */ /* 0x000fe20000000002 */
[----:B0-----:R-:W-:Y:S01]  /*bb0f0*/  IMAD.MOV.U32 R15, RZ, RZ, R7 ;  /* 0x000000ffff0f7224 */ /* 0x001fe200078e0007 */
[----:B------:R-:W-:Y:S04]  /*bb100*/  STL [R1+0x10], R4 ;  /* 0x0000100401007387 */ /* 0x000fe80000100800 */
[----:B------:R-:W-:Y:S04]  /*bb110*/  STL [R1+0x18], R6 ;  /* 0x0000180601007387 */ /* 0x000fe80000100800 */
[----:B------:R0:W-:Y:S04]  /*bb120*/  STSM.16.M88.4 [R17], R8 ;  /* 0x0000000811007844 */ /* 0x0001e80000000200 */
[----:B------:R-:W-:Y:S01]  /*bb130*/  STL [R1+0x3cc8], R15 ;  /* 0x003cc80f01007387 */ /* 0x000fe20000100800 */
[----:B------:R-:W-:Y:S01]  /*bb140*/  BAR.SYNC.DEFER_BLOCKING 0x0 ;  /* 0x0000000000007b1d */ /* 0x000fe20000010000 */
[----:B0-----:R-:W-:Y:S01]  /*bb150*/  PRMT R10, R29, 0x5210, R19 ;  /* 0x000052101d0a7816 */ /* 0x001fe20000000013 */
[----:B------:R-:W-:Y:S01]  /*bb160*/  IMAD.MOV.U32 R28, RZ, RZ, R5 ;  /* 0x000000ffff1c7224 */ /* 0x000fe200078e0005 */
[----:B----4-:R-:W-:-:S02]  /*bb170*/  PRMT R6, R21, 0x5210, R13 ;  /* 0x0000521015067816 */ /* 0x010fc4000000000d */
[----:B--2---:R-:W-:Y:S02]  /*bb180*/  PRMT R7, R22, 0x5210, R12 ;  /* 0x0000521016077816 */ /* 0x004fe4000000000c */
[----:B------:R-:W-:Y:S02]  /*bb190*/  PRMT R4, R25, 0x5210, R24 ;  /* 0x0000521019047816 */ /* 0x000fe40000000018 */
[----:B------:R-:W-:Y:S02]  /*bb1a0*/  PRMT R5, R23, 0x5210, R20 ;  /* 0x0000521017057816 */ /* 0x000fe40000000014 */
[----:B---3--:R-:W-:Y:S02]  /*bb1b0*/  PRMT R26, R26, 0x5210, R0 ;  /* 0x000052101a1a7816 */ /* 0x008fe40000000000 */
[----:B------:R-:W2:Y:S04]  /*bb1c0*/  LDL.LU R0, [R1+0x4084] ;  /* 0x0040840001007983 */ /* 0x000ea80000300800 */
[----:B------:R-:W3:Y:S04]  /*bb1d0*/  LDL.LU R19, [R1+0x4080] ;  /* 0x0040800001137983 */ /* 0x000ee80000300800 */
[----:B------:R-:W4:Y:S01]  /*bb1e0*/  LDL.LU R29, [R1+0x407c] ;  /* 0x00407c00011d7983 */ /* 0x000f220000300800 */
[----:B------:R-:W-:-:S03]  /*bb1f0*/  PRMT R9, R27, 0x5210, R3 ;  /* 0x000052101b097816 */ /* 0x000fc60000000003 */
[----:B------:R-:W2:Y:S04]  /*bb200*/  LDL.LU R3, [R1+0x4078] ;  /* 0x0040780001037983 */ /* 0x000ea80000300800 */
[----:B------:R-:W2:Y:S04]  /*bb210*/  LDL.LU R23, [R1+0x1c08] ;  /* 0x001c080001177983 */ /* 0x000ea80000300800 */
[----:B------:R-:W-:Y:S04]  /*bb220*/  STL.64 [R1+0x4070], R6 ;  /* 0x0040700601007387 */ /* 0x000fe80000100a00 */
[----:B------:R-:W-:Y:S04]  /*bb230*/  STL.64 [R1+0x4068], R4 ;  /* 0x0040680401007387 */ /* 0x000fe80000100a00 */
[----:B------:R-:W0:Y:S01]  /*bb240*/  LDS.128 R4, [R18] ;  /* 0x0000000012047984 */ /* 0x000e220000000c00 */
[----:B------:R-:W-:Y:S01]  /*bb250*/  BAR.SYNC.DEFER_BLOCKING 0x0 ;  /* 0x0000000000007b1d */ /* 0x000fe20000010000 */
[----:B0-----:R-:W-:Y:S01]  /*bb260*/  IMAD.MOV.U32 R15, RZ, RZ, R6 ;  /* 0x000000ffff0f7224 */ /* 0x001fe200078e0006 */
[----:B---3--:R-:W-:-:S04]  /*bb270*/  PRMT R8, R19, 0x5210, R2 ;  /* 0x0000521013087816 */ /* 0x008fc80000000002 */
[----:B------:R-:W3:Y:S04]  /*bb280*/  LDL.LU R2, [R1+0x1928] ;  /* 0x0019280001027983 */ /* 0x000ee80000300800 */
[----:B------:R-:W2:Y:S04]  /*bb290*/  LDL.LU R24, [R1+0x191c] ;  /* 0x00191c0001187983 */ /* 0x000ea80000300800 */
[----:B------:R-:W2:Y:S04]  /*bb2a0*/  LDL.LU R12, [R1+0x18b8] ;  /* 0x0018b800010c7983 */ /* 0x000ea80000300800 */
[----:B------:R-:W2:Y:S04]  /*bb2b0*/  LDL.LU R25, [R1+0x188c] ;  /* 0x00188c0001197983 */ /* 0x000ea80000300800 */
[----:B------:R-:W2:Y:S04]  /*bb2c0*/  LDL.LU R13, [R1+0x398] ;  /* 0x00039800010d7983 */ /* 0x000ea80000300800 */
[----:B------:R-:W2:Y:S04]  /*bb2d0*/  LDL.LU R20, [R1+0x390] ;  /* 0x0003900001147983 */ /* 0x000ea80000300800 */
[----:B------:R-:W2:Y:S01]  /*bb2e0*/  LDL.LU R21, [R1+0x38c] ;  /* 0x00038c0001157983 */ /* 0x000ea20000300800 */
[----:B----4-:R-:W-:-:S03]  /*bb2f0*/  IMAD.MOV.U32 R19, RZ, RZ, R29 ;  /* 0x000000ffff137224 */ /* 0x010fc600078e001d */
[----:B------:R-:W4:Y:S04]  /*bb300*/  LDL.LU R22, [R1+0x388] ;  /* 0x0003880001167983 */ /* 0x000f280000300800 */
[----:B------:R0:W-:Y:S01]  /*bb310*/  STL.64 [R1], R4 ;  /* 0x0000000401007387 */ /* 0x0001e20000100a00 */
[----:B------:R-:W-:-:S03]  /*bb320*/  IMAD.MOV.U32 R29, RZ, RZ, R7 ;  /* 0x000000ffff1d7224 */ /* 0x000fc600078e0007 */
[----:B------:R-:W3:Y:S04]  /*bb330*/  LDL.LU.64 R6, [R1+0x4070] ;  /* 0x0040700001067983 */ /* 0x000ee80000300a00 */
[----:B0-----:R-:W3:Y:S04]  /*bb340*/  LDL.LU.64 R4, [R1+0x4068] ;  /* 0x0040680001047983 */ /* 0x001ee80000300a00 */
[----:B------:R0:W-:Y:S04]  /*bb350*/  STL.64 [R1+0x3d28], R14 ;  /* 0x003d280e01007387 */ /* 0x0001e80000100a00 */
[----:B0-----:R-:W4:Y:S04]  /*bb360*/  LDL.LU R14, [R1+0x1afc] ;  /* 0x001afc00010e7983 */ /* 0x001f280000300800 */
[----:B------:R-:W4:Y:S04]  /*bb370*/  LDL.LU R15, [R1+0x1acc] ;  /* 0x001acc00010f7983 */ /* 0x000f280000300800 */
[----:B------:R0:W-:Y:S04]  /*bb380*/  STL.64 [R1+0x3cf8], R28 ;  /* 0x003cf81c01007387 */ /* 0x0001e80000100a00 */
[----:B0-----:R-:W4:Y:S04]  /*bb390*/  LDL.LU R28, [R1+0x1c04] ;  /* 0x001c0400011c7983 */ /* 0x001f280000300800 */
[----:B------:R-:W4:Y:S04]  /*bb3a0*/  LDL.LU R29, [R1+0x394] ;  /* 0x00039400011d7983 */ /* 0x000f280000300800 */
[----:B---3--:R0:W-:Y:S01]  /*bb3b0*/  STSM.16.M88.4 [R17], R4 ;  /* 0x0000000411007844 */ /* 0x0081e20000000200 */
[----:B------:R-:W-:Y:S01]  /*bb3c0*/  BAR.SYNC.DEFER_BLOCKING 0x0 ;  /* 0x0000000000007b1d */ /* 0x000fe20000010000 */
[----:B0-----:R-:W-:-:S02]  /*bb3d0*/  IMAD.MOV.U32 R5, RZ, RZ, R10 ;  /* 0x000000ffff057224 */ /* 0x001fc400078e000a */
[----:B------:R-:W-:Y:S02]  /*bb3e0*/  IMAD.MOV.U32 R6, RZ, RZ, R9 ;  /* 0x000000ffff067224 */ /* 0x000fe400078e0009 */
[----:B------:R-:W-:Y:S02]  /*bb3f0*/  IMAD.MOV.U32 R7, RZ, RZ, R8 ;  /* 0x000000ffff077224 */ /* 0x000fe400078e0008 */
[----:B------:R-:W0:Y:S01]  /*bb400*/  LDS.128 R8, [R18] ;  /* 0x0000000012087984 */ /* 0x000e220000000c00 */
[----:B------:R-:W-:Y:S01]  /*bb410*/  BAR.SYNC.DEFER_BLOCKING 0x0 ;  /* 0x0000000000007b1d */ /* 0x000fe20000010000 */
[----:B------:R-:W-:Y:S01]  /*bb420*/  IMAD.MOV.U32 R4, RZ, RZ, R26 ;  /* 0x000000ffff047224 */ /* 0x000fe200078e001a */
[----:B------:R-:W-:Y:S02]  /*bb430*/  LOP3.LUT R2, R2, 0xffff, RZ, 0xc0, !PT ;  /* 0x0000ffff02027812 */ /* 0x000fe400078ec0ff */
[----:B--2---:R-:W-:Y:S02]  /*bb440*/  LOP3.LUT R24, R24, 0xffff, RZ, 0xc0, !PT ;  /* 0x0000ffff18187812 */ /* 0x004fe400078ec0ff */
[----:B------:R-:W-:Y:S01]  /*bb450*/  LOP3.LUT R12, R12, 0xffff, RZ, 0xc0, !PT ;  /* 0x0000ffff0c0c7812 */ /* 0x000fe200078ec0ff */
[----:B------:R4:W-:Y:S01]  /*bb460*/  STSM.16.M88.4 [R17], R4 ;  /* 0x0000000411007844 */ /* 0x0009e20000000200 */
[----:B------:R-:W-:Y:S06]  /*bb470*/  BAR.SYNC.DEFER_BLOCKING 0x0 ;  /* 0x0000000000007b1d */ /* 0x000fec0000010000 */
[----:B0-----:R0:W-:Y:S04]  /*bb480*/  STL.64 [R1+0x3d08], R8 ;  /* 0x003d080801007387 */ /* 0x0011e80000100a00 */
[----:B------:R1:W-:Y:S04]  /*bb490*/  STL.64 [R1+0x3cd0], R10 ;  /* 0x003cd00a01007387 */ /* 0x0003e80000100a00 */
[----:B------:R-:W2:Y:S04]  /*bb4a0*/  LDL.LU R26, [R1+0x384] ;  /* 0x00038400011a7983 */ /* 0x000ea80000300800 */
[----:B------:R-:W3:Y:S01]  /*bb4b0*/  LDL.LU R27, [R1+0x380] ;  /* 0x00038000011b7983 */ /* 0x000ee20000300800 */
[----:B----4-:R-:W-:-:S02]  /*bb4c0*/  PRMT R7, R29, 0x4210, R24 ;  /* 0x000042101d077816 */ /* 0x010fc40000000018 */
[----:B------:R-:W-:Y:S02]  /*bb4d0*/  PRMT R4, R20, 0x4210, R12 ;  /* 0x0000421014047816 */ /* 0x000fe4000000000c */
[----:B0-----:R-:W-:Y:S02]  /*bb4e0*/  LOP3.LUT R8, R23, 0xffff, RZ, 0xc0, !PT ;  /* 0x0000ffff17087812 */ /* 0x001fe400078ec0ff */
[----:B-1----:R-:W-:Y:S01]  /*bb4f0*/  LOP3.LUT R10, R14, 0xffff, RZ, 0xc0, !PT ;  /* 0x0000ffff0e0a7812 */ /* 0x002fe200078ec0ff */
[----:B------:R-:W4:Y:S01]  /*bb500*/  LDL.LU R23, [R1+0x39c] ;  /* 0x00039c0001177983 */ /* 0x000f220000300800 */
[----:B------:R-:W-:Y:S02]  /*bb510*/  LOP3.LUT R11, R15, 0xffff, RZ, 0xc0, !PT ;  /* 0x0000ffff0f0b7812 */ /* 0x000fe400078ec0ff */
[----:B------:R-:W-:Y:S02]  /*bb520*/  LOP3.LUT R14, R25, 0xffff, RZ, 0xc0, !PT ;  /* 0x0000ffff190e7812 */ /* 0x000fe400078ec0ff */
[----:B------:R-:W-:Y:S01]  /*bb530*/  PRMT R15, R13, 0x4210, R2 ;  /* 0x000042100d0f7816 */ /* 0x000fe20000000002 */
[----:B------:R-:W4:Y:S01]  /*bb540*/  LDL.LU R25, [R1+0x2a0] ;  /* 0x0002a00001197983 */ /* 0x000f220000300800 */
[----:B------:R-:W-:-:S03]  /*bb550*/  LOP3.LUT R9, R28, 0xffff, RZ, 0xc0, !PT ;  /* 0x0000ffff1c097812 */ /* 0x000fc600078ec0ff */
[----:B------:R-:W4:Y:S04]  /*bb560*/  LDL.LU R13, [R1+0x29c] ;  /* 0x00029c00010d7983 */ /* 0x000f280000300800 */
[----:B------:R-:W4:Y:S04]  /*bb570*/  LDL.LU R28, [R1+0x298] ;  /* 0x00029800011c7983 */ /* 0x000f280000300800 */
[----:B------:R-:W4:Y:S01]  /*bb580*/  LDL.LU R29, [R1+0x294] ;  /* 0x00029400011d7983 */ /* 0x000f220000300800 */
[----:B------:R-:W-:-:S03]  /*bb590*/  PRMT R6, R21, 0x4210, R8 ;  /* 0x0000421015067816 */ /* 0x000fc60000000008 */
[----:B------:R-:W4:Y:S01]  /*bb5a0*/  LDL.LU R20, [R1+0x290] ;  /* 0x0002900001147983 */ /* 0x000f220000300800 */
[----:B------:R-:W-:-:S03]  /*bb5b0*/  PRMT R5, R22, 0x4210, R9 ;  /* 0x0000421016057816 */ /* 0x000fc60000000009 */
[----:B------:R-:W4:Y:S04]  /*bb5c0*/  LDL.LU R21, [R1+0x28c] ;  /* 0x00028c0001157983 */ /* 0x000f280000300800 */
[----:B------:R-:W4:Y:S01]  /*bb5d0*/  LDL.LU R22, [R1+0x2a8] ;  /* 0x0002a80001167983 */ /* 0x000f220000300800 */
[----:B--2---:R-:W-:Y:S02]  /*bb5e0*/  PRMT R26, R26, 0x4210, R10 ;  /* 0x000042101a1a7816 */ /* 0x004fe4000000000a */
[----:B---3--:R-:W-:Y:S01]  /*bb5f0*/  PRMT R27, R27, 0x4210, R11 ;  /* 0x000042101b1b7816 */ /* 0x008fe2000000000b */
[----:B----4-:R0:W-:Y:S04]  /*bb600*/  STL [R1+0x4058], R22 ;  /* 0x0040581601007387 */ /* 0x0101e80000100800 */
[----:B------:R1:W-:Y:S04]  /*bb610*/  STL.64 [R1+0x4050], R20 ;  /* 0x0040501401007387 */ /* 0x0003e80000100a00 */
[----:B------:R2:W-:Y:S01]  /*bb620*/  STL.64 [R1+0x4060], R24 ;  /* 0x0040601801007387 */ /* 0x0005e20000100a00 */
[----:B0-----:R-:W-:-:S02]  /*bb630*/  IMAD.MOV.U32 R22, RZ, RZ, R4 ;  /* 0x000000ffff167224 */ /* 0x001fc400078e0004 */
[----:B-1----:R-:W-:Y:S02]  /*bb640*/  IMAD.MOV.U32 R21, RZ, RZ, R7 ;  /* 0x000000ffff157224 */ /* 0x002fe400078e0007 */
[----:B--2---:R-:W-:Y:S02]  /*bb650*/  IMAD.MOV.U32 R24, RZ, RZ, R6 ;  /* 0x000000ffff187224 */ /* 0x004fe400078e0006 */
[----:B------:R-:W-:Y:S02]  /*bb660*/  IMAD.MOV.U32 R25, RZ, RZ, R5 ;  /* 0x000000ffff197224 */ /* 0x000fe400078e0005 */
[----:B------:R-:W0:Y:S01]  /*bb670*/  LDS.128 R4, [R18] ;  /* 0x0000000012047984 */ /* 0x000e220000000c00 */
[----:B------:R-:W-:Y:S06]  /*bb680*/  BAR.SYNC.DEFER_BLOCKING 0x0 ;  /* 0x0000000000007b1d */ /* 0x000fec0000010000 */
[----:B------:R-:W-:Y:S02]  /*bb690*/  STSM.16.M88.4 [R17], R24 ;  /* 0x0000001811007844 */ /* 0x000fe40000000200 */
[----:B------:R-:W-:Y:S06]  /*bb6a0*/  BAR.SYNC.DEFER_BLOCKING 0x0 ;  /* 0x0000000000007b1d */ /* 0x000fec0000010000 */
[----:B------:R-:W1:Y:S02]  /*bb6b0*/  LDS.128 R24, [R18] ;  /* 0x0000000012187984 */ /* 0x000e640000000c00 */
[----:B------:R-:W-:Y:S01]  /*bb6c0*/  BAR.SYNC.DEFER_BLOCKING 0x0 ;  /* 0x0000000000007b1d */ /* 0x000fe20000010000 */
[----:B------:R-:W-:Y:S01]  /*bb6d0*/  IMAD.MOV.U32 R20, RZ, RZ, R15 ;  /* 0x000000ffff147224 */ /* 0x000fe200078e000f */
[----:B------:R-:W-:-:S04]  /*bb6e0*/  PRMT R23, R23, 0x4210, R14 ;  /* 0x0000421017177816 */ /* 0x000fc8000000000e */
[----:B0-----:R0:W-:Y:S04]  /*bb6f0*/  STL.64 [R1+0x3d00], R4 ;  /* 0x003d000401007387 */ /* 0x0011e80000100a00 */
[----:B0-----:R-:W2:Y:S04]  /*bb700*/  LDL.LU R5, [R1+0x2a4] ;  /* 0x0002a40001057983 */ /* 0x001ea80000300800 */
[----:B------:R-:W-:Y:S04]  /*bb710*/  STL.64 [R1+0x3cd8], R6 ;  /* 0x003cd80601007387 */ /* 0x000fe80000100a00 */
[----:B------:R-:W-:Y:S01]  /*bb720*/  STSM.16.M88.4 [R17], R20 ;  /* 0x0000001411007844 */ /* 0x000fe20000000200 */
[----:B------:R-:W-:Y:S06]  /*bb730*/  BAR.SYNC.DEFER_BLOCKING 0x0 ;  /* 0x0000000000007b1d */ /* 0x000fec0000010000 */
[----:B-1----:R0:W-:Y:S04]  /*bb740*/  STL.64 [R1+0x2f0], R24 ;  /* 0x0002f01801007387 */ /* 0x0021e80000100a00 */
[----:B------:R1:W-:Y:S04]  /*bb750*/  STL.64 [R1+0x2f8], R26 ;  /* 0x0002f81a01007387 */ /* 0x0003e80000100a00 */
[----:B0-----:R-:W3:Y:S04]  /*bb760*/  LDL.LU.64 R24, [R1+0x4060] ;  /* 0x0040600001187983 */ /* 0x001ee80000300a00 */
[----:B------:R-:W4:Y:S04]  /*bb770*/  LDL.LU R22, [R1+0x4058] ;  /* 0x0040580001167983 */ /* 0x000f280000300800 */
[----:B------:R-:W2:Y:S04]  /*bb780*/  LDL.LU.64 R20, [R1+0x4050] ;  /* 0x0040500001147983 */ /* 0x000ea80000300a00 */
[----:B------:R-:W3:Y:S04]  /*bb790*/  LDL.LU R15, [R1+0x1c5c] ;  /* 0x001c5c00010f7983 */ /* 0x000ee80000300800 */
[----:B-1----:R-:W3:Y:S04]  /*bb7a0*/  LDL.LU R26, [R1+0x1c58] ;  /* 0x001c5800011a7983 */ /* 0x002ee80000300800 */
[----:B------:R-:W3:Y:S04]  /*bb7b0*/  LDL.LU R27, [R1+0x1bf8] ;  /* 0x001bf800011b7983 */ /* 0x000ee80000300800 */
[----:B------:R-:W3:Y:S01]  /*bb7c0*/  LDL.LU R23, [R1+0x1bec] ;  /* 0x001bec0001177983 */ /* 0x000ee20000300800 */
[----:B------:R-:W-:-:S02]  /*bb7d0*/  PRMT R6, R13, 0x5210, R12 ;  /* 0x000052100d067816 */ /* 0x000fc4000000000c */
[----:B------:R-:W-:Y:S02]  /*bb7e0*/  PRMT R8, R28, 0x5210, R8 ;  /* 0x000052101c087816 */ /* 0x000fe40000000008 */
[----:B------:R-:W-:Y:S02]  /*bb7f0*/  PRMT R9, R29, 0x5210, R9 ;  /* 0x000052101d097816 */ /* 0x000fe40000000009 */
[----:B----4-:R-:W-:Y:S02]  /*bb800*/  PRMT R7, R22, 0x5210, R14 ;  /* 0x0000521016077816 */ /* 0x010fe4000000000e */
[----:B--2---:R-:W-:Y:S02]  /*bb810*/  PRMT R10, R20, 0x5210, R10 ;  /* 0x00005210140a7816 */ /* 0x004fe4000000000a */
[----:B------:R-:W-:Y:S01]  /*bb820*/  PRMT R11, R21, 0x5210, R11 ;  /* 0x00005210150b7816 */ /* 0x000fe2000000000b */
[----:B---3--:R-:W-:Y:S04]  /*bb830*/  STL [R1+0x4044], R23 ;  /* 0x0040441701007387 */ /* 0x008fe80000100800 */
[----:B------:R-:W0:Y:S01]  /*bb840*/  LDS.128 R20, [R18] ;  /* 0x0000000012147984 */ /* 0x000e220000000c00 */
[----:B------:R-:W-:-:S02]  /*bb850*/  PRMT R4, R5, 0x5210, R2 ;  /* 0x0000521005047816 */ /* 0x000fc40000000002 */
[----:B------:R-:W-:Y:S01]  /*bb860*/  PRMT R5, R25, 0x5210, R24 ;  /* 0x0000521019057816 */ /* 0x000fe20000000018 */
[----:B------:R-:W2:Y:S04]  /*bb870*/  LDL.LU R2, [R1+0x4048] ;  /* 0x0040480001027983 */ /* 0x000ea80000300800 */
[----:B------:R-:W3:Y:S04]  /*bb880*/  LDL.LU R24, [R1+0x1960] ;  /* 0x0019600001187983 */ /* 0x000ee80000300800 */
[----:B------:R-:W4:Y:S04]  /*bb890*/  LDL.LU R25, [R1+0x195c] ;  /* 0x00195c0001197983 */ /* 0x000f280000300800 */
[----:B------:R-:W2:Y:S04]  /*bb8a0*/  LDL.LU R12, [R1+0x18fc] ;  /* 0x0018fc00010c7983 */ /* 0x000ea80000300800 */
[----:B------:R-:W2:Y:S01]  /*bb8b0*/  LDL.LU R13, [R1+0x18dc] ;  /* 0x0018dc00010d7983 */ /* 0x000ea20000300800 */
[----:B------:R-:W-:Y:S06]  /*bb8c0*/  BAR.SYNC.DEFER_BLOCKING 0x0 ;  /* 0x0000000000007b1d */ /* 0x000fec0000010000 */
[----:B0-----:R-:W-:Y:S04]  /*bb8d0*/  STL.64 [R1+0x2e0], R20 ;  /* 0x0002e01401007387 */ /* 0x001fe80000100a00 */
[----:B------:R0:W-:Y:S04]  /*bb8e0*/  STL.64 [R1+0x2e8], R22 ;  /* 0x0002e81601007387 */ /* 0x0001e80000100a00 */
[----:B0-----:R-:W3:Y:S04]  /*bb8f0*/  LDL.LU R23, [R1+0x4044] ;  /* 0x0040440001177983 */ /* 0x001ee80000300800 */
[----:B------:R-:W-:Y:S01]  /*bb900*/  STSM.16.M88.4 [R17], R8 ;  /* 0x0000000811007844 */ /* 0x000fe20000000200 */
[----:B------:R-:W-:Y:S06]  /*bb910*/  BAR.SYNC.DEFER_BLOCKING 0x0 ;  /* 0x0000000000007b1d */ /* 0x000fec0000010000 */
[----:B------:R-:W2:Y:S04]  /*bb920*/  LDL.LU R20, [R1+0x1d9c] ;  /* 0x001d9c0001147983 */ /* 0x000ea80000300800 */
[----:B------:R-:W0:Y:S01]  /*bb930*/  LDS.128 R8, [R18] ;  /* 0x0000000012087984 */ /* 0x000e220000000c00 */
[----:B------:R-:W-:Y:S06]  /*bb940*/  BAR.SYNC.DEFER_BLOCKING 0x0 ;  /* 0x0000000000007b1d */ /* 0x000fec0000010000 */
[----:B------:R3:W-:Y:S02]  /*bb950*/  STSM.16.M88.4 [R17], R4 ;  /* 0x0000000411007844 */ /* 0x0007e40000000200 */
[----:B------:R-:W-:Y:S06]  /*bb960*/  BAR.SYNC.DEFER_BLOCKING 0x0 ;  /* 0x0000000000007b1d */ /* 0x000fec0000010000 */
[----:B0-----:R-:W-:Y:S04]  /*bb970*/  STL.64 [R1+0x2a0], R8 ;  /* 0x0002a00801007387 */ /* 0x001fe80000100a00 */
[----:B------:R0:W-:Y:S04]  /*bb980*/  STL.64 [R1+0x2a8], R10 ;  /* 0x0002a80a01007387 */ /* 0x0001e80000100a00 */
[----:B------:R-:W2:Y:S04]  /*bb990*/  LDL.LU R21, [R1+0x1cdc] ;  /* 0x001cdc0001157983 */ /* 0x000ea80000300800 */
[----:B------:R-:W2:Y:S04]  /*bb9a0*/  LDL.LU R22, [R1+0x1d3c] ;  /* 0x001d3c0001167983 */ /* 0x000ea80000300800 */
[----:B------:R-:W2:Y:S04]  /*bb9b0*/  LDL.LU R28, [R1+0x1c00] ;  /* 0x001c0000011c7983 */ /* 0x000ea80000300800 */
[----:B------:R-:W2:Y:S04]  /*bb9c0*/  LDL.LU R29, [R1+0x3b0] ;  /* 0x0003b000011d7983 */ /* 0x000ea80000300800 */
[----:B------:R-:W2:Y:S01]  /*bb9d0*/  LDL.LU R14, [R1+0x1c6c] ;  /* 0x001c6c00010e7983 */ /* 0x000ea20000300800 */
[----:B---3--:R-:W-:-:S03]  /*bb9e0*/  LOP3.LUT R7, R23, 0xffff, RZ, 0xc0, !PT ;  /* 0x0000ffff17077812 */ /* 0x008fc600078ec0ff */
[----:B------:R-:W3:Y:S01]  /*bb9f0*/  LDL.LU R23, [R1+0x2b8] ;  /* 0x0002b80001177983 */ /* 0x000ee20000300800 */
[----:B------:R-:W-:Y:S02]  /*bba00*/  LOP3.LUT R4, R15, 0xffff, RZ, 0xc0, !PT ;  /* 0x0000ffff0f047812 */ /* 0x000fe400078ec0ff */
[----:B------:R-:W-:Y:S02]  /*bba10*/  LOP3.LUT R5, R26, 0xffff, RZ, 0xc0, !PT ;  /* 0x0000ffff1a057812 */ /* 0x000fe400078ec0ff */
[----:B------:R-:W-:Y:S02]  /*bba20*/  LOP3.LUT R6, R27, 0xffff, RZ, 0xc0, !PT ;  /* 0x0000ffff1b067812 */ /* 0x000fe400078ec0ff */
[----:B0-----:R-:W-:Y:S02]  /*bba30*/  LOP3.LUT R11, R24, 0xffff, RZ, 0xc0, !PT ;  /* 0x0000ffff180b7812 */ /* 0x001fe400078ec0ff */
[----:B----4-:R-:W-:Y:S01]  /*bba40*/  LOP3.LUT R10, R25, 0xffff, RZ, 0xc0, !PT ;  /* 0x0000ffff190a7812 */ /* 0x010fe200078ec0ff */
[----:B---3--:R0:W-:Y:S04]  /*bba50*/  STL [R1+0x4020], R23 ;  /* 0x0040201701007387 */ /* 0x0081e80000100800 */
[----:B0-----:R-:W3:Y:S04]  /*bba60*/  LDL.LU R23, [R1+0x1c48] ;  /* 0x001c480001177983 */ /* 0x001ee80000300800 */
[----:B------:R-:W4:Y:S04]  /*bba70*/  LDL.LU R15, [R1+0x2bc] ;  /* 0x0002bc00010f7983 */ /* 0x000f280000300800 */
[----:B------:R-:W3:Y:S04]  /*bba80*/  LDL.LU R26, [R1+0x2c0] ;  /* 0x0002c000011a7983 */ /* 0x000ee80000300800 */
[----:B------:R-:W3:Y:S04]  /*bba90*/  LDL.LU R27, [R1+0x2c8] ;  /* 0x0002c800011b7983 */ /* 0x000ee80000300800 */
[----:B------:R-:W4:Y:S04]  /*bbaa0*/  LDL.LU R24, [R1+0x2c4] ;  /* 0x0002c40001187983 */ /* 0x000f280000300800 */
[----:B------:R-:W4:Y:S01]  /*bbab0*/  LDL.LU R25, [R1+0x2cc] ;  /* 0x0002cc0001197983 */ /* 0x000f220000300800 */
[----:B--2---:R-:W-:-:S02]  /*bbac0*/  LOP3.LUT R9, R12, 0xffff, RZ, 0xc0, !PT ;  /* 0x0000ffff0c097812 */ /* 0x004fc400078ec0ff */
[----:B------:R-:W-:Y:S01]  /*bbad0*/  LOP3.LUT R8, R13, 0xffff, RZ, 0xc0, !PT ;  /* 0x0000ffff0d087812 */ /* 0x000fe200078ec0ff */
[----:B---3--:R0:W-:Y:S04]  /*bbae0*/  STL.64 [R1+0x4030], R26 ;  /* 0x0040301a01007387 */ /* 0x0081e80000100a00 */
[----:B0-----:R-:W2:Y:S04]  /*bbaf0*/  LDL.LU R27, [R1+0x1cbc] ;  /* 0x001cbc00011b7983 */ /* 0x001ea80000300800 */
[----:B----4-:R0:W-:Y:S04]  /*bbb00*/  STL.64 [R1+0x4028], R24 ;  /* 0x0040281801007387 */ /* 0x0101e80000100a00 */
[----:B------:R-:W3:Y:S04]  /*bbb10*/  LDL.LU R12, [R1+0x2b4] ;  /* 0x0002b400010c7983 */ /* 0x000ee80000300800 */
[----:B------:R-:W3:Y:S04]  /*bbb20*/  LDL.LU R13, [R1+0x2b0] ;  /* 0x0002b000010d7983 */ /* 0x000ee80000300800 */
[----:B------:R-:W-:Y:S01]  /*bbb30*/  STL [R1+0x4040], R15 ;  /* 0x0040400f01007387 */ /* 0x000fe20000100800 */
[----:B0-----:R-:W-:-:S02]  /*bbb40*/  PRMT R25, R23, 0x4210, R5 ;  /* 0x0000421017197816 */ /* 0x001fc40000000005 */
[----:B------:R-:W-:Y:S02]  /*bbb50*/  PRMT R23, R14, 0x4210, R8 ;  /* 0x000042100e177816 */ /* 0x000fe40000000008 */
[----:B------:R-:W-:Y:S02]  /*bbb60*/  PRMT R26, R28, 0x4210, R6 ;  /* 0x000042101c1a7816 */ /* 0x000fe40000000006 */
[----:B------:R-:W-:Y:S02]  /*bbb70*/  PRMT R20, R20, 0x4210, R11 ;  /* 0x0000421014147816 */ /* 0x000fe4000000000b */
[----:B------:R-:W-:Y:S02]  /*bbb80*/  PRMT R21, R21, 0x4210, R10 ;  /* 0x0000421015157816 */ /* 0x000fe4000000000a */
[----:B------:R-:W-:Y:S01]  /*bbb90*/  PRMT R22, R22, 0x4210, R9 ;  /* 0x0000421016167816 */ /* 0x000fe20000000009 */
[----:B---3--:R-:W-:Y:S04]  /*bbba0*/  STL.64 [R1+0x4038], R12 ;  /* 0x0040380c01007387 */ /* 0x008fe80000100a00 */
[----:B------:R-:W0:Y:S01]  /*bbbb0*/  LDS.128 R12, [R18] ;  /* 0x00000000120c7984 */ /* 0x000e220000000c00 */
[----:B------:R-:W-:Y:S01]  /*bbbc0*/  BAR.SYNC.DEFER_BLOCKING 0x0 ;  /* 0x0000000000007b1d */ /* 0x000fe20000010000 */
[----:B--2---:R-:W-:-:S02]  /*bbbd0*/  PRMT R24, R27, 0x4210, R4 ;  /* 0x000042101b187816 */ /* 0x004fc40000000004 */
[----:B------:R-:W-:-:S05]  /*bbbe0*/  PRMT R27, R29, 0x4210, R7 ;  /* 0x000042101d1b7816 */ /* 0x000fca0000000007 */
[----:B------:R-:W-:Y:S01]  /*bbbf0*/  STSM.16.M88.4 [R17], R24 ;  /* 0x0000001811007844 */ /* 0x000fe20000000200 */
[----:B------:R-:W-:Y:S06]  /*bbc00*/  BAR.SYNC.DEFER_BLOCKING 0x0 ;  /* 0x0000000000007b1d */ /* 0x000fec0000010000 */
[----:B------:R-:W1:Y:S02]  /*bbc10*/  LDS.128 R24, [R18] ;  /* 0x0000000012187984 */ /* 0x000e640000000c00 */
[----:B------:R-:W-:Y:S06]  /*bbc20*/  BAR.SYNC.DEFER_BLOCKING 0x0 ;  /* 0x0000000000007b1d */ /* 0x000fec0000010000 */
[----:B0-----:R-:W-:Y:S04]  /*bbc30*/  STL.64 [R1+0x2d0], R12 ;  /* 0x0002d00c01007387 */ /* 0x001fe80000100a00 */
[----:B------:R0:W-:Y:S04]  /*bbc40*/  STL.64 [R1+0x2d8], R14 ;  /* 0x0002d80e01007387 */ /* 0x0001e80000100a00 */
[----:B0-----:R-:W2:Y:S04]  /*bbc50*/  LDL.LU R15, [R1+0x4040] ;  /* 0x00404000010f7983 */ /* 0x001ea80000300800 */
[----:B------:R-:W3:Y:S04]  /*bbc60*/  LDL.LU.64 R12, [R1+0x4038] ;  /* 0x00403800010c7983 */ /* 0x000ee80000300a00 */
[----:B------:R-:W-:Y:S01]  /*bbc70*/  STSM.16.M88.4 [R17], R20 ;  /* 0x0000001411007844 */ /* 0x000fe20000000200 */
[----:B------:R-:W-:Y:S06]  /*bbc80*/  BAR.SYNC.DEFER_BLOCKING 0x0 ;  /* 0x0000000000007b1d */ /* 0x000fec0000010000 */
[----:B-1----:R-:W-:Y:S04]  /*bbc90*/  STL.64 [R1+0x3c0], R24 ;  /* 0x0003c01801007387 */ /* 0x002fe80000100a00 */
[----:B------:R0:W-:Y:S04]  /*bbca0*/  STL.64 [R1+0x3c8], R26 ;  /* 0x0003c81a01007387 */ /* 0x0001e80000100a00 */
[----:B0-----:R-:W4:Y:S04]  /*bbcb0*/  LDL.LU.64 R26, [R1+0x4030] ;  /* 0x00403000011a7983 */ /* 0x001f280000300a00 */
[----:B------:R-:W2:Y:S04]  /*bbcc0*/  LDL.LU.64 R24, [R1+0x4028] ;  /* 0x0040280001187983 */ /* 0x000ea80000300a00 */
[----:B------:R-:W3:Y:S04]  /*bbcd0*/  LDL.LU R23, [R1+0x4020] ;  /* 0x0040200001177983 */ /* 0x000ee80000300800 */
[----:B------:R-:W2:Y:S04]  /*bbce0*/  LDL.LU R21, [R1+0x1cd8] ;  /* 0x001cd80001157983 */ /* 0x000ea80000300800 */
[----:B------:R-:W2:Y:S01]  /*bbcf0*/  LDL.LU R22, [R1+0x1ccc] ;  /* 0x001ccc0001167983 */ /* 0x000ea20000300800 */
[----:B---3--:R-:W-:-:S03]  /*bbd00*/  PRMT R11, R23, 0x5210, R11 ;  /* 0x00005210170b7816 */ /* 0x008fc6000000000b */
[----:B------:R-:W3:Y:S02]  /*bbd10*/  LDL.LU R23, [R1+0x1c3c] ;  /* 0x001c3c0001177983 */ /* 0x000ee40000300800 */
[----:B------:R-:W-:Y:S01]  /*bbd20*/  IMAD.MOV.U32 R20, RZ, RZ, R11 ;  /* 0x000000ffff147224 */ /* 0x000fe200078e000b */
[----:B----4-:R-:W-:Y:S02]  /*bbd30*/  PRMT R4, R27, 0x5210, R4 ;  /* 0x000052101b047816 */ /* 0x010fe40000000004 */
[----:B--2---:R-:W-:Y:S02]  /*bbd40*/  PRMT R5, R24, 0x5210, R5 ;  /* 0x0000521018057816 */ /* 0x004fe40000000005 */
[----:B------:R-:W-:Y:S02]  /*bbd50*/  PRMT R6, R25, 0x5210, R6 ;  /* 0x0000521019067816 */ /* 0x000fe40000000006 */
[----:B------:R-:W-:Y:S01]  /*bbd60*/  PRMT R7, R12, 0x5210, R7 ;  /* 0x000052100c077816 */ /* 0x000fe20000000007 */
[----:B---3--:R-:W-:Y:S04]  /*bbd70*/  STL.64 [R1+0x4018], R22 ;  /* 0x0040181601007387 */ /* 0x008fe80000100a00 */
[----:B------:R0:W-:Y:S02]  /*bbd80*/  STL [R1+0x4010], R21 ;  /* 0x0040101501007387 */ /* 0x0001e40000100800 */
[----:B0-----:R-:W-:-:S02]  /*bbd90*/  PRMT R21, R15, 0x5210, R10 ;  /* 0x000052100f157816 */ /* 0x001fc4000000000a */
[----:B------:R-:W-:Y:S02]  /*bbda0*/  PRMT R22, R26, 0x5210, R9 ;  /* 0x000052101a167816 */ /* 0x000fe40000000009 */
[----:B------:R-:W-:Y:S02]  /*bbdb0*/  PRMT R23, R13, 0x5210, R8 ;  /* 0x000052100d177816 */ /* 0x000fe40000000008 */
[----:B------:R-:W0:Y:S01]  /*bbdc0*/  LDS.128 R8, [R18] ;  /* 0x0000000012087984 */ /* 0x000e220000000c00 */
[----:B------:R-:W-:Y:S06]  /*bbdd0*/  BAR.SYNC.DEFER_BLOCKING 0x0 ;  /* 0x0000000000007b1d */ /* 0x000fec0000010000 */
[----:B------:R1:W-:Y:S02]  /*bbde0*/  STSM.16.M88.4 [R17], R4 ;  /* 0x0000000411007844 */ /* 0x0003e40000000200 */
[----:B------:R-:W-:Y:S06]  /*bbdf0*/  BAR.SYNC.DEFER_BLOCKING 0x0 ;  /* 0x0000000000007b1d */ /* 0x000fec0000010000 */
[----:B0-----:R-:W-:Y:S04]  /*bbe00*/  STL.64 [R1+0x3b0], R8 ;  /* 0x0003b00801007387 */ /* 0x001fe80000100a00 */
[----:B------:R-:W-:Y:S04]  /*bbe10*/  STL.64 [R1+0x3b8], R10 ;  /* 0x0003b80a01007387 */ /* 0x000fe80000100a00 */
[----:B-1----:R-:W2:Y:S04]  /*bbe20*/  LDL.LU R7, [R1+0x1c38] ;  /* 0x001c380001077983 */ /* 0x002ea80000300800 */
[----:B------:R-:W0:Y:S01]  /*bbe30*/  LDS.128 R8, [R18] ;  /* 0x0000000012087984 */ /* 0x000e220000000c00 */
[----:B------:R-:W-:Y:S06]  /*bbe40*/  BAR.SYNC.DEFER_BLOCKING 0x0 ;  /* 0x0000000000007b1d */ /* 0x000fec0000010000 */
[----:B------:R-:W-:Y:S02]  /*bbe50*/  STSM.16.M88.4 [R17], R20 ;  /* 0x0000001411007844 */ /* 0x000fe40000000200 */
[----:B------:R-:W-:Y:S06]  /*bbe60*/  BAR.SYNC.DEFER_BLOCKING 0x0 ;  /* 0x0000000000007b1d */ /* 0x000fec0000010000 */
[----:B0-----:R-:W-:Y:S04]  /*bbe70*/  STL.64 [R1+0x2c0], R8 ;  /* 0x0002c00801007387 */ /* 0x001fe80000100a00 */
[----:B------:R0:W-:Y:S04]  /*bbe80*/  STL.64 [R1+0x2c8], R10 ;  /* 0x0002c80a01007387 */ /* 0x0001e80000100a00 */
[----:B0-----:R-:W3:Y:S04]  /*bbe90*/  LDL.LU R11, [R1+0x1998] ;  /* 0x00199800010b7983 */ /* 0x001ee80000300800 */
[----:B------:R-:W4:Y:S04]  /*bbea0*/  LDL.LU R10, [R1+0x196c] ;  /* 0x00196c00010a7983 */ /* 0x000f280000300800 */
[----:B------:R-:W4:Y:S04]  /*bbeb0*/  LDL.LU R9, [R1+0x1938] ;  /* 0x0019380001097983 */ /* 0x000f280000300800 */
[----:B------:R-:W4:Y:S04]  /*bbec0*/  LDL.LU R8, [R1+0x192c] ;  /* 0x00192c0001087983 */ /* 0x000f280000300800 */
[----:B------:R-:W4:Y:S04]  /*bbed0*/  LDL.LU R26, [R1+0x1e7c] ;  /* 0x001e7c00011a7983 */ /* 0x000f280000300800 */
[----:B------:R-:W3:Y:S04]  /*bbee0*/  LDL.LU R28, [R1+0x1e9c] ;  /* 0x001e9c00011c7983 */ /* 0x000ee80000300800 */
[----:B------:R-:W4:Y:S04]  /*bbef0*/  LDL.LU R29, [R1+0x1e2c] ;  /* 0x001e2c00011d7983 */ /* 0x000f280000300800 */
[----:B------:R-:W3:Y:S04]  /*bbf00*/  LDL.LU R14, [R1+0x1e0c] ;  /* 0x001e0c00010e7983 */ /* 0x000ee80000300800 */
[----:B------:R-:W4:Y:S04]  /*bbf10*/  LDL.LU R15, [R1+0x1608] ;  /* 0x00160800010f7983 */ /* 0x000f280000300800 */
[----:B------:R-:W4:Y:S04]  /*bbf20*/  LDL.LU R27, [R1+0x1e6c] ;  /* 0x001e6c00011b7983 */ /* 0x000f280000300800 */
[----:B------:R-:W2:Y:S04]  /*bbf30*/  LDL.LU.64 R22, [R1+0x4018] ;  /* 0x0040180001167983 */ /* 0x000ea80000300a00 */
[----:B------:R-:W3:Y:S01]  /*bbf40*/  LDL.LU R21, [R1+0x4010] ;  /* 0x0040100001157983 */ /* 0x000ee20000300800 */
[----:B--2---:R-:W-:-:S03]  /*bbf50*/  LOP3.LUT R5, R22, 0xffff, RZ, 0xc0, !PT ;  /* 0x0000ffff16057812 */ /* 0x004fc600078ec0ff */
[----:B------:R-:W2:Y:S04]  /*bbf60*/  LDL.LU R22, [R1+0x310] ;  /* 0x0003100001167983 */ /* 0x000ea80000300800 */
[----:B------:R-:W4:Y:S04]  /*bbf70*/  LDL.LU R24, [R1+0x314] ;  /* 0x0003140001187983 */ /* 0x000f280000300800 */
[----:B------:R-:W4:Y:S04]  /*bbf80*/  LDL.LU R25, [R1+0x318] ;  /* 0x0003180001197983 */ /* 0x000f280000300800 */
[----:B----4-:R0:W-:Y:S04]  /*bbf90*/  STL.64 [R1+0x3ff0], R24 ;  /* 0x003ff01801007387 */ /* 0x0101e80000100a00 */
[----:B0-----:R-:W4:Y:S04]  /*bbfa0*/  LDL.LU R24, [R1+0x1ea8] ;  /* 0x001ea80001187983 */ /* 0x001f280000300800 */
[----:B------:R-:W4:Y:S04]  /*bbfb0*/  LDL.LU R25, [R1+0x1edc] ;  /* 0x001edc0001197983 */ /* 0x000f280000300800 */
[----:B------:R-:W2:Y:S04]  /*bbfc0*/  LDL.LU R12, [R1+0x31c] ;  /* 0x00031c00010c7983 */ /* 0x000ea80000300800 */
[----:B------:R-:W2:Y:S01]  /*bbfd0*/  LDL.LU R13, [R1+0x320] ;  /* 0x00032000010d7983 */ /* 0x000ea20000300800 */
[----:B---3--:R-:W-:-:S02]  /*bbfe0*/  LOP3.LUT R4, R21, 0xffff, RZ, 0xc0, !PT ;  /* 0x0000ffff15047812 */ /* 0x008fc400078ec0ff */
[----:B------:R-:W-:Y:S01]  /*bbff0*/  LOP3.LUT R6, R23, 0xffff, RZ, 0xc0, !PT ;  /* 0x0000ffff17067812 */ /* 0x000fe200078ec0ff */
[----:B--2---:R0:W-:Y:S04]  /*bc000*/  STL.64 [R1+0x3ff8], R12 ;  /* 0x003ff80c01007387 */ /* 0x0041e80000100a00 */
[----:B------:R-:W2:Y:S04]  /*bc010*/  LDL.LU R20, [R1+0x324] ;  /* 0x0003240001147983 */ /* 0x000ea80000300800 */
[----:B------:R-:W2:Y:S04]  /*bc020*/  LDL.LU R21, [R1+0x304] ;  /* 0x0003040001157983 */ /* 0x000ea80000300800 */
[----:B------:R-:W3:Y:S01]  /*bc030*/  LDL.LU R23, [R1+0x300] ;  /* 0x0003000001177983 */ /* 0x000ee20000300800 */
[----:B------:R-:W-:-:S02]  /*bc040*/  LOP3.LUT R7, R7, 0xffff, RZ, 0xc0, !PT ;  /* 0x0000ffff07077812 */ /* 0x000fc400078ec0ff */
[----:B------:R-:W-:Y:S02]  /*bc050*/  PRMT R14, R14, 0x4210, R6 ;  /* 0x000042100e0e7816 */ /* 0x000fe40000000006 */
[----:B------:R-:W-:Y:S02]  /*bc060*/  PRMT R15, R15, 0x4210, R7 ;  /* 0x000042100f0f7816 */ /* 0x000fe40000000007 */
[----:B0-----:R-:W-:Y:S02]  /*bc070*/  PRMT R12, R28, 0x4210, R4 ;  /* 0x000042101c0c7816 */ /* 0x001fe40000000004 */
[----:B------:R-:W-:Y:S01]  /*bc080*/  PRMT R13, R29, 0x4210, R5 ;  /* 0x000042101d0d7816 */ /* 0x000fe20000000005 */
[----:B---3--:R-:W-:Y:S04]  /*bc090*/  STL.64 [R1+0x4008], R22 ;  /* 0x0040081601007387 */ /* 0x008fe80000100a00 */
[----:B--2---:R-:W-:Y:S04]  /*bc0a0*/  STL.64 [R1+0x4000], R20 ;  /* 0x0040001401007387 */ /* 0x004fe80000100a00 */
[----:B------:R-:W0:Y:S01]  /*bc0b0*/  LDS.128 R20, [R18] ;  /* 0x0000000012147984 */ /* 0x000e220000000c00 */
[----:B------:R-:W-:Y:S06]  /*bc0c0*/  BAR.SYNC.DEFER_BLOCKING 0x0 ;  /* 0x0000000000007b1d */ /* 0x000fec0000010000 */
[----:B0-----:R-:W-:Y:S04]  /*bc0d0*/  STL.64 [R1+0x390], R20 ;  /* 0x0003901401007387 */ /* 0x001fe80000100a00 */
[----:B------:R0:W-:Y:S04]  /*bc0e0*/  STL.64 [R1+0x398], R22 ;  /* 0x0003981601007387 */ /* 0x0001e80000100a00 */
[----:B0-----:R-:W2:Y:S04]  /*bc0f0*/  LDL.LU.64 R22, [R1+0x4008] ;  /* 0x0040080001167983 */ /* 0x001ea80000300a00 */
[----:B------:R-:W3:Y:S04]  /*bc100*/  LDL.LU.64 R20, [R1+0x4000] ;  /* 0x0040000001147983 */ /* 0x000ee80000300a00 */
[----:B------:R-:W-:Y:S01]  /*bc110*/  STSM.16.M88.4 [R17], R12 ;  /* 0x0000000c11007844 */ /* 0x000fe20000000200 */
[----:B------:R-:W-:Y:S06]  /*bc120*/  BAR.SYNC.DEFER_BLOCKING 0x0 ;  /* 0x0000000000007b1d */ /* 0x000fec0000010000 */
[----:B------:R-:W0:Y:S02]  /*bc130*/  LDS.128 R12, [R18] ;  /* 0x00000000120c7984 */ /* 0x000e240000000c00 */
[----:B------:R-:W-:Y:S01]  /*bc140*/  BAR.SYNC.DEFER_BLOCKING 0x0 ;  /* 0x0000000000007b1d */ /* 0x000fe20000010000 */
[----:B------:R-:W-:-:S02]  /*bc150*/  LOP3.LUT R11, R11, 0xffff, RZ, 0xc0, !PT ;  /* 0x0000ffff0b0b7812 */ /* 0x000fc400078ec0ff */
[----:B------:R-:W-:Y:S02]  /*bc160*/  LOP3.LUT R10, R10, 0xffff, RZ, 0xc0, !PT ;  /* 0x0000ffff0a0a7812 */ /* 0x000fe400078ec0ff */
[----:B------:R-:W-:Y:S02]  /*bc170*/  LOP3.LUT R9, R9, 0xffff, RZ, 0xc0, !PT ;  /* 0x0000ffff09097812 */ /* 0x000fe400078ec0ff */
[----:B------:R-:W-:Y:S02]  /*bc180*/  LOP3.LUT R8, R8, 0xffff, RZ, 0xc0, !PT ;  /* 0x0000ffff08087812 */ /* 0x000fe400078ec0ff */
[----:B----4-:R-:W-:Y:S02]  /*bc190*/  PRMT R24, R24, 0x4210, R11 ;  /* 0x0000421018187816 */ /* 0x010fe4000000000b */
[----:B------:R-:W-:Y:S02]  /*bc1a0*/  PRMT R25, R25, 0x4210, R10 ;  /* 0x0000421019197816 */ /* 0x000fe4000000000a */
[----:B------:R-:W-:-:S02]  /*bc1b0*/  PRMT R26, R26, 0x4210, R9 ;  /* 0x000042101a1a7816 */ /* 0x000fc40000000009 */
[----:B------:R-:W-:-:S05]  /*bc1c0*/  PRMT R27, R27, 0x4210, R8 ;  /* 0x000042101b1b7816 */ /* 0x000fca0000000008 */
[----:B------:R-:W-:Y:S01]  /*bc1d0*/  STSM.16.M88.4 [R17], R24 ;  /* 0x0000001811007844 */ /* 0x000fe20000000200 */
[----:B------:R-:W-:Y:S06]  /*bc1e0*/  BAR.SYNC.DEFER_BLOCKING 0x0 ;  /* 0x0000000000007b1d */ /* 0x000fec0000010000 */
[----:B0-----:R0:W-:Y:S04]  /*bc1f0*/  STL.64 [R1+0x270], R12 ;  /* 0x0002700c01007387 */ /* 0x0011e80000100a00 */
[----:B------:R-:W-:Y:S04]  /*bc200*/  STL.64 [R1+0x278], R14 ;  /* 0x0002780e01007387 */ /* 0x000fe80000100a00 */
[----:B0-----:R-:W4:Y:S04]  /*bc210*/  LDL.LU.64 R12, [R1+0x3ff8] ;  /* 0x003ff800010c7983 */ /* 0x001f280000300a00 */
[----:B------:R-:W4:Y:S01]  /*bc220*/  LDL.LU.64 R24, [R1+0x3ff0] ;  /* 0x003ff00001187983 */ /* 0x000f220000300a00 */
[----:B--2---:R-:W-:-:S02]  /*bc230*/  PRMT R11, R22, 0x5210, R11 ;  /* 0x00005210160b7816 */ /* 0x004fc4000000000b */
[----:B---3--:R-:W-:Y:S01]  /*bc240*/  PRMT R7, R21, 0x5210, R7 ;  /* 0x0000521015077816 */ /* 0x008fe20000000007 */
[----:B------:R-:W2:Y:S01]  /*bc250*/  LDL.LU R22, [R1+0x1d98] ;  /* 0x001d980001167983 */ /* 0x000ea20000300800 */
[----:B------:R-:W-:-:S03]  /*bc260*/  PRMT R8, R23, 0x5210, R8 ;  /* 0x0000521017087816 */ /* 0x000fc60000000008 */
[----:B------:R-:W3:Y:S04]  /*bc270*/  LDL.LU R21, [R1+0x1d8c] ;  /* 0x001d8c0001157983 */ /* 0x000ee80000300800 */
[----:B------:R-:W2:Y:S01]  /*bc280*/  LDL.LU R23, [R1+0x1cb8] ;  /* 0x001cb80001177983 */ /* 0x000ea20000300800 */
[----:B------:R-:W-:Y:S01]  /*bc290*/  PRMT R6, R20, 0x5210, R6 ;  /* 0x0000521014067816 */ /* 0x000fe20000000006 */
[----:B------:R-:W-:Y:S01]  /*bc2a0*/  IMAD.MOV.U32 R20, RZ, RZ, R11 ;  /* 0x000000ffff147224 */ /* 0x000fe200078e000b */
[----:B----4-:R-:W-:Y:S02]  /*bc2b0*/  PRMT R10, R24, 0x5210, R10 ;  /* 0x00005210180a7816 */ /* 0x010fe4000000000a */
[----:B------:R-:W-:Y:S02]  /*bc2c0*/  PRMT R9, R25, 0x5210, R9 ;  /* 0x0000521019097816 */ /* 0x000fe40000000009 */
[----:B------:R-:W-:-:S02]  /*bc2d0*/  PRMT R4, R12, 0x5210, R4 ;  /* 0x000052100c047816 */ /* 0x000fc40000000004 */
[----:B------:R-:W-:Y:S01]  /*bc2e0*/  PRMT R5, R13, 0x5210, R5 ;  /* 0x000052100d057816 */ /* 0x000fe20000000005 */
[----:B--2---:R-:W-:Y:S04]  /*bc2f0*/  STL.64 [R1+0x3fd8], R22 ;  /* 0x003fd81601007387 */ /* 0x004fe80000100a00 */
[----:B---3--:R0:W-:Y:S02]  /*bc300*/  STL [R1+0x3fd0], R21 ;  /* 0x003fd01501007387 */ /* 0x0081e40000100800 */
[----:B0-----:R-:W-:Y:S02]  /*bc310*/  IMAD.MOV.U32 R21, RZ, RZ, R10 ;  /* 0x000000ffff157224 */ /* 0x001fe400078e000a */
[----:B------:R-:W-:Y:S02]  /*bc320*/  IMAD.MOV.U32 R22, RZ, RZ, R9 ;  /* 0x000000ffff167224 */ /* 0x000fe400078e0009 */
[----:B------:R-:W-:-:S02]  /*bc330*/  IMAD.MOV.U32 R23, RZ, RZ, R8 ;  /* 0x000000ffff177224 */ /* 0x000fc400078e0008 */
[----:B------:R-:W0:Y:S01]  /*bc340*/  LDS.128 R8, [R18] ;  /* 0x0000000012087984 */ /* 0x000e220000000c00 */
[----:B------:R-:W-:Y:S06]  /*bc350*/  BAR.SYNC.DEFER_BLOCKING 0x0 ;  /* 0x0000000000007b1d */ /* 0x000fec0000010000 */
[----:B------:R-:W-:Y:S04]  /*bc360*/  STL.64 [R1+0x3fe8], R22 ;  /* 0x003fe81601007387 */ /* 0x000fe80000100a00 */
[----:B------:R1:W-:Y:S01]  /*bc370*/  STSM.16.M88.4 [R17], R4 ;  /* 0x0000000411007844 */ /* 0x0003e20000000200 */
[----:B------:R-:W-:Y:S06]  /*bc380*/  BAR.SYNC.DEFER_BLOCKING 0x0 ;  /* 0x0000000000007b1d */ /* 0x000fec0000010000 */
[----:B------:R-:W-:Y:S04]  /*bc390*/  STL.64 [R1+0x3fe0], R20 ;  /* 0x003fe01401007387 */ /* 0x000fe80000100a00 */
[----:B------:R-:W2:Y:S04]  /*bc3a0*/  LDS.128 R20, [R18] ;  /* 0x0000000012147984 */ /* 0x000ea80000000c00 */
[----:B0-----:R-:W-:Y:S04]  /*bc3b0*/  STL.64 [R1+0x380], R8 ;  /* 0x0003800801007387 */ /* 0x001fe80000100a00 */
[----:B------:R0:W-:Y:S04]  /*bc3c0*/  STL.64 [R1+0x388], R10 ;  /* 0x0003880a01007387 */ /* 0x0001e80000100a00 */
[----:B-1----:R-:W3:Y:S01]  /*bc3d0*/  LDL.LU R5, [R1+0x1cac] ;  /* 0x001cac0001057983 */ /* 0x002ee20000300800 */
[----:B------:R-:W-:Y:S06]  /*bc3e0*/  BAR.SYNC.DEFER_BLOCKING 0x0 ;  /* 0x0000000000007b1d */ /* 0x000fec0000010000 */
        /* <DEDUP_REMOVED lines=12> */
[----:B------:R0:W-:Y:S04]  /*bc4b0*/  STL.64 [R1+0x378], R22 ;  /* 0x0003781601007387 */ /* 0x0001e80000100a00 */
[----:B0-----:R-:W2:Y:S04]  /*bc4c0*/  LDL.LU.64 R22, [R1+0x3fe8] ;  /* 0x003fe80001167983 */ /* 0x001ea80000300a00 */
[----:B------:R-:W2:Y:S04]  /*bc4d0*/  LDL.LU.64 R20, [R1+0x3fe0] ;  /* 0x003fe00001147983 */ /* 0x000ea80000300a00 */
[----:B--2---:R0:W-:Y:S01]  /*bc4e0*/  STSM.16.M88.4 [R17], R20 ;  /* 0x0000001411007844 */ /* 0x0041e20000000200 */
[----:B------:R-:W-:Y:S06]  /*bc4f0*/  BAR.SYNC.DEFER_BLOCKING 0x0 ;  /* 0x0000000000007b1d */ /* 0x000fec0000010000 */
[----:B0-----:R-:W2:Y:S04]  /*bc500*/  LDL.LU.64 R22, [R1+0x3fd8] ;  /* 0x003fd80001167983 */ /* 0x001ea80000300a00 */
[----:B------:R-:W3:Y:S04]  /*bc510*/  LDL.LU R21, [R1+0x3fd0] ;  /* 0x003fd00001157983 */ /* 0x000ee80000300800 */
[----:B------:R-:W4:Y:S04]  /*bc520*/  LDL.LU R20, [R1+0x328] ;  /* 0x0003280001147983 */ /* 0x000f280000300800 */
[----:B------:R-:W2:Y:S04]  /*bc530*/  LDL.LU R25, [R1+0x32c] ;  /* 0x00032c0001197983 */ /* 0x000ea80000300800 */
[----:B--2---:R0:W-:Y:S04]  /*bc540*/  STL [R1+0x3fb4], R25 ;  /* 0x003fb41901007387 */ /* 0x0041e80000100800 */
[----:B0-----:R-:W2:Y:S04]  /*bc550*/  LDL.LU R25, [R1+0x1f74] ;  /* 0x001f740001197983 */ /* 0x001ea80000300800 */
[----:B------:R-:W4:Y:S04]  /*bc560*/  LDL.LU R12, [R1+0x330] ;  /* 0x00033000010c7983 */ /* 0x000f280000300800 */
[----:B------:R-:W4:Y:S01]  /*bc570*/  LDL.LU R13, [R1+0x334] ;  /* 0x00033400010d7983 */ /* 0x000f220000300800 */
[----:B------:R-:W-:-:S02]  /*bc580*/  LOP3.LUT R9, R22, 0xffff, RZ, 0xc0, !PT ;  /* 0x0000ffff16097812 */ /* 0x000fc400078ec0ff */
[----:B---3--:R-:W-:Y:S02]  /*bc590*/  LOP3.LUT R8, R21, 0xffff, RZ, 0xc0, !PT ;  /* 0x0000ffff15087812 */ /* 0x008fe400078ec0ff */
[----:B------:R-:W-:Y:S01]  /*bc5a0*/  LOP3.LUT R7, R23, 0xffff, RZ, 0xc0, !PT ;  /* 0x0000ffff17077812 */ /* 0x000fe200078ec0ff */
[----:B----4-:R0:W-:Y:S04]  /*bc5b0*/  STL.64 [R1+0x3fb8], R12 ;  /* 0x003fb80c01007387 */ /* 0x0101e80000100a00 */
[----:B------:R-:W3:Y:S04]  /*bc5c0*/  LDL.LU R22, [R1+0x338] ;  /* 0x0003380001167983 */ /* 0x000ee80000300800 */
[----:B------:R-:W4:Y:S04]  /*bc5d0*/  LDL.LU R21, [R1+0x33c] ;  /* 0x00033c0001157983 */ /* 0x000f280000300800 */
[----:B------:R-:W3:Y:S01]  /*bc5e0*/  LDL.LU R23, [R1+0x30c] ;  /* 0x00030c0001177983 */ /* 0x000ee20000300800 */
[----:B------:R-:W-:-:S02]  /*bc5f0*/  LOP3.LUT R5, R5, 0xffff, RZ, 0xc0, !PT ;  /* 0x0000ffff05057812 */ /* 0x000fc400078ec0ff */
[----:B------:R-:W-:Y:S02]  /*bc600*/  PRMT R14, R14, 0x4210, R7 ;  /* 0x000042100e0e7816 */ /* 0x000fe40000000007 */
[----:B------:R-:W-:Y:S02]  /*bc610*/  PRMT R15, R15, 0x4210, R5 ;  /* 0x000042100f0f7816 */ /* 0x000fe40000000005 */
[----:B0-----:R-:W-:Y:S02]  /*bc620*/  PRMT R12, R28, 0x4210, R9 ;  /* 0x000042101c0c7816 */ /* 0x001fe40000000009 */
[----:B------:R-:W-:Y:S02]  /*bc630*/  PRMT R13, R29, 0x4210, R8 ;  /* 0x000042101d0d7816 */ /* 0x000fe40000000008 */
[----:B------:R-:W-:Y:S02]  /*bc640*/  LOP3.LUT R11, R11, 0xffff, RZ, 0xc0, !PT ;  /* 0x0000ffff0b0b7812 */ /* 0x000fe400078ec0ff */
[----:B------:R-:W-:-:S02]  /*bc650*/  LOP3.LUT R10, R10, 0xffff, RZ, 0xc0, !PT ;  /* 0x0000ffff0a0a7812 */ /* 0x000fc400078ec0ff */
[----:B------:R-:W-:Y:S02]  /*bc660*/  LOP3.LUT R6, R6, 0xffff, RZ, 0xc0, !PT ;  /* 0x0000ffff06067812 */ /* 0x000fe400078ec0ff */
[----:B------:R-:W-:Y:S02]  /*bc670*/  LOP3.LUT R4, R4, 0xffff, RZ, 0xc0, !PT ;  /* 0x0000ffff04047812 */ /* 0x000fe400078ec0ff */
[--C-:B------:R-:W-:Y:S02]  /*bc680*/  PRMT R24, R24, 0x4210, R11.reuse ;  /* 0x0000421018187816 */ /* 0x100fe4000000000b */
[----:B--2---:R-:W-:Y:S02]  /*bc690*/  PRMT R25, R25, 0x4210, R10 ;  /* 0x0000421019197816 */ /* 0x004fe4000000000a */
[----:B------:R-:W-:Y:S02]  /*bc6a0*/  PRMT R26, R26, 0x4210, R6 ;  /* 0x000042101a1a7816 */ /* 0x000fe40000000006 */
[----:B------:R-:W-:Y:S01]  /*bc6b0*/  PRMT R27, R27, 0x4210, R4 ;  /* 0x000042101b1b7816 */ /* 0x000fe20000000004 */
[----:B---3--:R-:W-:Y:S04]  /*bc6c0*/  STL.64 [R1+0x3fc8], R22 ;  /* 0x003fc81601007387 */ /* 0x008fe80000100a00 */
[----:B----4-:R-:W-:Y:S04]  /*bc6d0*/  STL.64 [R1+0x3fc0], R20 ;  /* 0x003fc01401007387 */ /* 0x010fe80000100a00 */
[----:B------:R-:W0:Y:S01]  /*bc6e0*/  LDS.128 R20, [R18] ;  /* 0x0000000012147984 */ /* 0x000e220000000c00 */
[----:B------:R-:W-:Y:S06]  /*bc6f0*/  BAR.SYNC.DEFER_BLOCKING 0x0 ;  /* 0x0000000000007b1d */ /* 0x000fec0000010000 */
[----:B------:R-:W-:Y:S02]  /*bc700*/  STSM.16.M88.4 [R17], R12 ;  /* 0x0000000c11007844 */ /* 0x000fe40000000200 */
[----:B------:R-:W-:Y:S06]  /*bc710*/  BAR.SYNC.DEFER_BLOCKING 0x0 ;  /* 0x0000000000007b1d */ /* 0x000fec0000010000 */
[----:B------:R-:W1:Y:S02]  /*bc720*/  LDS.128 R12, [R18] ;  /* 0x00000000120c7984 */ /* 0x000e640000000c00 */
[----:B------:R-:W-:Y:S06]  /*bc730*/  BAR.SYNC.DEFER_BLOCKING 0x0 ;  /* 0x0000000000007b1d */ /* 0x000fec0000010000 */
[----:B0-----:R-:W-:Y:S04]  /*bc740*/  STL.64 [R1+0x360], R20 ;  /* 0x0003601401007387 */ /* 0x001fe80000100a00 */
[----:B------:R0:W-:Y:S04]  /*bc750*/  STL.64 [R1+0x368], R22 ;  /* 0x0003681601007387 */ /* 0x0001e80000100a00 */
[----:B0-----:R-:W2:Y:S04]  /*bc760*/  LDL.LU.64 R22, [R1+0x3fc8] ;  /* 0x003fc80001167983 */ /* 0x001ea80000300a00 */
[----:B------:R-:W3:Y:S04]  /*bc770*/  LDL.LU.64 R20, [R1+0x3fc0] ;  /* 0x003fc00001147983 */ /* 0x000ee80000300a00 */
[----:B------:R-:W-:Y:S01]  /*bc780*/  STSM.16.M88.4 [R17], R24 ;  /* 0x0000001811007844 */ /* 0x000fe20000000200 */
[----:B------:R-:W-:Y:S06]  /*bc790*/  BAR.SYNC.DEFER_BLOCKING 0x0 ;  /* 0x0000000000007b1d */ /* 0x000fec0000010000 */
[----:B-1----:R0:W-:Y:S04]  /*bc7a0*/  STL.64 [R1+0x290], R12 ;  /* 0x0002900c01007387 */ /* 0x0021e80000100a00 */
[----:B------:R1:W-:Y:S04]  /*bc7b0*/  STL.64 [R1+0x298], R14 ;  /* 0x0002980e01007387 */ /* 0x0003e80000100a00 */
[----:B0-----:R-:W4:Y:S04]  /*bc7c0*/  LDL.LU.64 R12, [R1+0x3fb8] ;  /* 0x003fb800010c7983 */ /* 0x001f280000300a00 */
[----:B------:R-:W1:Y:S01]  /*bc7d0*/  LDL.LU R25, [R1+0x3fb4] ;  /* 0x003fb40001197983 */ /* 0x000e620000300800 */
[----:B---3--:R-:W-:-:S02]  /*bc7e0*/  PRMT R20, R20, 0x5210, R11 ;  /* 0x0000521014147816 */ /* 0x008fc4000000000b */
[----:B------:R-:W-:Y:S02]  /*bc7f0*/  PRMT R11, R21, 0x5210, R7 ;  /* 0x00005210150b7816 */ /* 0x000fe40000000007 */
[----:B------:R-:W-:Y:S02]  /*bc800*/  PRMT R7, R2, 0x5210, R4 ;  /* 0x0000521002077816 */ /* 0x000fe40000000004 */
[----:B----4-:R-:W-:Y:S02]  /*bc810*/  PRMT R6, R12, 0x5210, R6 ;  /* 0x000052100c067816 */ /* 0x010fe40000000006 */
[----:B--2---:R-:W-:Y:S02]  /*bc820*/  PRMT R12, R22, 0x5210, R8 ;  /* 0x00005210160c7816 */ /* 0x004fe40000000008 */
[----:B------:R-:W2:Y:S04]  /*bc830*/  LDL.LU R8, [R1+0x1dc8] ;  /* 0x001dc80001087983 */ /* 0x000ea80000300800 */
[----:B------:R-:W3:Y:S01]  /*bc840*/  LDL.LU R22, [R1+0x1dbc] ;  /* 0x001dbc0001167983 */ /* 0x000ee20000300800 */
[----:B-1----:R-:W-:-:S03]  /*bc850*/  PRMT R15, R25, 0x5210, R10 ;  /* 0x00005210190f7816 */ /* 0x002fc6000000000a */
[----:B------:R-:W4:Y:S01]  /*bc860*/  LDL.LU R2, [R1+0x3fb0] ;  /* 0x003fb00001027983 */ /* 0x000f220000300800 */
[----:B------:R-:W-:-:S03]  /*bc870*/  PRMT R14, R13, 0x5210, R9 ;  /* 0x000052100d0e7816 */ /* 0x000fc60000000009 */
[----:B------:R-:W4:Y:S04]  /*bc880*/  LDL.LU R10, [R1+0x1cec] ;  /* 0x001cec00010a7983 */ /* 0x000f280000300800 */
[----:B------:R-:W4:Y:S01]  /*bc890*/  LDL.LU R13, [R1+0x1ce8] ;  /* 0x001ce800010d7983 */ /* 0x000f220000300800 */
[----:B------:R-:W-:-:S03]  /*bc8a0*/  PRMT R9, R23, 0x5210, R5 ;  /* 0x0000521017097816 */ /* 0x000fc60000000005 */
[----:B------:R-:W2:Y:S04]  /*bc8b0*/  LDL.LU R4, [R1+0x19d8] ;  /* 0x0019d80001047983 */ /* 0x000ea80000300800 */
[----:B------:R-:W2:Y:S04]  /*bc8c0*/  LDL.LU R5, [R1+0x19cc] ;  /* 0x0019cc0001057983 */ /* 0x000ea80000300800 */
[----:B--2---:R0:W-:Y:S04]  /*bc8d0*/  STL.64 [R1+0x3f88], R4 ;  /* 0x003f880401007387 */ /* 0x0041e80000100a00 */
[----:B------:R1:W-:Y:S01]  /*bc8e0*/  STL.64 [R1+0x3f98], R6 ;  /* 0x003f980601007387 */ /* 0x0003e20000100a00 */
[----:B0-----:R-:W-:-:S02]  /*bc8f0*/  IMAD.MOV.U32 R4, RZ, RZ, R20 ;  /* 0x000000ffff047224 */ /* 0x001fc400078e0014 */
[----:B------:R-:W-:Y:S02]  /*bc900*/  IMAD.MOV.U32 R5, RZ, RZ, R15 ;  /* 0x000000ffff057224 */ /* 0x000fe400078e000f */
[----:B-1----:R-:W-:Y:S02]  /*bc910*/  IMAD.MOV.U32 R6, RZ, RZ, R11 ;  /* 0x000000ffff067224 */ /* 0x002fe400078e000b */
[----:B------:R-:W-:Y:S01]  /*bc920*/  IMAD.MOV.U32 R7, RZ, RZ, R9 ;  /* 0x000000ffff077224 */ /* 0x000fe200078e0009 */
[----:B------:R0:W-:Y:S04]  /*bc930*/  STL.64 [R1+0x3f90], R4 ;  /* 0x003f900401007387 */ /* 0x0001e80000100a00 */
[----:B------:R-:W-:Y:S01]  /*bc940*/  STL.64 [R1+0x3fa8], R6 ;  /* 0x003fa80601007387 */ /* 0x000fe20000100a00 */
[----:B0-----:R-:W-:-:S02]  /*bc950*/  IMAD.MOV.U32 R4, RZ, RZ, R14 ;  /* 0x000000ffff047224 */ /* 0x001fc400078e000e */
[----:B------:R-:W-:-:S05]  /*bc960*/  IMAD.MOV.U32 R5, RZ, RZ, R12 ;  /* 0x000000ffff057224 */ /* 0x000fca00078e000c */
[----:B------:R-:W-:Y:S04]  /*bc970*/  STL.64 [R1+0x3fa0], R4 ;  /* 0x003fa00401007387 */ /* 0x000fe80000100a00 */
[----:B------:R-:W0:Y:S04]  /*bc980*/  LDS.128 R4, [R18] ;  /* 0x0000000012047984 */ /* 0x000e280000000c00 */
        /* <DEDUP_REMOVED lines=10> */
[----:B0-----:R-:W-:Y:S04]  /*bca30*/  STL.64 [R1+0x350], R4 ;  /* 0x0003500401007387 */ /* 0x001fe80000100a00 */
[----:B------:R0:W-:Y:S01]  /*bca40*/  STL.64 [R1+0x358], R6 ;  /* 0x0003580601007387 */ /* 0x0001e20000100a00 */
[----:B------:R-:W-:Y:S06]  /*bca50*/  BAR.SYNC.DEFER_BLOCKING 0x0 ;  /* 0x0000000000007b1d */ /* 0x000fec0000010000 */
[----:B0-----:R-:W3:Y:S04]  /*bca60*/  LDL.LU.64 R6, [R1+0x3fa8] ;  /* 0x003fa80001067983 */ /* 0x001ee80000300a00 */
[----:B------:R-:W3:Y:S04]  /*bca70*/  LDL.LU.64 R4, [R1+0x3fa0] ;  /* 0x003fa00001047983 */ /* 0x000ee80000300a00 */
[----:B---3--:R-:W-:Y:S01]  /*bca80*/  STSM.16.M88.4 [R17], R4 ;  /* 0x0000000411007844 */ /* 0x008fe20000000200 */
[----:B------:R-:W-:Y:S06]  /*bca90*/  BAR.SYNC.DEFER_BLOCKING 0x0 ;  /* 0x0000000000007b1d */ /* 0x000fec0000010000 */
[----:B------:R-:W0:Y:S02]  /*bcaa0*/  LDS.128 R4, [R18] ;  /* 0x0000000012047984 */ /* 0x000e240000000c00 */
[----:B------:R-:W-:Y:S06]  /*bcab0*/  BAR.SYNC.DEFER_BLOCKING 0x0 ;  /* 0x0000000000007b1d */ /* 0x000fec0000010000 */
[----:B0-----:R-:W-:Y:S04]  /*bcac0*/  STL.64 [R1+0x340], R4 ;  /* 0x0003400401007387 */ /* 0x001fe80000100a00 */
[----:B------:R0:W-:Y:S04]  /*bcad0*/  STL.64 [R1+0x348], R6 ;  /* 0x0003480601007387 */ /* 0x0001e80000100a00 */
[----:B0-----:R-:W3:Y:S04]  /*bcae0*/  LDL.LU.64 R6, [R1+0x3f98] ;  /* 0x003f980001067983 */ /* 0x001ee80000300a00 */
[----:B------:R-:W3:Y:S04]  /*bcaf0*/  LDL.LU.64 R4, [R1+0x3f90] ;  /* 0x003f900001047983 */ /* 0x000ee80000300a00 */
[----:B------:R-:W4:Y:S04]  /*bcb00*/  LDL.LU R12, [R1+0x3a8] ;  /* 0x0003a800010c7983 */ /* 0x000f280000300800 */
[----:B------:R-:W4:Y:S04]  /*bcb10*/  LDL.LU R20, [R1+0x3ac] ;  /* 0x0003ac0001147983 */ /* 0x000f280000300800 */
[----:B------:R-:W4:Y:S01]  /*bcb20*/  LDL.LU R21, [R1+0x3d4] ;  /* 0x0003d40001157983 */ /* 0x000f220000300800 */
[----:B------:R-:W-:-:S03]  /*bcb30*/  LOP3.LUT R11, R22, 0xffff, RZ, 0xc0, !PT ;  /* 0x0000ffff160b7812 */ /* 0x000fc600078ec0ff */
[----:B---3--:R0:W-:Y:S01]  /*bcb40*/  STSM.16.M88.4 [R17], R4 ;  /* 0x0000000411007844 */ /* 0x0081e20000000200 */
[----:B------:R-:W-:Y:S06]  /*bcb50*/  BAR.SYNC.DEFER_BLOCKING 0x0 ;  /* 0x0000000000007b1d */ /* 0x000fec0000010000 */
[----:B0-----:R-:W3:Y:S04]  /*bcb60*/  LDL.LU.64 R4, [R1+0x3f88] ;  /* 0x003f880001047983 */ /* 0x001ee80000300a00 */
[----:B------:R-:W3:Y:S01]  /*bcb70*/  LDL.LU R22, [R1+0x15a8] ;  /* 0x0015a80001167983 */ /* 0x000ee20000300800 */
[----:B------:R-:W-:-:S02]  /*bcb80*/  LOP3.LUT R8, R8, 0xffff, RZ, 0xc0, !PT ;  /* 0x0000ffff08087812 */ /* 0x000fc400078ec0ff */
[----:B--2---:R-:W-:Y:S02]  /*bcb90*/  LOP3.LUT R6, R9, 0xffff, RZ, 0xc0, !PT ;  /* 0x0000ffff09067812 */ /* 0x004fe400078ec0ff */
[----:B----4-:R-:W-:Y:S02]  /*bcba0*/  LOP3.LUT R7, R28, 0xffff, RZ, 0xc0, !PT ;  /* 0x0000ffff1c077812 */ /* 0x010fe400078ec0ff */
[----:B------:R-:W-:-:S04]  /*bcbb0*/  LOP3.LUT R13, R13, 0xffff, RZ, 0xc0, !PT ;  /* 0x0000ffff0d0d7812 */ /* 0x000fc800078ec0ff */
[----:B------:R-:W-:Y:S02]  /*bcbc0*/  PRMT R9, R27, 0x4210, R13 ;  /* 0x000042101b097816 */ /* 0x000fe4000000000d */
[----:B------:R-:W-:Y:S02]  /*bcbd0*/  PRMT R27, R23, 0x4210, R7 ;  /* 0x00004210171b7816 */ /* 0x000fe40000000007 */
[----:B------:R-:W-:Y:S02]  /*bcbe0*/  LOP3.LUT R10, R10, 0xffff, RZ, 0xc0, !PT ;  /* 0x0000ffff0a0a7812 */ /* 0x000fe400078ec0ff */
[----:B------:R-:W-:Y:S02]  /*bcbf0*/  PRMT R15, R15, 0x4210, R11 ;  /* 0x000042100f0f7816 */ /* 0x000fe4000000000b */
[----:B------:R-:W-:Y:S02]  /*bcc00*/  PRMT R14, R14, 0x4210, R10 ;  /* 0x000042100e0e7816 */ /* 0x000fe4000000000a */
[----:B------:R-:W-:-:S02]  /*bcc10*/  PRMT R26, R26, 0x4210, R6 ;  /* 0x000042101a1a7816 */ /* 0x000fc40000000006 */
[----:B---3--:R-:W-:Y:S01]  /*bcc20*/  LOP3.LUT R4, R4, 0xffff, RZ, 0xc0, !PT ;  /* 0x0000ffff04047812 */ /* 0x008fe200078ec0ff */
[----:B------:R-:W-:Y:S04]  /*bcc30*/  STL [R1+0x3f80], R22 ;  /* 0x003f801601007387 */ /* 0x000fe80000100800 */
[----:B------:R0:W-:Y:S01]  /*bcc40*/  STL.64 [R1+0x3f78], R20 ;  /* 0x003f781401007387 */ /* 0x0001e20000100a00 */
[----:B------:R-:W-:-:S03]  /*bcc50*/  LOP3.LUT R5, R5, 0xffff, RZ, 0xc0, !PT ;  /* 0x0000ffff05057812 */ /* 0x000fc600078ec0ff */
[----:B------:R-:W-:Y:S01]  /*bcc60*/  STL.64 [R1+0x3f70], R6 ;  /* 0x003f700601007387 */ /* 0x000fe20000100a00 */
[----:B------:R-:W-:-:S03]  /*bcc70*/  PRMT R24, R24, 0x4210, R4 ;  /* 0x0000421018187816 */ /* 0x000fc60000000004 */
[----:B------:R1:W-:Y:S01]  /*bcc80*/  STL.64 [R1+0x3f68], R4 ;  /* 0x003f680401007387 */ /* 0x0003e20000100a00 */
[----:B0-----:R-:W-:-:S05]  /*bcc90*/  PRMT R20, R29, 0x4210, R8 ;  /* 0x000042101d147816 */ /* 0x001fca0000000008 */
[----:B-1----:R-:W-:Y:S02]  /*bcca0*/  IMAD.MOV.U32 R4, RZ, RZ, R20 ;  /* 0x000000ffff047224 */ /* 0x002fe400078e0014 */
[----:B------:R-:W0:Y:S01]  /*bccb0*/  LDS.128 R20, [R18] ;  /* 0x0000000012147984 */ /* 0x000e220000000c00 */
[----:B------:R-:W-:Y:S01]  /*bccc0*/  BAR.SYNC.DEFER_BLOCKING 0x0 ;  /* 0x0000000000007b1d */ /* 0x000fe20000010000 */
[----:B------:R-:W-:Y:S01]  /*bccd0*/  PRMT R25, R25, 0x4210, R5 ;  /* 0x0000421019197816 */ /* 0x000fe20000000005 */
[----:B------:R-:W-:Y:S02]  /*bcce0*/  IMAD.MOV.U32 R5, RZ, RZ, R15 ;  /* 0x000000ffff057224 */ /* 0x000fe400078e000f */
[----:B------:R-:W-:Y:S02]  /*bccf0*/  IMAD.MOV.U32 R6, RZ, RZ, R14 ;  /* 0x000000ffff067224 */ /* 0x000fe400078e000e */
[----:B------:R-:W-:-:S05]  /*bcd00*/  IMAD.MOV.U32 R7, RZ, RZ, R9 ;  /* 0x000000ffff077224 */ /* 0x000fca00078e0009 */
[----:B------:R-:W-:Y:S01]  /*bcd10*/  STSM.16.M88.4 [R17], R4 ;  /* 0x0000000411007844 */ /* 0x000fe20000000200 */
[----:B------:R-:W-:Y:S06]  /*bcd20*/  BAR.SYNC.DEFER_BLOCKING 0x0 ;  /* 0x0000000000007b1d */ /* 0x000fec0000010000 */
[----:B------:R-:W1:Y:S04]  /*bcd30*/  LDS.128 R4, [R18] ;  /* 0x0000000012047984 */ /* 0x000e680000000c00 */
[----:B0-----:R-:W-:Y:S04]  /*bcd40*/  STL.64 [R1+0x330], R20 ;  /* 0x0003301401007387 */ /* 0x001fe80000100a00 */
[----:B------:R0:W-:Y:S01]  /*bcd50*/  STL.64 [R1+0x338], R22 ;  /* 0x0003381601007387 */ /* 0x0001e20000100a00 */
[----:B------:R-:W-:Y:S01]  /*bcd60*/  PRMT R8, R2, 0x5210, R8 ;  /* 0x0000521002087816 */ /* 0x000fe20000000008 */
[----:B------:R-:W-:Y:S06]  /*bcd70*/  BAR.SYNC.DEFER_BLOCKING 0x0 ;  /* 0x0000000000007b1d */ /* 0x000fec0000010000 */
[----:B0-----:R-:W2:Y:S04]  /*bcd80*/  LDL.LU R22, [R1+0x3f80] ;  /* 0x003f800001167983 */ /* 0x001ea80000300800 */
[----:B------:R-:W3:Y:S04]  /*bcd90*/  LDL.LU.64 R20, [R1+0x3f78] ;  /* 0x003f780001147983 */ /* 0x000ee80000300a00 */
[----:B------:R-:W4:Y:S04]  /*bcda0*/  LDL.LU R23, [R1+0x15ac] ;  /* 0x0015ac0001177983 */ /* 0x000f280000300800 */
[----:B-1----:R-:W-:Y:S04]  /*bcdb0*/  STL.64 [R1+0x320], R4 ;  /* 0x0003200401007387 */ /* 0x002fe80000100a00 */
[----:B------:R0:W-:Y:S04]  /*bcdc0*/  STL.64 [R1+0x328], R6 ;  /* 0x0003280601007387 */ /* 0x0001e80000100a00 */
[----:B0-----:R-:W3:Y:S04]  /*bcdd0*/  LDL.LU.64 R6, [R1+0x3f70] ;  /* 0x003f700001067983 */ /* 0x001ee80000300a00 */
[----:B------:R-:W2:Y:S04]  /*bcde0*/  LDL.LU.64 R4, [R1+0x3f68] ;  /* 0x003f680001047983 */ /* 0x000ea80000300a00 */
[----:B------:R-:W4:Y:S04]  /*bcdf0*/  LDL.LU R9, [R1+0x1e08] ;  /* 0x001e080001097983 */ /* 0x000f280000300800 */
[----:B------:R-:W3:Y:S01]  /*bce00*/  LDL.LU R2, [R1+0x1dfc] ;  /* 0x001dfc0001027983 */ /* 0x000ee20000300800 */
[----:B--2---:R-:W-:-:S02]  /*bce10*/  PRMT R4, R12, 0x5210, R4 ;  /* 0x000052100c047816 */ /* 0x004fc40000000004 */
[----:B------:R-:W-:Y:S02]  /*bce20*/  PRMT R12, R22, 0x5210, R11 ;  /* 0x00005210160c7816 */ /* 0x000fe4000000000b */
[----:B------:R-:W2:Y:S04]  /*bce30*/  LDL.LU R11, [R1+0x1dac] ;  /* 0x001dac00010b7983 */ /* 0x000ea80000300800 */
[----:B------:R-:W-:Y:S01]  /*bce40*/  STSM.16.M88.4 [R17], R24 ;  /* 0x0000001811007844 */ /* 0x000fe20000000200 */
[----:B------:R-:W-:Y:S06]  /*bce50*/  BAR.SYNC.DEFER_BLOCKING 0x0 ;  /* 0x0000000000007b1d */ /* 0x000fec0000010000 */
[----:B--2---:R-:W-:Y:S04]  /*bce60*/  STL [R1+0x3f50], R11 ;  /* 0x003f500b01007387 */ /* 0x004fe80000100800 */
[----:B----4-:R0:W-:Y:S02]  /*bce70*/  STL [R1+0x3f4c], R9 ;  /* 0x003f4c0901007387 */ /* 0x0101e40000100800 */
[----:B0-----:R-:W-:-:S02]  /*bce80*/  IMAD.MOV.U32 R9, RZ, RZ, R12 ;  /* 0x000000ffff097224 */ /* 0x001fc400078e000c */
[----:B------:R-:W2:Y:S04]  /*bce90*/  LDL.LU R12, [R1+0x1da8] ;  /* 0x001da800010c7983 */ /* 0x000ea80000300800 */
[----:B------:R-:W4:Y:S04]  /*bcea0*/  LDL.LU R14, [R1+0x19e8] ;  /* 0x0019e800010e7983 */ /* 0x000f280000300800 */
[----:B------:R-:W2:Y:S04]  /*bceb0*/  LDL.LU R28, [R1+0x19dc] ;  /* 0x0019dc00011c7983 */ /* 0x000ea80000300800 */
[----:B------:R-:W2:Y:S04]  /*bcec0*/  LDL.LU R29, [R1+0x19c8] ;  /* 0x0019c800011d7983 */ /* 0x000ea80000300800 */
[----:B------:R-:W4:Y:S01]  /*bced0*/  LDL.LU R15, [R1+0x19bc] ;  /* 0x0019bc00010f7983 */ /* 0x000f220000300800 */
[----:B------:R-:W-:-:S02]  /*bcee0*/  PRMT R11, R3, 0x5210, R13 ;  /* 0x00005210030b7816 */ /* 0x000fc4000000000d */
[----:B------:R-:W-:Y:S02]  /*bcef0*/  PRMT R10, R23, 0x5210, R10 ;  /* 0x00005210170a7816 */ /* 0x000fe4000000000a */
[----:B---3--:R-:W-:Y:S02]  /*bcf00*/  PRMT R5, R20, 0x5210, R5 ;  /* 0x0000521014057816 */ /* 0x008fe40000000005 */
[----:B------:R-:W-:Y:S02]  /*bcf10*/  PRMT R6, R21, 0x5210, R6 ;  /* 0x0000521015067816 */ /* 0x000fe40000000006 */
[----:B------:R-:W-:Y:S01]  /*bcf20*/  PRMT R7, R0, 0x5210, R7 ;  /* 0x0000521000077816 */ /* 0x000fe20000000007 */
[----:B----4-:R-:W-:Y:S04]  /*bcf30*/  STL.64 [R1+0x3f58], R14 ;  /* 0x003f580e01007387 */ /* 0x010fe80000100a00 */
[----:B--2---:R-:W-:Y:S04]  /*bcf40*/  STL [R1+0x3f54], R12 ;  /* 0x003f540c01007387 */ /* 0x004fe80000100800 */
[----:B------:R-:W0:Y:S01]  /*bcf50*/  LDS.128 R12, [R18] ;  /* 0x00000000120c7984 */ /* 0x000e220000000c00 */
[----:B------:R-:W-:Y:S06]  /*bcf60*/  BAR.SYNC.DEFER_BLOCKING 0x0 ;  /* 0x0000000000007b1d */ /* 0x000fec0000010000 */
[----:B------:R-:W2:Y:S04]  /*bcf70*/  LDL.LU R20, [R1+0x1fb4] ;  /* 0x001fb40001147983 */ /* 0x000ea80000300800 */
[----:B------:R-:W3:Y:S04]  /*bcf80*/  LDL.LU R21, [R1+0x1fb0] ;  /* 0x001fb00001157983 */ /* 0x000ee80000300800 */
[----:B------:R-:W4:Y:S04]  /*bcf90*/  LDL.LU R22, [R1+0x1fac] ;  /* 0x001fac0001167983 */ /* 0x000f280000300800 */
[----:B------:R-:W2:Y:S04]  /*bcfa0*/  LDL.LU R26, [R1+0x1fa8] ;  /* 0x001fa800011a7983 */ /* 0x000ea80000300800 */
[----:B------:R-:W3:Y:S04]  /*bcfb0*/  LDL.LU R27, [R1+0x1fa0] ;  /* 0x001fa000011b7983 */ /* 0x000ee80000300800 */
[----:B------:R-:W4:Y:S04]  /*bcfc0*/  LDL.LU R24, [R1+0x1f9c] ;  /* 0x001f9c0001187983 */ /* 0x000f280000300800 */
[----:B------:R-:W3:Y:S04]  /*bcfd0*/  LDL.LU R25, [R1+0x1628] ;  /* 0x0016280001197983 */ /* 0x000ee80000300800 */
[----:B------:R-:W3:Y:S04]  /*bcfe0*/  LDL.LU R3, [R1+0x3f64] ;  /* 0x003f640001037983 */ /* 0x000ee80000300800 */
[----:B------:R-:W3:Y:S04]  /*bcff0*/  LDL.LU R0, [R1+0x3f60] ;  /* 0x003f600001007983 */ /* 0x000ee80000300800 */
[----:B------:R-:W-:Y:S01]  /*bd000*/  STSM.16.M88.4 [R17], R8 ;  /* 0x0000000811007844 */ /* 0x000fe20000000200 */
[----:B------:R-:W-:Y:S06]  /*bd010*/  BAR.SYNC.DEFER_BLOCKING 0x0 ;  /* 0x0000000000007b1d */ /* 0x000fec0000010000 */
[----:B------:R-:W1:Y:S04]  /*bd020*/  LDS.128 R8, [R18] ;  /* 0x0000000012087984 */ /* 0x000e680000000c00 */
[----:B0-----:R-:W-:Y:S04]  /*bd030*/  STL.64 [R1+0x310], R12 ;  /* 0x0003100c01007387 */ /* 0x001fe80000100a00 */
[----:B------:R0:W-:Y:S01]  /*bd040*/  STL.64 [R1+0x318], R14 ;  /* 0x0003180e01007387 */ /* 0x0001e20000100a00 */
[----:B------:R-:W-:Y:S06]  /*bd050*/  BAR.SYNC.DEFER_BLOCKING 0x0 ;  /* 0x0000000000007b1d */ /* 0x000fec0000010000 */
[----:B0-----:R-:W3:Y:S04]  /*bd060*/  LDL.LU.64 R14, [R1+0x3f58] ;  /* 0x003f5800010e7983 */ /* 0x001ee80000300a00 */
[----:B------:R-:W3:Y:S04]  /*bd070*/  LDL.LU R12, [R1+0x3f54] ;  /* 0x003f5400010c7983 */ /* 0x000ee80000300800 */
[----:B------:R-:W3:Y:S04]  /*bd080*/  LDL.LU R13, [R1+0x1fa4] ;  /* 0x001fa400010d7983 */ /* 0x000ee80000300800 */
[----:B-1----:R-:W-:Y:S04]  /*bd090*/  STL.64 [R1+0x300], R8 ;  /* 0x0003000801007387 */ /* 0x002fe80000100a00 */
[----:B------:R0:W-:Y:S04]  /*bd0a0*/  STL.64 [R1+0x308], R10 ;  /* 0x0003080a01007387 */ /* 0x0001e80000100a00 */
[----:B0-----:R-:W4:Y:S04]  /*bd0b0*/  LDL.LU R11, [R1+0x3f50] ;  /* 0x003f5000010b7983 */ /* 0x001f280000300800 */
[----:B------:R-:W2:Y:S04]  /*bd0c0*/  LDL.LU R9, [R1+0x3f4c] ;  /* 0x003f4c0001097983 */ /* 0x000ea80000300800 */
[----:B------:R-:W3:Y:S01]  /*bd0d0*/  LDL.LU R23, [R1+0x15c8] ;  /* 0x0015c80001177983 */ /* 0x000ee20000300800 */
[----:B------:R-:W-:-:S03]  /*bd0e0*/  LOP3.LUT R8, R2, 0xffff, RZ, 0xc0, !PT ;  /* 0x0000ffff02087812 */ /* 0x000fc600078ec0ff */
[----:B------:R-:W-:Y:S01]  /*bd0f0*/  STSM.16.M88.4 [R17], R4 ;  /* 0x0000000411007844 */ /* 0x000fe20000000200 */
[----:B------:R-:W-:Y:S01]  /*bd100*/  BAR.SYNC.DEFER_BLOCKING 0x0 ;  /* 0x0000000000007b1d */ /* 0x000fe20000010000 */
[----:B--2---:R-:W-:-:S05]  /*bd110*/  LOP3.LUT R9, R9, 0xffff, RZ, 0xc0, !PT ;  /* 0x0000ffff09097812 */ /* 0x004fca00078ec0ff */
[----:B---3--:R0:W-:Y:S04]  /*bd120*/  STL [R1+0x3f34], R23 ;  /* 0x003f341701007387 */ /* 0x0081e80000100800 */
[----:B------:R-:W2:Y:S01]  /*bd130*/  LDL R2, [R1+0x2034] ;  /* 0x0020340001027983 */ /* 0x000ea20000100800 */
[----:B0-----:R-:W-:-:S03]  /*bd140*/  PRMT R23, R26, 0x4210, R9 ;  /* 0x000042101a177816 */ /* 0x001fc60000000009 */
[----:B------:R-:W3:Y:S01]  /*bd150*/  LDL.LU R26, [R1+0x250] ;  /* 0x00025000011a7983 */ /* 0x000ee20000300800 */
[----:B----4-:R-:W-:-:S04]  /*bd160*/  LOP3.LUT R11, R11, 0xffff, RZ, 0xc0, !PT ;  /* 0x0000ffff0b0b7812 */ /* 0x010fc800078ec0ff */
[----:B------:R-:W-:Y:S02]  /*bd170*/  PRMT R10, R24, 0x4210, R11 ;  /* 0x00004210180a7816 */ /* 0x000fe4000000000b */
[----:B------:R-:W-:Y:S02]  /*bd180*/  LOP3.LUT R4, R15, 0xffff, RZ, 0xc0, !PT ;  /* 0x0000ffff0f047812 */ /* 0x000fe400078ec0ff */
[----:B------:R-:W-:Y:S02]  /*bd190*/  PRMT R15, R27, 0x4210, R8 ;  /* 0x000042101b0f7816 */ /* 0x000fe40000000008 */
[----:B------:R-:W-:-:S04]  /*bd1a0*/  LOP3.LUT R12, R12, 0xffff, RZ, 0xc0, !PT ;  /* 0x0000ffff0c0c7812 */ /* 0x000fc800078ec0ff */
[----:B------:R-:W-:Y:S01]  /*bd1b0*/  PRMT R5, R25, 0x4210, R12 ;  /* 0x0000421019057816 */ /* 0x000fe2000000000c */
[----:B------:R-:W-:Y:S02]  /*bd1c0*/  IMAD.MOV.U32 R24, RZ, RZ, R23 ;  /* 0x000000ffff187224 */ /* 0x000fe400078e0017 */
[----:B------:R-:W-:Y:S02]  /*bd1d0*/  IMAD.MOV.U32 R25, RZ, RZ, R15 ;  /* 0x000000ffff197224 */ /* 0x000fe400078e000f */
[----:B------:R-:W-:Y:S01]  /*bd1e0*/  IMAD.MOV.U32 R27, RZ, RZ, R5 ;  /* 0x000000ffff1b7224 */ /* 0x000fe200078e0005 */
[----:B------:R-:W-:Y:S02]  /*bd1f0*/  LOP3.LUT R14, R14, 0xffff, RZ, 0xc0, !PT ;  /* 0x0000ffff0e0e7812 */ /* 0x000fe400078ec0ff */
[----:B------:R-:W-:Y:S02]  /*bd200*/  LOP3.LUT R7, R28, 0xffff, RZ, 0xc0, !PT ;  /* 0x0000ffff1c077812 */ /* 0x000fe400078ec0ff */
[----:B------:R-:W-:-:S02]  /*bd210*/  LOP3.LUT R6, R29, 0xffff, RZ, 0xc0, !PT ;  /* 0x0000ffff1d067812 */ /* 0x000fc400078ec0ff */
[----:B------:R-:W-:Y:S02]  /*bd220*/  PRMT R23, R13, 0x4210, R4 ;  /* 0x000042100d177816 */ /* 0x000fe40000000004 */
[----:B------:R-:W-:Y:S02]  /*bd230*/  PRMT R20, R20, 0x4210, R14 ;  /* 0x0000421014147816 */ /* 0x000fe4000000000e */
[----:B------:R-:W-:Y:S02]  /*bd240*/  PRMT R21, R21, 0x4210, R7 ;  /* 0x0000421015157816 */ /* 0x000fe40000000007 */
[----:B------:R-:W-:Y:S01]  /*bd250*/  PRMT R22, R22, 0x4210, R6 ;  /* 0x0000421016167816 */ /* 0x000fe20000000006 */
[----:B---3--:R0:W-:Y:S04]  /*bd260*/  STL [R1+0x3f38], R26 ;  /* 0x003f381a01007387 */ /* 0x0081e80000100800 */
[----:B------:R-:W-:Y:S04]  /*bd270*/  STL [R1+0x3f48], R11 ;  /* 0x003f480b01007387 */ /* 0x000fe80000100800 */
[----:B------:R-:W-:Y:S01]  /*bd280*/  STL.64 [R1+0x3f40], R8 ;  /* 0x003f400801007387 */ /* 0x000fe20000100a00 */
[----:B0-----:R-:W-:-:S03]  /*bd290*/  IMAD.MOV.U32 R26, RZ, RZ, R10 ;  /* 0x000000ffff1a7224 */ /* 0x001fc600078e000a */
        /* <DEDUP_REMOVED lines=8> */
[----:B0-----:R-:W3:Y:S04]  /*bd320*/  LDL.LU R11, [R1+0x3f48] ;  /* 0x003f4800010b7983 */ /* 0x001ee80000300800 */
[----:B------:R-:W4:Y:S04]  /*bd330*/  LDL.LU.64 R8, [R1+0x3f40] ;  /* 0x003f400001087983 */ /* 0x000f280000300a00 */
[----:B------:R-:W2:Y:S04]  /*bd340*/  LDL R5, [R1+0x20a0] ;  /* 0x0020a00001057983 */ /* 0x000ea80000100800 */
[----:B------:R-:W-:Y:S01]  /*bd350*/  STSM.16.M88.4 [R17], R20 ;  /* 0x0000001411007844 */ /* 0x000fe20000000200 */
[----:B------:R-:W-:Y:S06]  /*bd360*/  BAR.SYNC.DEFER_BLOCKING 0x0 ;  /* 0x0000000000007b1d */ /* 0x000fec0000010000 */
[----:B-1----:R-:W-:Y:S04]  /*bd370*/  STL.64 [R1+0x280], R24 ;  /* 0x0002801801007387 */ /* 0x002fe80000100a00 */
[----:B------:R0:W-:Y:S04]  /*bd380*/  STL.64 [R1+0x288], R26 ;  /* 0x0002881a01007387 */ /* 0x0001e80000100a00 */
[----:B0-----:R-:W2:Y:S04]  /*bd390*/  LDL.LU R26, [R1+0x3f38] ;  /* 0x003f3800011a7983 */ /* 0x001ea80000300800 */
[----:B------:R-:W2:Y:S04]  /*bd3a0*/  LDL.LU R23, [R1+0x3f34] ;  /* 0x003f340001177983 */ /* 0x000ea80000300800 */
[----:B------:R-:W2:Y:S01]  /*bd3b0*/  LDL R10, [R1+0x209c] ;  /* 0x00209c00010a7983 */ /* 0x000ea20000100800 */
[----:B----4-:R-:W-:-:S02]  /*bd3c0*/  PRMT R15, R3, 0x5210, R8 ;  /* 0x00005210030f7816 */ /* 0x010fc40000000008 */
[----:B---3--:R-:W-:Y:S01]  /*bd3d0*/  PRMT R13, R0, 0x5210, R11 ;  /* 0x00005210000d7816 */ /* 0x008fe2000000000b */
[----:B------:R-:W3:Y:S01]  /*bd3e0*/  LDL.LU R3, [R1+0x3f30] ;  /* 0x003f300001037983 */ /* 0x000ee20000300800 */
[----:B--2---:R-:W-:-:S03]  /*bd3f0*/  PRMT R20, R23, 0x5210, R9 ;  /* 0x0000521017147816 */ /* 0x004fc60000000009 */
[----:B------:R-:W2:Y:S04]  /*bd400*/  LDL.LU.64 R8, [R1+0x2468] ;  /* 0x0024680001087983 */ /* 0x000ea80000300a00 */
[----:B------:R-:W4:Y:S04]  /*bd410*/  LDL.LU R0, [R1+0x3f2c] ;  /* 0x003f2c0001007983 */ /* 0x000f280000300800 */
[----:B------:R-:W3:Y:S04]  /*bd420*/  LDL R11, [R1+0x2098] ;  /* 0x00209800010b7983 */ /* 0x000ee80000100800 */
[----:B---3--:R-:W-:Y:S04]  /*bd430*/  STL.64 [R1+0x3f00], R10 ;  /* 0x003f000a01007387 */ /* 0x008fe80000100a00 */
[----:B--2---:R0:W-:Y:S02]  /*bd440*/  STL.64 [R1+0x3ef8], R8 ;  /* 0x003ef80801007387 */ /* 0x0041e40000100a00 */
[----:B0-----:R-:W-:-:S02]  /*bd450*/  IMAD.MOV.U32 R8, RZ, RZ, R20 ;  /* 0x000000ffff087224 */ /* 0x001fc400078e0014 */
[----:B------:R-:W0:Y:S01]  /*bd460*/  LDS.128 R20, [R18] ;  /* 0x0000000012147984 */ /* 0x000e220000000c00 */
[----:B------:R-:W-:-:S03]  /*bd470*/  PRMT R11, R16, 0x5210, R12 ;  /* 0x00005210100b7816 */ /* 0x000fc6000000000c */
[----:B------:R-:W2:Y:S01]  /*bd480*/  LDL.LU R16, [R1+0x3f28] ;  /* 0x003f280001107983 */ /* 0x000ea20000300800 */
[----:B------:R-:W-:Y:S06]  /*bd490*/  BAR.SYNC.DEFER_BLOCKING 0x0 ;  /* 0x0000000000007b1d */ /* 0x000fec0000010000 */
[----:B0-----:R-:W-:Y:S04]  /*bd4a0*/  STL.64 [R1+0x260], R20 ;  /* 0x0002601401007387 */ /* 0x001fe80000100a00 */
[----:B------:R0:W-:Y:S04]  /*bd4b0*/  STL.64 [R1+0x268], R22 ;  /* 0x0002681601007387 */ /* 0x0001e80000100a00 */
[----:B0-----:R-:W3:Y:S01]  /*bd4c0*/  LDL.LU.64 R22, [R1+0x3f20] ;  /* 0x003f200001167983 */ /* 0x001ee20000300a00 */
[----:B------:R-:W-:-:S02]  /*bd4d0*/  IMAD.MOV.U32 R9, RZ, RZ, R15 ;  /* 0x000000ffff097224 */ /* 0x000fc400078e000f */
[----:B------:R-:W-:Y:S01]  /*bd4e0*/  IMAD.MOV.U32 R10, RZ, RZ, R13 ;  /* 0x000000ffff0a7224 */ /* 0x000fe200078e000d */
[----:B------:R-:W4:Y:S04]  /*bd4f0*/  LDL.LU.64 R20, [R1+0x3f18] ;  /* 0x003f180001147983 */ /* 0x000f280000300a00 */
[----:B------:R-:W4:Y:S04]  /*bd500*/  LDL.LU.64 R12, [R1+0x2460] ;  /* 0x00246000010c7983 */ /* 0x000f280000300a00 */
[----:B------:R0:W-:Y:S01]  /*bd510*/  STSM.16.M88.4 [R17], R8 ;  /* 0x0000000811007844 */ /* 0x0001e20000000200 */
[----:B------:R-:W-:Y:S06]  /*bd520*/  BAR.SYNC.DEFER_BLOCKING 0x0 ;  /* 0x0000000000007b1d */ /* 0x000fec0000010000 */
[----:B------:R-:W-:Y:S01]  /*bd530*/  STL [R1+0x3f10], R19 ;  /* 0x003f101301007387 */ /* 0x000fe20000100800 */
[----:B0-----:R-:W-:-:S03]  /*bd540*/  PRMT R8, R3, 0x5210, R14 ;  /* 0x0000521003087816 */ /* 0x001fc6000000000e */
[----:B--2---:R-:W-:Y:S04]  /*bd550*/  STL.64 [R1+0x3f08], R16 ;  /* 0x003f081001007387 */ /* 0x004fe80000100a00 */
[----:B------:R-:W0:Y:S04]  /*bd560*/  LDS.128 R16, [R18] ;  /* 0x0000000012107984 */ /* 0x000e280000000c00 */
[----:B------:R-:W2:Y:S04]  /*bd570*/  LDL R3, [R1+0x2094] ;  /* 0x0020940001037983 */ /* 0x000ea80000100800 */
[----:B------:R-:W2:Y:S04]  /*bd580*/  LDL.LU.64 R28, [R1+0x2458] ;  /* 0x00245800011c7983 */ /* 0x000ea80000300a00 */
[----:B------:R-:W2:Y:S01]  /*bd590*/  LDL.LU.64 R14, [R1+0x2450] ;  /* 0x00245000010e7983 */ /* 0x000ea20000300a00 */
[----:B------:R-:W-:Y:S01]  /*bd5a0*/  BAR.SYNC.DEFER_BLOCKING 0x0 ;  /* 0x0000000000007b1d */ /* 0x000fe20000010000 */
[----:B---3--:R-:W-:-:S05]  /*bd5b0*/  PRMT R9, R23, 0x5210, R7 ;  /* 0x0000521017097816 */ /* 0x008fca0000000007 */
[----:B------:R-:W3:Y:S04]  /*bd5c0*/  LDL.LU R23, [R1+0x240] ;  /* 0x0002400001177983 */ /* 0x000ee80000300800 */
[----:B------:R-:W3:Y:S04]  /*bd5d0*/  LDL R27, [R1+0x2090] ;  /* 0x00209000011b7983 */ /* 0x000ee80000100800 */
[----:B0-----:R-:W-:Y:S04]  /*bd5e0*/  STL.64 [R1+0x2b0], R16 ;  /* 0x0002b01001007387 */ /* 0x001fe80000100a00 */
[----:B------:R0:W-:Y:S04]  /*bd5f0*/  STL.64 [R1+0x2b8], R18 ;  /* 0x0002b81201007387 */ /* 0x0001e80000100a00 */
[----:B0-----:R-:W3:Y:S04]  /*bd600*/  LDL.LU R19, [R1+0x3f10] ;  /* 0x003f100001137983 */ /* 0x001ee80000300800 */
[----:B------:R-:W2:Y:S01]  /*bd610*/  LDL.LU.64 R16, [R1+0x3f08] ;  /* 0x003f080001107983 */ /* 0x000ea20000300a00 */
[----:B------:R-:W-:-:S02]  /*bd620*/  PRMT R10, R22, 0x5210, R6 ;  /* 0x00005210160a7816 */ /* 0x000fc40000000006 */
[----:B----4-:R-:W-:Y:S01]  /*bd630*/  PRMT R11, R21, 0x5210, R4 ;  /* 0x00005210150b7816 */ /* 0x010fe20000000004 */
[----:B------:R-:W4:Y:S04]  /*bd640*/  LDL.LU.64 R6, [R1+0x2448] ;  /* 0x0024480001067983 */ /* 0x000f280000300a00 */
[----:B------:R-:W4:Y:S01]  /*bd650*/  LDL R18, [R1+0x208c] ;  /* 0x00208c0001127983 */ /* 0x000f220000100800 */
[----:B------:R-:W-:-:S03]  /*bd660*/  ISETP.LT.AND P5, PT, R2, UR31, !P5 ;  /* 0x0000001f02007c0c */ /* 0x000fc6000efa1270 */
[----:B--2---:R0:W-:Y:S01]  /*bd670*/  STSM.16.M88.4 [R17], R8 ;  /* 0x0000000811007844 */ /* 0x0041e20000000200 */
[----:B------:R-:W-:Y:S06]  /*bd680*/  BAR.SYNC.DEFER_BLOCKING 0x0 ;  /* 0x0000000000007b1d */ /* 0x000fec0000010000 */
[----:B0-----:R-:W2:Y:S04]  /*bd690*/  LDL.LU.64 R10, [R1+0x3f00] ;  /* 0x003f0000010a7983 */ /* 0x001ea80000300a00 */
[----:B------:R-:W3:Y:S04]  /*bd6a0*/  LDL.LU.64 R8, [R1+0x3ef8] ;  /* 0x003ef80001087983 */ /* 0x000ee80000300a00 */
[----:B------:R-:W4:Y:S01]  /*bd6b0*/  LDL.LU.64 R24, [R1+0x2440] ;  /* 0x0024400001187983 */ /* 0x000f220000300a00 */
[----:B------:R-:W-:-:S03]  /*bd6c0*/  PRMT R4, R26, 0x7770, RZ ;  /* 0x000077701a047816 */ /* 0x000fc600000000ff */
[----:B------:R-:W4:Y:S04]  /*bd6d0*/  LDL R22, [R1+0x2088] ;  /* 0x0020880001167983 */ /* 0x000f280000100800 */
[----:B---3--:R0:W-:Y:S01]  /*bd6e0*/  @P5 STG.E.U8 desc[UR24][R8.64], R4 ;  /* 0x0000000408005986 */ /* 0x0081e2000c101118 */
[----:B------:R-:W-:-:S04]  /*bd6f0*/  ISETP.GE.AND P5, PT, R2, UR37, PT ;  /* 0x0000002502007c0c */ /* 0x000fc8000bfa6270 */
[----:B------:R-:W-:Y:S01]  /*bd700*/  ISETP.LT.AND P6, PT, R5, UR26, !P5 ;  /* 0x0000001a05007c0c */ /* 0x000fe2000efc1270 */
[----:B0-----:R-:W3:Y:S01]  /*bd710*/  LDL.LU.64 R8, [R1+0x2438] ;  /* 0x0024380001087983 */ /* 0x001ee20000300a00 */
[----:B------:R-:W-:-:S03]  /*bd720*/  PRMT R4, R26, 0x7771, RZ ;  /* 0x000077711a047816 */ /* 0x000fc600000000ff */
[----:B------:R-:W3:Y:S08]  /*bd730*/  LDL R17, [R1+0x2044] ;  /* 0x0020440001117983 */ /* 0x000ef00000100800 */
[----:B------:R0:W-:Y:S01]  /*bd740*/  @P6 STG.E.U8 desc[UR24][R12.64], R4 ;  /* 0x000000040c006986 */ /* 0x0001e2000c101118 */
[----:B--2---:R-:W-:-:S03]  /*bd750*/  ISETP.LT.AND P6, PT, R10, UR22, !P5 ;  /* 0x000000160a007c0c */ /* 0x004fc6000efc1270 */
[----:B0-----:R-:W2:Y:S01]  /*bd760*/  LDL.LU.64 R12, [R1+0x2358] ;  /* 0x00235800010c7983 */ /* 0x001ea20000300a00 */
[----:B------:R-:W-:-:S03]  /*bd770*/  PRMT R4, R26, 0x7772, RZ ;  /* 0x000077721a047816 */ /* 0x000fc600000000ff */
[----:B------:R-:W2:Y:S06]  /*bd780*/  LDL.LU R21, [R1+0x230] ;  /* 0x0002300001157983 */ /* 0x000eac0000300800 */
[----:B------:R0:W-:Y:S01]  /*bd790*/  @P6 STG.E.U8 desc[UR24][R28.64], R4 ;  /* 0x000000041c006986 */ /* 0x0001e2000c101118 */
[----:B------:R-:W-:-:S03]  /*bd7a0*/  ISETP.LT.AND P6, PT, R11, UR18, !P5 ;  /* 0x000000120b007c0c */ /* 0x000fc6000efc1270 */
[----:B0-----:R-:W2:Y:S01]  /*bd7b0*/  LDL.LU.64 R28, [R1+0x2430] ;  /* 0x00243000011c7983 */ /* 0x001ea20000300a00 */
[----:B------:R-:W-:-:S09]  /*bd7c0*/  PRMT R4, R26, 0x7773, RZ ;  /* 0x000077731a047816 */ /* 0x000fd200000000ff */
[----:B------:R0:W-:Y:S01]  /*bd7d0*/  @P6 STG.E.U8 desc[UR24][R14.64], R4 ;  /* 0x000000040e006986 */ /* 0x0001e2000c101118 */
[----:B------:R-:W-:-:S03]  /*bd7e0*/  ISETP.LT.AND P6, PT, R3, UR16, !P5 ;  /* 0x0000001003007c0c */ /* 0x000fc6000efc1270 */
[----:B0-----:R-:W2:Y:S01]  /*bd7f0*/  LDL.LU.64 R14, [R1+0x2428] ;  /* 0x00242800010e7983 */ /* 0x001ea20000300a00 */
[----:B------:R-:W-:-:S09]  /*bd800*/  PRMT R4, R23, 0x7770, RZ ;  /* 0x0000777017047816 */ /* 0x000fd200000000ff */
[----:B----4-:R0:W-:Y:S01]  /*bd810*/  @P6 STG.E.U8 desc[UR24][R6.64], R4 ;  /* 0x0000000406006986 */ /* 0x0101e2000c101118 */
[----:B------:R-:W-:-:S03]  /*bd820*/  ISETP.LT.AND P6, PT, R27, UR14, !P5 ;  /* 0x0000000e1b007c0c */ /* 0x000fc6000efc1270 */
[----:B0-----:R-:W4:Y:S01]  /*bd830*/  LDL.LU.64 R6, [R1+0x2420] ;  /* 0x0024200001067983 */ /* 0x001f220000300a00 */
[----:B------:R-:W-:-:S09]  /*bd840*/  PRMT R4, R23, 0x7771, RZ ;  /* 0x0000777117047816 */ /* 0x000fd200000000ff */
[----:B------:R0:W-:Y:S04]  /*bd850*/  @P6 STG.E.U8 desc[UR24][R24.64], R4 ;  /* 0x0000000418006986 */ /* 0x0001e8000c101118 */
[----:B0-----:R-:W4:Y:S01]  /*bd860*/  LDL.LU.64 R24, [R1+0x2418] ;  /* 0x0024180001187983 */ /* 0x001f220000300a00 */
[----:B------:R-:W-:Y:S02]  /*bd870*/  ISETP.LT.AND P6, PT, R18, UR20, !P5 ;  /* 0x0000001412007c0c */ /* 0x000fe4000efc1270 */
[----:B------:R-:W-:Y:S01]  /*bd880*/  PRMT R4, R23, 0x7772, RZ ;  /* 0x0000777217047816 */ /* 0x000fe200000000ff */
[----:B------:R-:W4:Y:S01]  /*bd890*/  LDL.LU R26, [R1+0x220] ;  /* 0x00022000011a7983 */ /* 0x000f220000300800 */
[----:B------:R-:W-:-:S09]  /*bd8a0*/  ISETP.LT.AND P5, PT, R22, UR28, !P5 ;  /* 0x0000001c16007c0c */ /* 0x000fd2000efa1270 */
[----:B---3--:R0:W-:Y:S04]  /*bd8b0*/  @P6 STG.E.U8 desc[UR24][R8.64], R4 ;  /* 0x0000000408006986 */ /* 0x0081e8000c101118 */
[----:B0-----:R-:W3:Y:S01]  /*bd8c0*/  LDL.LU.64 R8, [R1+0x2410] ;  /* 0x0024100001087983 */ /* 0x001ee20000300a00 */
[----:B------:R-:W-:Y:S01]  /*bd8d0*/  PRMT R4, R23, 0x7773, RZ ;  /* 0x0000777317047816 */ /* 0x000fe200000000ff */
[----:B------:R-:W-:-:S04]  /*bd8e0*/  VIADD R23, R2, 0x1 ;  /* 0x0000000102177836 */ /* 0x000fc80000000000 */
[----:B--2---:R0:W-:Y:S01]  /*bd8f0*/  @P5 STG.E.U8 desc[UR24][R12.64], R4 ;  /* 0x000000040c005986 */ /* 0x0041e2000c101118 */
[----:B------:R-:W-:-:S04]  /*bd900*/  ISETP.GE.AND P5, PT, R23, UR35, PT ;  /* 0x0000002317007c0c */ /* 0x000fc8000bfa6270 */
[----:B------:R-:W-:Y:S01]  /*bd910*/  ISETP.LT.AND P6, PT, R17, UR10, !P5 ;  /* 0x0000000a11007c0c */ /* 0x000fe2000efc1270 */
[----:B0-----:R-:W2:Y:S01]  /*bd920*/  LDL.LU.64 R12, [R1+0x2408] ;  /* 0x00240800010c7983 */ /* 0x001ea20000300a00 */
[----:B------:R-:W-:-:S11]  /*bd930*/  PRMT R4, R21, 0x7770, RZ ;  /* 0x0000777015047816 */ /* 0x000fd600000000ff */
[----:B------:R0:W-:Y:S01]  /*bd940*/  @P6 STG.E.U8 desc[UR24][R28.64], R4 ;  /* 0x000000041c006986 */ /* 0x0001e2000c101118 */
[----:B------:R-:W-:-:S03]  /*bd950*/  ISETP.LT.AND P6, PT, R5, UR8, !P5 ;  /* 0x0000000805007c0c */ /* 0x000fc6000efc1270 */
[----:B0-----:R-:W2:Y:S01]  /*bd960*/  LDL.LU.64 R28, [R1+0x2400] ;  /* 0x00240000011c7983 */ /* 0x001ea20000300a00 */
[----:B------:R-:W-:-:S09]  /*bd970*/  PRMT R4, R21, 0x7771, RZ ;  /* 0x0000777115047816 */ /* 0x000fd200000000ff */
[----:B------:R0:W-:Y:S01]  /*bd980*/  @P6 STG.E.U8 desc[UR24][R14.64], R4 ;  /* 0x000000040e006986 */ /* 0x0001e2000c101118 */
[----:B------:R-:W-:Y:S01]  /*bd990*/  ISETP.LT.AND P6, PT, R10, UR4, !P5 ;  /* 0x000000040a007c0c */ /* 0x000fe2000efc1270 */
[----:B------:R-:W-:Y:S02]  /*bd9a0*/  ULDC UR4, c[0x0][0x228] ;  /* 0x00008a0000047ab9 */ /* 0x000fe40000000800 */
[----:B0-----:R-:W2:Y:S01]  /*bd9b0*/  LDL.LU.64 R14, [R1+0x2308] ;  /* 0x00230800010e7983 */ /* 0x001ea20000300a00 */
[----:B------:R-:W-:-:S03]  /*bd9c0*/  PRMT R4, R21, 0x7772, RZ ;  /* 0x0000777215047816 */ /* 0x000fc600000000ff */
[----:B------:R-:W2:Y:S06]  /*bd9d0*/  LDL.LU R23, [R1+0x254] ;  /* 0x0002540001177983 */ /* 0x000eac0000300800 */
[----:B----4-:R0:W-:Y:S01]  /*bd9e0*/  @P6 STG.E.U8 desc[UR24][R6.64], R4 ;  /* 0x0000000406006986 */ /* 0x0101e2000c101118 */
[----:B------:R-:W-:-:S03]  /*bd9f0*/  ISETP.LT.AND P6, PT, R11, UR6, !P5 ;  /* 0x000000060b007c0c */ /* 0x000fc6000efc1270 */
[----:B0-----:R-:W4:Y:S01]  /*bda00*/  LDL.LU.64 R6, [R1+0x23f8] ;  /* 0x0023f80001067983 */ /* 0x001f220000300a00 */
[----:B------:R-:W-:-:S09]  /*bda10*/  PRMT R4, R21, 0x7773, RZ ;  /* 0x0000777315047816 */ /* 0x000fd200000000ff */
[----:B------:R0:W-:Y:S04]  /*bda20*/  @P6 STG.E.U8 desc[UR24][R24.64], R4 ;  /* 0x0000000418006986 */ /* 0x0001e8000c101118 */
[----:B0-----:R-:W4:Y:S01]  /*bda30*/  LDL.LU.64 R24, [R1+0x23f0] ;  /* 0x0023f00001187983 */ /* 0x001f220000300a00 */
[----:B------:R-:W-:Y:S02]  /*bda40*/  ISETP.LT.AND P6, PT, R3, UR12, !P5 ;  /* 0x0000000c03007c0c */ /* 0x000fe4000efc1270 */
[----:B------:R-:W-:-:S11]  /*bda50*/  PRMT R4, R26, 0x7770, RZ ;  /* 0x000077701a047816 */ /* 0x000fd600000000ff */
[----:B---3--:R0:W-:Y:S01]  /*bda60*/  @P6 STG.E.U8 desc[UR24][R8.64], R4 ;  /* 0x0000000408006986 */ /* 0x0081e2000c101118 */
[----:B------:R-:W-:Y:S01]  /*bda70*/  ISETP.LT.AND P6, PT, R27, UR4, !P5 ;  /* 0x000000041b007c0c */ /* 0x000fe2000efc1270 */
[----:B------:R-:W-:Y:S02]  /*bda80*/  ULDC UR4, c[0x0][0x228] ;  /* 0x00008a0000047ab9 */ /* 0x000fe40000000800 */
[----:B0-----:R-:W3:Y:S01]  /*bda90*/  LDL.LU.64 R8, [R1+0x23e8] ;  /* 0x0023e80001087983 */ /* 0x001ee20000300a00 */
[----:B------:R-:W-:-:S09]  /*bdaa0*/  PRMT R4, R26, 0x7771, RZ ;  /* 0x000077711a047816 */ /* 0x000fd200000000ff */
[----:B--2---:R0:W-:Y:S01]  /*bdab0*/  @P6 STG.E.U8 desc[UR24][R12.64], R4 ;  /* 0x000000040c006986 */ /* 0x0041e2000c101118 */
[----:B------:R-:W-:Y:S01]  /*bdac0*/  ISETP.LT.AND P6, PT, R18, UR4, !P5 ;  /* 0x0000000412007c0c */ /* 0x000fe2000efc1270 */
[----:B------:R-:W-:Y:S02]  /*bdad0*/  ULDC UR4, c[0x0][0x228] ;  /* 0x00008a0000047ab9 */ /* 0x000fe40000000800 */
[----:B0-----:R-:W2:Y:S01]  /*bdae0*/  LDL.LU.64 R12, [R1+0x23e0] ;  /* 0x0023e000010c7983 */ /* 0x001ea20000300a00 */
[----:B------:R-:W-:-:S03]  /*bdaf0*/  PRMT R4, R26, 0x7772, RZ ;  /* 0x000077721a047816 */ /* 0x000fc600000000ff */
[----:B------:R-:W2:Y:S01]  /*bdb00*/  LDL.LU R21, [R1+0x244] ;  /* 0x0002440001157983 */ /* 0x000ea20000300800 */
[----:B------:R-:W-:Y:S01]  /*bdb10*/  ISETP.LT.AND P5, PT, R22, UR4, !P5 ;  /* 0x0000000416007c0c */ /* 0x000fe2000efa1270 */
[----:B------:R-:W-:-:S04]  /*bdb20*/  ULDC UR4, c[0x0][0x228] ;  /* 0x00008a0000047ab9 */ /* 0x000fc80000000800 */
[----:B------:R0:W-:Y:S04]  /*bdb30*/  @P6 STG.E.U8 desc[UR24][R28.64], R4 ;  /* 0x000000041c006986 */ /* 0x0001e8000c101118 */
[----:B0-----:R-:W2:Y:S01]  /*bdb40*/  LDL.LU.64 R28, [R1+0x23d8] ;  /* 0x0023d800011c7983 */ /* 0x001ea20000300a00 */
[----:B------:R-:W-:Y:S01]  /*bdb50*/  PRMT R4, R26, 0x7773, RZ ;  /* 0x000077731a047816 */ /* 0x000fe200000000ff */
[----:B------:R-:W-:-:S04]  /*bdb60*/  VIADD R26, R2, 0x2 ;  /* 0x00000002021a7836 */ /* 0x000fc80000000000 */
[----:B------:R0:W-:Y:S01]  /*bdb70*/  @P5 STG.E.U8 desc[UR24][R14.64], R4 ;  /* 0x000000040e005986 */ /* 0x0001e2000c101118 */
[----:B------:R-:W-:-:S04]  /*bdb80*/  ISETP.GE.AND P5, PT, R26, UR33, PT ;  /* 0x000000211a007c0c */ /* 0x000fc8000bfa6270 */
[----:B------:R-:W-:Y:S01]  /*bdb90*/  ISETP.LT.AND P6, PT, R17, UR4, !P5 ;  /* 0x0000000411007c0c */ /* 0x000fe2000efc1270 */
[----:B------:R-:W-:Y:S01]  /*bdba0*/  ULDC UR4, c[0x0][0x228] ;  /* 0x00008a0000047ab9 */ /* 0x000fe20000000800 */
[----:B0-----:R-:W2:Y:S01]  /*bdbb0*/  LDL.LU.64 R14, [R1+0x23d0] ;  /* 0x0023d000010e7983 */ /* 0x001ea20000300a00 */
[----:B------:R-:W-:-:S10]  /*bdbc0*/  PRMT R4, R23, 0x7770, RZ ;  /* 0x0000777017047816 */ /* 0x000fd400000000ff */
[----:B----4-:R0:W-:Y:S01]  /*bdbd0*/  @P6 STG.E.U8 desc[UR24][R6.64], R4 ;  /* 0x0000000406006986 */ /* 0x0101e2000c101118 */
[----:B------:R-:W-:Y:S01]  /*bdbe0*/  ISETP.LT.AND P6, PT, R5, UR4, !P5 ;  /* 0x0000000405007c0c */ /* 0x000fe2000efc1270 */
[----:B------:R-:W-:Y:S02]  /*bdbf0*/  ULDC UR4, c[0x0][0x228] ;  /* 0x00008a0000047ab9 */ /* 0x000fe40000000800 */
[----:B0-----:R-:W4:Y:S01]  /*bdc00*/  LDL.LU.64 R6, [R1+0x23c8] ;  /* 0x0023c80001067983 */ /* 0x001f220000300a00 */
[----:B------:R-:W-:-:S09]  /*bdc10*/  PRMT R4, R23, 0x7771, RZ ;  /* 0x0000777117047816 */ /* 0x000fd200000000ff */
[----:B------:R0:W-:Y:S04]  /*bdc20*/  @P6 STG.E.U8 desc[UR24][R24.64], R4 ;  /* 0x0000000418006986 */ /* 0x0001e8000c101118 */
[----:B0-----:R-:W4:Y:S01]  /*bdc30*/  LDL.LU.64 R24, [R1+0x22f0] ;  /* 0x0022f00001187983 */ /* 0x001f220000300a00 */
[----:B------:R-:W-:Y:S02]  /*bdc40*/  ISETP.LT.AND P6, PT, R10, UR4, !P5 ;  /* 0x000000040a007c0c */ /* 0x000fe4000efc1270 */
[----:B------:R-:W-:Y:S01]  /*bdc50*/  PRMT R4, R23, 0x7772, RZ ;  /* 0x0000777217047816 */ /* 0x000fe200000000ff */
[----:B------:R-:W4:Y:S01]  /*bdc60*/  LDL.LU R26, [R1+0x234] ;  /* 0x00023400011a7983 */ /* 0x000f220000300800 */
[----:B------:R-:W-:-:S09]  /*bdc70*/  ULDC UR4, c[0x0][0x228] ;  /* 0x00008a0000047ab9 */ /* 0x000fd20000000800 */
[----:B---3--:R0:W-:Y:S01]  /*bdc80*/  @P6 STG.E.U8 desc[UR24][R8.64], R4 ;  /* 0x0000000408006986 */ /* 0x0081e2000c101118 */
[----:B------:R-:W-:Y:S01]  /*bdc90*/  ISETP.LT.AND P6, PT, R11, UR36, !P5 ;  /* 0x000000240b007c0c */ /* 0x000fe2000efc1270 */
[----:B------:R-:W-:Y:S02]  /*bdca0*/  ULDC.64 UR36, c[0x0][0x228] ;  /* 0x00008a0000247ab9 */ /* 0x000fe40000000a00 */
[----:B0-----:R-:W3:Y:S01]  /*bdcb0*/  LDL.LU.64 R8, [R1+0x23c0] ;  /* 0x0023c00001087983 */ /* 0x001ee20000300a00 */
[----:B------:R-:W-:-:S09]  /*bdcc0*/  PRMT R4, R23, 0x7773, RZ ;  /* 0x0000777317047816 */ /* 0x000fd200000000ff */
[----:B--2---:R0:W-:Y:S01]  /*bdcd0*/  @P6 STG.E.U8 desc[UR24][R12.64], R4 ;  /* 0x000000040c006986 */ /* 0x0041e2000c101118 */
[----:B------:R-:W-:Y:S01]  /*bdce0*/  ISETP.LT.AND P6, PT, R3, UR4, !P5 ;  /* 0x0000000403007c0c */ /* 0x000fe2000efc1270 */
[----:B------:R-:W-:Y:S02]  /*bdcf0*/  ULDC UR4, c[0x0][0x228] ;  /* 0x00008a0000047ab9 */ /* 0x000fe40000000800 */
[----:B0-----:R-:W2:Y:S01]  /*bdd00*/  LDL.LU.64 R12, [R1+0x23b8] ;  /* 0x0023b800010c7983 */ /* 0x001ea20000300a00 */
[----:B------:R-:W-:-:S09]  /*bdd10*/  PRMT R4, R21, 0x7770, RZ ;  /* 0x0000777015047816 */ /* 0x000fd200000000ff */
[----:B------:R0:W-:Y:S01]  /*bdd20*/  @P6 STG.E.U8 desc[UR24][R28.64], R4 ;  /* 0x000000041c006986 */ /* 0x0001e2000c101118 */
        /* <DEDUP_REMOVED lines=8> */
[----:B------:R-:W-:-:S03]  /*bddb0*/  PRMT R4, R21, 0x7772, RZ ;  /* 0x0000777215047816 */ /* 0x000fc600000000ff */
[----:B------:R-:W2:Y:S01]  /*bddc0*/  LDL.LU R23, [R1+0x224] ;  /* 0x0002240001177983 */ /* 0x000ea20000300800 */
[----:B------:R-:W-:Y:S01]  /*bddd0*/  ISETP.LT.AND P5, PT, R22, UR4, !P5 ;  /* 0x0000000416007c0c */ /* 0x000fe2000efa1270 */
[----:B------:R-:W-:-:S04]  /*bdde0*/  ULDC UR4, c[0x0][0x228] ;  /* 0x00008a0000047ab9 */ /* 0x000fc80000000800 */
[----:B----4-:R0:W-:Y:S04]  /*bddf0*/  @P6 STG.E.U8 desc[UR24][R6.64], R4 ;  /* 0x0000000406006986 */ /* 0x0101e8000c101118 */
[----:B0-----:R-:W4:Y:S01]  /*bde00*/  LDL.LU.64 R6, [R1+0x23a0] ;  /* 0x0023a00001067983 */ /* 0x001f220000300a00 */
[----:B------:R-:W-:-:S05]  /*bde10*/  PRMT R4, R21, 0x7773, RZ ;  /* 0x0000777315047816 */ /* 0x000fca00000000ff */
[----:B------:R0:W-:Y:S04]  /*bde20*/  @P5 STG.E.U8 desc[UR24][R24.64], R4 ;  /* 0x0000000418005986 */ /* 0x0001e8000c101118 */
[----:B0-----:R-:W4:Y:S01]  /*bde30*/  LDL.LU.64 R24, [R1+0x2398] ;  /* 0x0023980001187983 */ /* 0x001f220000300a00 */
[----:B------:R-:W-:-:S05]  /*bde40*/  VIADD R21, R2, 0x3 ;  /* 0x0000000302157836 */ /* 0x000fca0000000000 */
[----:B------:R-:W-:-:S04]  /*bde50*/  ISETP.GE.AND P5, PT, R21, UR37, PT ;  /* 0x0000002515007c0c */ /* 0x000fc8000bfa6270 */
[----:B------:R-:W-:Y:S02]  /*bde60*/  ISETP.LT.AND P6, PT, R17, UR4, !P5 ;  /* 0x0000000411007c0c */ /* 0x000fe4000efc1270 */
[----:B------:R-:W-:Y:S01]  /*bde70*/  PRMT R4, R26, 0x7770, RZ ;  /* 0x000077701a047816 */ /* 0x000fe200000000ff */
[----:B------:R-:W-:-:S10]  /*bde80*/  ULDC UR4, c[0x0][0x228] ;  /* 0x00008a0000047ab9 */ /* 0x000fd40000000800 */
        /* <DEDUP_REMOVED lines=10> */
[----:B------:R-:W2:Y:S06]  /*bdf30*/  LDL.LU R21, [R1+0x258] ;  /* 0x0002580001157983 */ /* 0x000eac0000300800 */
[----:B------:R0:W-:Y:S01]  /*bdf40*/  @P6 STG.E.U8 desc[UR24][R28.64], R4 ;  /* 0x000000041c006986 */ /* 0x0001e2000c101118 */
[----:B------:R-:W-:Y:S01]  /*bdf50*/  ISETP.LT.AND P6, PT, R11, UR34, !P5 ;  /* 0x000000220b007c0c */ /* 0x000fe2000efc1270 */
[----:B------:R-:W-:Y:S02]  /*bdf60*/  ULDC.64 UR34, c[0x0][0x228] ;  /* 0x00008a0000227ab9 */ /* 0x000fe40000000a00 */
[----:B0-----:R-:W2:Y:S01]  /*bdf70*/  LDL.LU.64 R28, [R1+0x2388] ;  /* 0x00238800011c7983 */ /* 0x001ea20000300a00 */
[----:B------:R-:W-:-:S09]  /*bdf80*/  PRMT R4, R26, 0x7773, RZ ;  /* 0x000077731a047816 */ /* 0x000fd200000000ff */
[----:B------:R0:W-:Y:S01]  /*bdf90*/  @P6 STG.E.U8 desc[UR24][R14.64], R4 ;  /* 0x000000040e006986 */ /* 0x0001e2000c101118 */
[----:B------:R-:W-:Y:S01]  /*bdfa0*/  ISETP.LT.AND P6, PT, R3, UR4, !P5 ;  /* 0x0000000403007c0c */ /* 0x000fe2000efc1270 */
[----:B------:R-:W-:Y:S02]  /*bdfb0*/  ULDC UR4, c[0x0][0x228] ;  /* 0x00008a0000047ab9 */ /* 0x000fe40000000800 */
[----:B0-----:R-:W2:Y:S01]  /*bdfc0*/  LDL.LU.64 R14, [R1+0x2380] ;  /* 0x00238000010e7983 */ /* 0x001ea20000300a00 */
[----:B------:R-:W-:-:S09]  /*bdfd0*/  PRMT R4, R23, 0x7770, RZ ;  /* 0x0000777017047816 */ /* 0x000fd200000000ff */
        /* <DEDUP_REMOVED lines=10> */
[----:B------:R-:W-:Y:S02]  /*be080*/  ULDC UR4, c[0x0][0x228] ;  /* 0x00008a0000047ab9 */ /* 0x000fe40000000800 */
[----:B------:R-:W-:Y:S01]  /*be090*/  ISETP.LT.AND P5, PT, R22, UR4, !P5 ;  /* 0x0000000416007c0c */ /* 0x000fe2000efa1270 */
[----:B------:R-:W-:-:S06]  /*be0a0*/  ULDC UR4, c[0x0][0x228] ;  /* 0x00008a0000047ab9 */ /* 0x000fcc0000000800 */
[----:B---3--:R0:W-:Y:S04]  /*be0b0*/  @P6 STG.E.U8 desc[UR24][R8.64], R4 ;  /* 0x0000000408006986 */ /* 0x0081e8000c101118 */
[----:B0-----:R-:W3:Y:S01]  /*be0c0*/  LDL.LU.64 R8, [R1+0x2368] ;  /* 0x0023680001087983 */ /* 0x001ee20000300a00 */
[----:B------:R-:W-:Y:S01]  /*be0d0*/  PRMT R4, R23, 0x7773, RZ ;  /* 0x0000777317047816 */ /* 0x000fe200000000ff */
[----:B------:R-:W-:-:S04]  /*be0e0*/  VIADD R23, R2, 0x4 ;  /* 0x0000000402177836 */ /* 0x000fc80000000000 */
[----:B--2---:R0:W-:Y:S01]  /*be0f0*/  @P5 STG.E.U8 desc[UR24][R12.64], R4 ;  /* 0x000000040c005986 */ /* 0x0041e2000c101118 */
[----:B------:R-:W-:-:S04]  /*be100*/  ISETP.GE.AND P5, PT, R23, UR35, PT ;  /* 0x0000002317007c0c */ /* 0x000fc8000bfa6270 */
[----:B------:R-:W-:Y:S01]  /*be110*/  ISETP.LT.AND P6, PT, R17, UR4, !P5 ;  /* 0x0000000411007c0c */ /* 0x000fe2000efc1270 */
[----:B------:R-:W-:Y:S01]  /*be120*/  ULDC UR4, c[0x0][0x228] ;  /* 0x00008a0000047ab9 */ /* 0x000fe20000000800 */
[----:B0-----:R-:W2:Y:S01]  /*be130*/  LDL.LU.64 R12, [R1+0x2350] ;  /* 0x00235000010c7983 */ /* 0x001ea20000300a00 */
[----:B------:R-:W-:-:S10]  /*be140*/  PRMT R4, R21, 0x7770, RZ ;  /* 0x0000777015047816 */ /* 0x000fd400000000ff */
        /* <DEDUP_REMOVED lines=12> */
[----:B------:R-:W-:Y:S01]  /*be210*/  ISETP.LT.AND P6, PT, R11, UR32, !P5 ;  /* 0x000000200b007c0c */ /* 0x000fe2000efc1270 */
[----:B------:R-:W-:Y:S02]  /*be220*/  ULDC.64 UR32, c[0x0][0x228] ;  /* 0x00008a0000207ab9 */ /* 0x000fe40000000a00 */
[----:B0-----:R-:W4:Y:S01]  /*be230*/  LDL.LU.64 R6, [R1+0x2338] ;  /* 0x0023380001067983 */ /* 0x001f220000300a00 */
[----:B------:R-:W-:-:S09]  /*be240*/  PRMT R4, R21, 0x7773, RZ ;  /* 0x0000777315047816 */ /* 0x000fd200000000ff */
[----:B------:R0:W-:Y:S04]  /*be250*/  @P6 STG.E.U8 desc[UR24][R24.64], R4 ;  /* 0x0000000418006986 */ /* 0x0001e8000c101118 */
[----:B0-----:R-:W4:Y:S01]  /*be260*/  LDL.LU.64 R24, [R1+0x2330] ;  /* 0x0023300001187983 */ /* 0x001f220000300a00 */
        /* <DEDUP_REMOVED lines=760> */
[----:B------:R-:W-:Y:S01]  /*c11f0*/  ULDC UR4, c[0x0][0x228] ;  /* 0x00008a0000047ab9 */ /* 0x000fe20000000800 */
[----:B------:R-:W4:Y:S01]  /*c1200*/  LDL.LU R26, [R1+0x1cc] ;  /* 0x0001cc00011a7983 */ /* 0x000f220000300800 */
[----:B------:R-:W-:Y:S01]  /*c1210*/  ISETP.LT.AND P5, PT, R22, UR4, !P5 ;  /* 0x0000000416007c0c */ /* 0x000fe2000efa1270 */
[----:B------:R-:W-:-:S07]  /*c1220*/  ULDC UR4, c[0x0][0x228] ;  /* 0x00008a0000047ab9 */ /* 0x000fce0000000800 */
        /* <DEDUP_REMOVED lines=126> */
[----:B------:R-:W-:Y:S01]  /*c1a10*/  ISETP.LT.AND P6, PT, R18, UR4, !P5 ;  /* 0x0000000412007c0c */ /* 0x000fe2000efc1270 */
[----:B------:R-:W-:Y:S01]  /*c1a20*/  ULDC UR4, c[0x0][0x228] ;  /* 0x00008a0000047ab9 */ /* 0x000fe20000000800 */
[----:B------:R-:W-:Y:S02]  /*c1a30*/  PRMT R4, R23, 0x7772, RZ ;  /* 0x0000777217047816 */ /* 0x000fe400000000ff */
[----:B------:R-:W-:Y:S01]  /*c1a40*/  ISETP.LT.AND P5, PT, R22, UR4, !P5 ;  /* 0x0000000416007c0c */ /* 0x000fe2000efa1270 */
[----:B------:R-:W4:Y:S01]  /*c1a50*/  LDL.LU R26, [R1+0x160] ;  /* 0x00016000011a7983 */ /* 0x000f220000300800 */
[----:B------:R-:W-:-:S07]  /*c1a60*/  ULDC UR4, c[0x0][0x228] ;  /* 0x00008a0000047ab9 */ /* 0x000fce0000000800 */
[----:B---3--:R0:W-:Y:S02]  /*c1a70*/  @P6 STG.E.U8 desc[UR24][R8.64], R4 ;  /* 0x0000000408006986 */ /* 0x0081e4000c101118 */
[----:B0-----:R-:W-:Y:S01]  /*c1a80*/  PRMT R4, R23, 0x7773, RZ ;  /* 0x0000777317047816 */ /* 0x001fe200000000ff */
[----:B------:R-:W-:Y:S01]  /*c1a90*/  VIADD R23, R2, 0x19 ;  /* 0x0000001902177836 */ /* 0x000fe20000000000 */
[----:B------:R-:W3:Y:S04]  /*c1aa0*/  LDL.LU.64 R8, [R1+0xc00] ;  /* 0x000c000001087983 */ /* 0x000ee80000300a00 */
[----:B--2---:R0:W-:Y:S01]  /*c1ab0*/  @P5 STG.E.U8 desc[UR24][R12.64], R4 ;  /* 0x000000040c005986 */ /* 0x0041e2000c101118 */
[----:B------:R-:W-:-:S04]  /*c1ac0*/  ISETP.GE.AND P5, PT, R23, UR35, PT ;  /* 0x0000002317007c0c */ /* 0x000fc8000bfa6270 */
[----:B------:R-:W-:Y:S01]  /*c1ad0*/  ISETP.LT.AND P6, PT, R17, UR4, !P5 ;  /* 0x0000000411007c0c */ /* 0x000fe2000efc1270 */
[----:B------:R-:W-:Y:S01]  /*c1ae0*/  ULDC UR4, c[0x0][0x228] ;  /* 0x00008a0000047ab9 */ /* 0x000fe20000000800 */
[----:B0-----:R-:W-:Y:S01]  /*c1af0*/  PRMT R4, R21, 0x7770, RZ ;  /* 0x0000777015047816 */ /* 0x001fe200000000ff */
[----:B------:R-:W2:Y:S10]  /*c1b00*/  LDL.LU.64 R12, [R1+0xbf8] ;  /* 0x000bf800010c7983 */ /* 0x000eb40000300a00 */
[----:B------:R0:W-:Y:S01]  /*c1b10*/  @P6 STG.E.U8 desc[UR24][R28.64], R4 ;  /* 0x000000041c006986 */ /* 0x0001e2000c101118 */
[----:B------:R-:W-:Y:S01]  /*c1b20*/  ISETP.LT.AND P6, PT, R5, UR4, !P5 ;  /* 0x0000000405007c0c */ /* 0x000fe2000efc1270 */
[----:B------:R-:W-:Y:S01]  /*c1b30*/  ULDC UR4, c[0x0][0x228] ;  /* 0x00008a0000047ab9 */ /* 0x000fe20000000800 */
[----:B0-----:R-:W-:Y:S01]  /*c1b40*/  PRMT R4, R21, 0x7771, RZ ;  /* 0x0000777115047816 */ /* 0x001fe200000000ff */
[----:B------:R-:W2:Y:S10]  /*c1b50*/  LDL.LU.64 R28, [R1+0xbf0] ;  /* 0x000bf000011c7983 */ /* 0x000eb40000300a00 */
[----:B------:R0:W-:Y:S01]  /*c1b60*/  @P6 STG.E.U8 desc[UR24][R14.64], R4 ;  /* 0x000000040e006986 */ /* 0x0001e2000c101118 */
[----:B------:R-:W-:Y:S01]  /*c1b70*/  ISETP.LT.AND P6, PT, R10, UR4, !P5 ;  /* 0x000000040a007c0c */ /* 0x000fe2000efc1270 */
[----:B------:R-:W-:-:S02]  /*c1b80*/  ULDC UR4, c[0x0][0x228] ;  /* 0x00008a0000047ab9 */ /* 0x000fc40000000800 */
[----:B0-----:R-:W2:Y:S01]  /*c1b90*/  LDL.LU.64 R14, [R1+0xbd0] ;  /* 0x000bd000010e7983 */ /* 0x001ea20000300a00 */
[----:B------:R-:W-:-:S03]  /*c1ba0*/  PRMT R4, R21, 0x7772, RZ ;  /* 0x0000777215047816 */ /* 0x000fc600000000ff */
[----:B------:R-:W2:Y:S06]  /*c1bb0*/  LDL.LU R23, [R1+0x194] ;  /* 0x0001940001177983 */ /* 0x000eac0000300800 */
[----:B----4-:R0:W-:Y:S01]  /*c1bc0*/  @P6 STG.E.U8 desc[UR24][R6.64], R4 ;  /* 0x0000000406006986 */ /* 0x0101e2000c101118 */
[----:B------:R-:W-:-:S03]  /*c1bd0*/  ISETP.LT.AND P6, PT, R11, UR32, !P5 ;  /* 0x000000200b007c0c */ /* 0x000fc6000efc1270 */
[----:B------:R-:W-:Y:S01]  /*c1be0*/  STL.64 [R1+0x3ef0], R10 ;  /* 0x003ef00a01007387 */ /* 0x000fe20000100a00 */
[----:B------:R-:W-:Y:S01]  /*c1bf0*/  ULDC.64 UR32, c[0x0][0x228] ;  /* 0x00008a0000207ab9 */ /* 0x000fe20000000a00 */
[----:B0-----:R-:W-:-:S08]  /*c1c00*/  PRMT R4, R21, 0x7773, RZ ;  /* 0x0000777315047816 */ /* 0x001fd000000000ff */
[----:B------:R0:W-:Y:S04]  /*c1c10*/  @P6 STG.E.U8 desc[UR24][R24.64], R4 ;  /* 0x0000000418006986 */ /* 0x0001e8000c101118 */
[----:B0-----:R-:W4:Y:S04]  /*c1c20*/  LDL.LU.64 R24, [R1+0xbc8] ;  /* 0x000bc80001187983 */ /* 0x001f280000300a00 */
[----:B------:R-:W4:Y:S01]  /*c1c30*/  LDL.LU.64 R10, [R1+0xbc0] ;  /* 0x000bc000010a7983 */ /* 0x000f220000300a00 */
[----:B------:R-:W-:Y:S02]  /*c1c40*/  ISETP.LT.AND P6, PT, R3, UR4, !P5 ;  /* 0x0000000403007c0c */ /* 0x000fe4000efc1270 */
[C---:B------:R-:W-:Y:S01]  /*c1c50*/  PRMT R4, R26.reuse, 0x7770, RZ ;  /* 0x000077701a047816 */ /* 0x040fe200000000ff */
[----:B------:R-:W-:Y:S01]  /*c1c60*/  ULDC UR4, c[0x0][0x228] ;  /* 0x00008a0000047ab9 */ /* 0x000fe20000000800 */
[----:B------:R-:W4:Y:S09]  /*c1c70*/  LDL.LU.64 R6, [R1+0xba8] ;  /* 0x000ba80001067983 */ /* 0x000f320000300a00 */
[----:B---3--:R0:W-:Y:S01]  /*c1c80*/  @P6 STG.E.U8 desc[UR24][R8.64], R4 ;  /* 0x0000000408006986 */ /* 0x0081e2000c101118 */
[----:B------:R-:W-:Y:S01]  /*c1c90*/  ISETP.LT.AND P6, PT, R27, UR4, !P5 ;  /* 0x000000041b007c0c */ /* 0x000fe2000efc1270 */
[----:B------:R-:W-:Y:S01]  /*c1ca0*/  ULDC UR4, c[0x0][0x228] ;  /* 0x00008a0000047ab9 */ /* 0x000fe20000000800 */
[----:B0-----:R-:W-:-:S11]  /*c1cb0*/  PRMT R4, R26, 0x7771, RZ ;  /* 0x000077711a047816 */ /* 0x001fd600000000ff */
[----:B--2---:R0:W-:Y:S01]  /*c1cc0*/  @P6 STG.E.U8 desc[UR24][R12.64], R4 ;  /* 0x000000040c006986 */ /* 0x0041e2000c101118 */
[----:B------:R-:W-:Y:S01]  /*c1cd0*/  ISETP.LT.AND P6, PT, R18, UR4, !P5 ;  /* 0x0000000412007c0c */ /* 0x000fe2000efc1270 */
[----:B------:R-:W-:Y:S02]  /*c1ce0*/  ULDC UR4, c[0x0][0x228] ;  /* 0x00008a0000047ab9 */ /* 0x000fe40000000800 */
[----:B------:R-:W-:Y:S01]  /*c1cf0*/  ISETP.LT.AND P5, PT, R22, UR4, !P5 ;  /* 0x0000000416007c0c */ /* 0x000fe2000efa1270 */
[----:B------:R-:W-:Y:S01]  /*c1d00*/  ULDC UR4, c[0x0][0x228] ;  /* 0x00008a0000047ab9 */ /* 0x000fe20000000800 */
[C---:B0-----:R-:W-:Y:S01]  /*c1d10*/  PRMT R4, R26.reuse, 0x7772, RZ ;  /* 0x000077721a047816 */ /* 0x041fe200000000ff */
[----:B------:R-:W2:Y:S04]  /*c1d20*/  LDL.LU.64 R12, [R1+0xba0] ;  /* 0x000ba000010c7983 */ /* 0x000ea80000300a00 */
[----:B------:R-:W3:Y:S04]  /*c1d30*/  LDL.LU R21, [R1+0x184] ;  /* 0x0001840001157983 */ /* 0x000ee80000300800 */
[----:B------:R-:W3:Y:S04]  /*c1d40*/  LDL.LU.64 R8, [R1+0xb98] ;  /* 0x000b980001087983 */ /* 0x000ee80000300a00 */
[----:B------:R0:W-:Y:S02]  /*c1d50*/  @P6 STG.E.U8 desc[UR24][R28.64], R4 ;  /* 0x000000041c006986 */ /* 0x0001e4000c101118 */
[----:B0-----:R-:W-:-:S02]  /*c1d60*/  PRMT R4, R26, 0x7773, RZ ;  /* 0x000077731a047816 */ /* 0x001fc400000000ff */
[----:B------:R-:W3:Y:S04]  /*c1d70*/  LDL.LU.64 R28, [R1+0xb90] ;  /* 0x000b9000011c7983 */ /* 0x000ee80000300a00 */
[----:B------:R0:W-:Y:S02]  /*c1d80*/  @P5 STG.E.U8 desc[UR24][R14.64], R4 ;  /* 0x000000040e005986 */ /* 0x0001e4000c101118 */
[----:B0-----:R-:W-:-:S05]  /*c1d90*/  VIADD R14, R2, 0x1a ;  /* 0x0000001a020e7836 */ /* 0x001fca0000000000 */
[----:B------:R-:W-:Y:S02]  /*c1da0*/  ISETP.GE.AND P5, PT, R14, UR33, PT ;  /* 0x000000210e007c0c */ /* 0x000fe4000bfa6270 */
[----:B------:R-:W-:Y:S01]  /*c1db0*/  PRMT R4, R23, 0x7770, RZ ;  /* 0x0000777017047816 */ /* 0x000fe200000000ff */
[----:B------:R-:W3:Y:S01]  /*c1dc0*/  LDL.LU.64 R14, [R1+0xb88] ;  /* 0x000b8800010e7983 */ /* 0x000ee20000300a00 */
[----:B------:R-:W-:Y:S01]  /*c1dd0*/  ISETP.LT.AND P6, PT, R17, UR4, !P5 ;  /* 0x0000000411007c0c */ /* 0x000fe2000efc1270 */
[----:B------:R-:W-:-:S12]  /*c1de0*/  ULDC UR4, c[0x0][0x228] ;  /* 0x00008a0000047ab9 */ /* 0x000fd80000000800 */
[----:B----4-:R0:W-:Y:S01]  /*c1df0*/  @P6 STG.E.U8 desc[UR24][R24.64], R4 ;  /* 0x0000000418006986 */ /* 0x0101e2000c101118 */
[----:B------:R-:W-:Y:S01]  /*c1e00*/  ISETP.LT.AND P6, PT, R5, UR4, !P5 ;  /* 0x0000000405007c0c */ /* 0x000fe2000efc1270 */
[----:B------:R-:W-:Y:S01]  /*c1e10*/  ULDC UR4, c[0x0][0x228] ;  /* 0x00008a0000047ab9 */ /* 0x000fe20000000800 */
[C---:B0-----:R-:W-:Y:S01]  /*c1e20*/  PRMT R4, R23.reuse, 0x7771, RZ ;  /* 0x0000777117047816 */ /* 0x041fe200000000ff */
[----:B------:R-:W4:Y:S10]  /*c1e30*/  LDL.LU.64 R24, [R1+0xb58] ;  /* 0x000b580001187983 */ /* 0x000f340000300a00 */
[----:B------:R0:W-:Y:S04]  /*c1e40*/  @P6 STG.E.U8 desc[UR24][R10.64], R4 ;  /* 0x000000040a006986 */ /* 0x0001e8000c101118 */
[----:B0-----:R-:W2:Y:S01]  /*c1e50*/  LDL.LU.64 R10, [R1+0x3ef0] ;  /* 0x003ef000010a7983 */ /* 0x001ea20000300a00 */
[----:B------:R-:W-:-:S02]  /*c1e60*/  PRMT R4, R23, 0x7772, RZ ;  /* 0x0000777217047816 */ /* 0x000fc400000000ff */
[----:B--2---:R-:W-:Y:S01]  /*c1e70*/  ISETP.LT.AND P6, PT, R10, UR4, !P5 ;  /* 0x000000040a007c0c */ /* 0x004fe2000efc1270 */
[----:B------:R-:W-:-:S12]  /*c1e80*/  ULDC UR4, c[0x0][0x228] ;  /* 0x00008a0000047ab9 */ /* 0x000fd80000000800 */
[----:B------:R0:W-:Y:S01]  /*c1e90*/  @P6 STG.E.U8 desc[UR24][R6.64], R4 ;  /* 0x0000000406006986 */ /* 0x0001e2000c101118 */
[----:B------:R-:W-:Y:S02]  /*c1ea0*/  ISETP.LT.AND P6, PT, R11, UR36, !P5 ;  /* 0x000000240b007c0c */ /* 0x000fe4000efc1270 */
[----:B------:R-:W-:Y:S01]  /*c1eb0*/  LOP3.LUT R0, R0, 0xfdffffff, RZ, 0xc0, !PT ;  /* 0xfdffffff00007812 */ /* 0x000fe200078ec0ff */
[----:B------:R-:W-:Y:S01]  /*c1ec0*/  ULDC.64 UR36, c[0x0][0x228] ;  /* 0x00008a0000247ab9 */ /* 0x000fe20000000a00 */
[----:B0-----:R-:W2:Y:S01]  /*c1ed0*/  LDL.LU.64 R6, [R1+0xb50] ;  /* 0x000b500001067983 */ /* 0x001ea20000300a00 */
[----:B------:R-:W-:-:S08]  /*c1ee0*/  PRMT R4, R23, 0x7773, RZ ;  /* 0x0000777317047816 */ /* 0x000fd000000000ff */
[----:B------:R0:W-:Y:S04]  /*c1ef0*/  @P6 STG.E.U8 desc[UR24][R12.64], R4 ;  /* 0x000000040c006986 */ /* 0x0001e8000c101118 */
[----:B0-----:R-:W2:Y:S01]  /*c1f00*/  LDL.LU.64 R12, [R1+0xb48] ;  /* 0x000b4800010c7983 */ /* 0x001ea20000300a00 */
[----:B------:R-:W-:Y:S02]  /*c1f10*/  ISETP.LT.AND P6, PT, R3, UR4, !P5 ;  /* 0x0000000403007c0c */ /* 0x000fe4000efc1270 */
[----:B---3--:R-:W-:Y:S01]  /*c1f20*/  PRMT R4, R21, 0x7770, RZ ;  /* 0x0000777015047816 */ /* 0x008fe200000000ff */
[----:B------:R-:W-:-:S10]  /*c1f30*/  ULDC UR4, c[0x0][0x228] ;  /* 0x00008a0000047ab9 */ /* 0x000fd40000000800 */
[----:B------:R0:W-:Y:S01]  /*c1f40*/  @P6 STG.E.U8 desc[UR24][R8.64], R4 ;  /* 0x0000000408006986 */ /* 0x0001e2000c101118 */
[----:B------:R-:W-:Y:S01]  /*c1f50*/  ISETP.LT.AND P6, PT, R27, UR4, !P5 ;  /* 0x000000041b007c0c */ /* 0x000fe2000efc1270 */
[----:B------:R-:W-:Y:S01]  /*c1f60*/  ULDC UR4, c[0x0][0x228] ;  /* 0x00008a0000047ab9 */ /* 0x000fe20000000800 */
[----:B0-----:R-:W-:Y:S01]  /*c1f70*/  PRMT R4, R21, 0x7771, RZ ;  /* 0x0000777115047816 */ /* 0x001fe200000000ff */
[----:B------:R-:W3:Y:S10]  /*c1f80*/  LDL.LU.64 R8, [R1+0xb38] ;  /* 0x000b380001087983 */ /* 0x000ef40000300a00 */
[----:B------:R0:W-:Y:S01]  /*c1f90*/  @P6 STG.E.U8 desc[UR24][R28.64], R4 ;  /* 0x000000041c006986 */ /* 0x0001e2000c101118 */
[----:B------:R-:W-:Y:S01]  /*c1fa0*/  ISETP.LT.AND P6, PT, R18, UR4, !P5 ;  /* 0x0000000412007c0c */ /* 0x000fe2000efc1270 */
[----:B------:R-:W-:-:S02]  /*c1fb0*/  ULDC UR4, c[0x0][0x228] ;  /* 0x00008a0000047ab9 */ /* 0x000fc40000000800 */
[----:B------:R-:W-:Y:S01]  /*c1fc0*/  ISETP.LT.AND P5, PT, R22, UR4, !P5 ;  /* 0x0000000416007c0c */ /* 0x000fe2000efa1270 */
[----:B------:R-:W-:Y:S01]  /*c1fd0*/  ULDC UR4, c[0x0][0x228] ;  /* 0x00008a0000047ab9 */ /* 0x000fe20000000800 */
[C---:B0-----:R-:W-:Y:S01]  /*c1fe0*/  PRMT R4, R21.reuse, 0x7772, RZ ;  /* 0x0000777215047816 */ /* 0x041fe200000000ff */
[----:B------:R-:W3:Y:S04]  /*c1ff0*/  LDL.LU.64 R28, [R1+0xb30] ;  /* 0x000b3000011c7983 */ /* 0x000ee80000300a00 */
[----:B------:R-:W3:Y:S04]  /*c2000*/  LDL.LU R23, [R1+0x164] ;  /* 0x0001640001177983 */ /* 0x000ee80000300800 */
[----:B------:R0:W-:Y:S02]  /*c2010*/  @P6 STG.E.U8 desc[UR24][R14.64], R4 ;  /* 0x000000040e006986 */ /* 0x0001e4000c101118 */
[----:B0-----:R-:W-:-:S02]  /*c2020*/  PRMT R4, R21, 0x7773, RZ ;  /* 0x0000777315047816 */ /* 0x001fc400000000ff */
[----:B------:R-:W3:Y:S04]  /*c2030*/  LDL.LU.64 R14, [R1+0xb28] ;  /* 0x000b2800010e7983 */ /* 0x000ee80000300a00 */
[----:B----4-:R0:W-:Y:S02]  /*c2040*/  @P5 STG.E.U8 desc[UR24][R24.64], R4 ;  /* 0x0000000418005986 */ /* 0x0101e4000c101118 */
[----:B0-----:R-:W-:Y:S02]  /*c2050*/  VIADD R4, R2, 0x1b ;  /* 0x0000001b02047836 */ /* 0x001fe40000000000 */
[----:B------:R-:W4:Y:S03]  /*c2060*/  LDL.LU.64 R24, [R1+0xb20] ;  /* 0x000b200001187983 */ /* 0x000f260000300a00 */
[----:B------:R-:W-:-:S02]  /*c2070*/  ISETP.GE.AND P5, PT, R4, UR43, PT ;  /* 0x0000002b04007c0c */ /* 0x000fc4000bfa6270 */
[----:B------:R-:W-:Y:S01]  /*c2080*/  PRMT R2, R16, 0x7770, RZ ;  /* 0x0000777010027816 */ /* 0x000fe200000000ff */
[----:B------:R-:W-:Y:S01]  /*c2090*/  ULDC.64 UR42, c[0x0][0x228] ;  /* 0x00008a00002a7ab9 */ /* 0x000fe20000000a00 */
[----:B------:R-:W-:Y:S01]  /*c20a0*/  ISETP.LT.AND P6, PT, R17, UR4, !P5 ;  /* 0x0000000411007c0c */ /* 0x000fe2000efc1270 */
[----:B------:R-:W-:-:S12]  /*c20b0*/  ULDC UR4, c[0x0][0x228] ;  /* 0x00008a0000047ab9 */ /* 0x000fd80000000800 */
[----:B--2---:R0:W-:Y:S01]  /*c20c0*/  @P6 STG.E.U8 desc[UR24][R6.64], R2 ;  /* 0x0000000206006986 */ /* 0x0041e2000c101118 */
[----:B------:R-:W-:Y:S01]  /*c20d0*/  ISETP.LT.AND P6, PT, R5, UR4, !P5 ;  /* 0x0000000405007c0c */ /* 0x000fe2000efc1270 */
[----:B------:R-:W-:Y:S01]  /*c20e0*/  ULDC UR4, c[0x0][0x228] ;  /* 0x00008a0000047ab9 */ /* 0x000fe20000000800 */
[----:B0-----:R-:W-:-:S11]  /*c20f0*/  PRMT R2, R16, 0x7771, RZ ;  /* 0x0000777110027816 */ /* 0x001fd600000000ff */
[----:B------:R0:W-:Y:S04]  /*c2100*/  @P6 STG.E.U8 desc[UR24][R12.64], R2 ;  /* 0x000000020c006986 */ /* 0x0001e8000c101118 */
[----:B0-----:R-:W2:Y:S04]  /*c2110*/  LDL.LU.64 R12, [R1+0xb18] ;  /* 0x000b1800010c7983 */ /* 0x001ea80000300a00 */
[----:B------:R-:W4:Y:S01]  /*c2120*/  LDL.LU R21, [R1+0x198] ;  /* 0x0001980001157983 */ /* 0x000f220000300800 */
[----:B------:R-:W-:Y:S02]  /*c2130*/  ISETP.LT.AND P6, PT, R10, UR4, !P5 ;  /* 0x000000040a007c0c */ /* 0x000fe4000efc1270 */
[----:B------:R-:W-:Y:S01]  /*c2140*/  PRMT R2, R16, 0x7772, RZ ;  /* 0x0000777210027816 */ /* 0x000fe200000000ff */
[----:B------:R-:W-:-:S10]  /*c2150*/  ULDC UR4, c[0x0][0x228] ;  /* 0x00008a0000047ab9 */ /* 0x000fd40000000800 */
[----:B---3--:R0:W-:Y:S02]  /*c2160*/  @P6 STG.E.U8 desc[UR24][R8.64], R2 ;  /* 0x0000000208006986 */ /* 0x0081e4000c101118 */
[----:B0-----:R-:W-:Y:S02]  /*c2170*/  PRMT R2, R16, 0x7773, RZ ;  /* 0x0000777310027816 */ /* 0x001fe400000000ff */
[----:B------:R-:W-:Y:S01]  /*c2180*/  ISETP.LT.AND P6, PT, R11, UR34, !P5 ;  /* 0x000000220b007c0c */ /* 0x000fe2000efc1270 */
[----:B------:R-:W-:-:S12]  /*c2190*/  ULDC.64 UR34, c[0x0][0x228] ;  /* 0x00008a0000227ab9 */ /* 0x000fd80000000a00 */
[----:B------:R-:W-:Y:S01]  /*c21a0*/  @P6 STG.E.U8 desc[UR24][R28.64], R2 ;  /* 0x000000021c006986 */ /* 0x000fe2000c101118 */
[----:B------:R-:W-:Y:S01]  /*c21b0*/  ISETP.LT.AND P6, PT, R3, UR4, !P5 ;  /* 0x0000000403007c0c */ /* 0x000fe2000efc1270 */
[----:B------:R-:W-:Y:S02]  /*c21c0*/  ULDC UR4, c[0x0][0x228] ;  /* 0x00008a0000047ab9 */ /* 0x000fe40000000800 */
[----:B----4-:R0:W-:Y:S04]  /*c21d0*/  STL.64 [R1+0x3ee0], R20 ;  /* 0x003ee01401007387 */ /* 0x0101e80000100a00 */
[----:B------:R-:W3:Y:S04]  /*c21e0*/  LDL.LU R16, [R1+0x3ee8] ;  /* 0x003ee80001107983 */ /* 0x000ee80000300800 */
[----:B0-----:R-:W4:Y:S01]  /*c21f0*/  LDL.LU.64 R20, [R1+0xae0] ;  /* 0x000ae00001147983 */ /* 0x001f220000300a00 */
[----:B------:R-:W-:-:S05]  /*c2200*/  PRMT R2, R23, 0x7770, RZ ;  /* 0x0000777017027816 */ /* 0x000fca00000000ff */
[----:B------:R-:W-:Y:S01]  /*c2210*/  @P6 STG.E.U8 desc[UR24][R14.64], R2 ;  /* 0x000000020e006986 */ /* 0x000fe2000c101118 */
[----:B------:R-:W-:Y:S02]  /*c2220*/  ISETP.LT.AND P6, PT, R27, UR4, !P5 ;  /* 0x000000041b007c0c */ /* 0x000fe4000efc1270 */
[----:B------:R-:W-:Y:S01]  /*c2230*/  PRMT R4, R23, 0x7771, RZ ;  /* 0x0000777117047816 */ /* 0x000fe200000000ff */
[----:B------:R-:W-:Y:S01]  /*c2240*/  ULDC UR4, c[0x0][0x228] ;  /* 0x00008a0000047ab9 */ /* 0x000fe20000000800 */
[----:B------:R0:W-:Y:S09]  /*c2250*/  STL.64 [R1+0x3ed0], R10 ;  /* 0x003ed00a01007387 */ /* 0x0001f20000100a00 */
[----:B------:R1:W-:Y:S01]  /*c2260*/  @P6 STG.E.U8 desc[UR24][R24.64], R4 ;  /* 0x0000000418006986 */ /* 0x0003e2000c101118 */
[----:B------:R-:W-:Y:S01]  /*c2270*/  ISETP.LT.AND P6, PT, R18, UR4, !P5 ;  /* 0x0000000412007c0c */ /* 0x000fe2000efc1270 */
[----:B------:R-:W-:-:S02]  /*c2280*/  ULDC UR4, c[0x0][0x228] ;  /* 0x00008a0000047ab9 */ /* 0x000fc40000000800 */
[----:B0-----:R-:W3:Y:S01]  /*c2290*/  LDL.LU.64 R10, [R1+0xad8] ;  /* 0x000ad800010a7983 */ /* 0x001ee20000300a00 */
[----:B------:R-:W-:-:S03]  /*c22a0*/  ISETP.LT.AND P5, PT, R22, UR4, !P5 ;  /* 0x0000000416007c0c */ /* 0x000fc6000efa1270 */
[----:B------:R-:W3:Y:S04]  /*c22b0*/  LDL.LU.64 R2, [R1+0xad0] ;  /* 0x000ad00001027983 */ /* 0x000ee80000300a00 */
[----:B------:R-:W3:Y:S04]  /*c22c0*/  LDL.LU.64 R6, [R1+0xaa0] ;  /* 0x000aa00001067983 */ /* 0x000ee80000300a00 */
[----:B------:R-:W3:Y:S04]  /*c22d0*/  LDL.LU.64 R8, [R1+0xa98] ;  /* 0x000a980001087983 */ /* 0x000ee80000300a00 */
[----:B------:R-:W3:Y:S04]  /*c22e0*/  LDL.LU.64 R28, [R1+0xa90] ;  /* 0x000a9000011c7983 */ /* 0x000ee80000300a00 */
[----:B------:R-:W3:Y:S04]  /*c22f0*/  LDL.LU.64 R14, [R1+0xa88] ;  /* 0x000a8800010e7983 */ /* 0x000ee80000300a00 */
[----:B------:R-:W3:Y:S04]  /*c2300*/  LDL.LU R18, [R1+0x178] ;  /* 0x0001780001127983 */ /* 0x000ee80000300800 */
[----:B------:R-:W3:Y:S01]  /*c2310*/  LDL.LU.64 R26, [R1+0xa80] ;  /* 0x000a8000011a7983 */ /* 0x000ee20000300a00 */
[----:B-1----:R-:W-:-:S03]  /*c2320*/  PRMT R4, R23, 0x7772, RZ ;  /* 0x0000777217047816 */ /* 0x002fc600000000ff */
[----:B------:R-:W3:Y:S01]  /*c2330*/  LDL.LU.64 R24, [R1+0xa60] ;  /* 0x000a600001187983 */ /* 0x000ee20000300a00 */
[----:B------:R-:W-:-:S03]  /*c2340*/  ULDC UR4, c[0x0][0x228] ;  /* 0x00008a0000047ab9 */ /* 0x000fc60000000800 */
[----:B--2---:R0:W-:Y:S02]  /*c2350*/  @P6 STG.E.U8 desc[UR24][R12.64], R4 ;  /* 0x000000040c006986 */ /* 0x0041e4000c101118 */
[----:B0-----:R-:W-:Y:S02]  /*c2360*/  PRMT R4, R23, 0x7773, RZ ;  /* 0x0000777317047816 */ /* 0x001fe400000000ff */
[----:B------:R-:W2:Y:S04]  /*c2370*/  LDL.LU.64 R12, [R1+0xa58] ;  /* 0x000a5800010c7983 */ /* 0x000ea80000300a00 */
[----:B------:R-:W2:Y:S04]  /*c2380*/  LDL.LU.64 R22, [R1+0xa50] ;  /* 0x000a500001167983 */ /* 0x000ea80000300a00 */
[----:B----4-:R0:W-:Y:S04]  /*c2390*/  @P5 STG.E.U8 desc[UR24][R20.64], R4 ;  /* 0x0000000414005986 */ /* 0x0101e8000c101118 */
[----:B0-----:R-:W4:Y:S01]  /*c23a0*/  LDL.LU.64 R20, [R1+0x3ee0] ;  /* 0x003ee00001147983 */ /* 0x001f220000300a00 */
[----:B------:R-:W-:-:S03]  /*c23b0*/  ISETP.LT.AND P5, PT, R17, UR4, !P4 ;  /* 0x0000000411007c0c */ /* 0x000fc6000e7a1270 */
[----:B------:R-:W2:Y:S01]  /*c23c0*/  LDL.LU R17, [R1+0x3ed8] ;  /* 0x003ed80001117983 */ /* 0x000ea20000300800 */
[----:B------:R-:W-:Y:S01]  /*c23d0*/  ULDC UR4, c[0x0][0x228] ;  /* 0x00008a0000047ab9 */ /* 0x000fe20000000800 */
[----:B----4-:R-:W-:-:S08]  /*c23e0*/  PRMT R4, R21, 0x7770, RZ ;  /* 0x0000777015047816 */ /* 0x010fd000000000ff */
[----:B---3--:R0:W-:Y:S01]  /*c23f0*/  @P5 STG.E.U8 desc[UR24][R10.64], R4 ;  /* 0x000000040a005986 */ /* 0x0081e2000c101118 */
[----:B------:R-:W-:Y:S01]  /*c2400*/  ISETP.LT.AND P5, PT, R5, UR4, !P4 ;  /* 0x0000000405007c0c */ /* 0x000fe2000e7a1270 */
[----:B------:R-:W-:Y:S02]  /*c2410*/  ULDC UR4, c[0x0][0x228] ;  /* 0x00008a0000047ab9 */ /* 0x000fe40000000800 */
[----:B0-----:R-:W3:Y:S01]  /*c2420*/  LDL.LU.64 R10, [R1+0x3ed0] ;  /* 0x003ed000010a7983 */ /* 0x001ee20000300a00 */
[----:B------:R-:W-:-:S09]  /*c2430*/  PRMT R4, R21, 0x7771, RZ ;  /* 0x0000777115047816 */ /* 0x000fd200000000ff */
[----:B------:R0:W-:Y:S04]  /*c2440*/  @P5 STG.E.U8 desc[UR24][R2.64], R4 ;  /* 0x0000000402005986 */ /* 0x0001e8000c101118 */
[----:B0-----:R-:W4:Y:S01]  /*c2450*/  LDL.LU.64 R2, [R1+0x3ec8] ;  /* 0x003ec80001027983 */ /* 0x001f220000300a00 */
[----:B------:R-:W-:Y:S02]  /*c2460*/  PRMT R4, R21, 0x7772, RZ ;  /* 0x0000777215047816 */ /* 0x000fe400000000ff */
[----:B------:R-:W-:Y:S02]  /*c2470*/  LOP3.LUT P6, RZ, R16, 0x2, RZ, 0xc0, !PT ;  /* 0x0000000210ff7812 */ /* 0x000fe400078cc0ff */
[----:B---3--:R-:W-:Y:S02]  /*c2480*/  ISETP.LT.AND P5, PT, R10, UR4, !P4 ;  /* 0x000000040a007c0c */ /* 0x008fe4000e7a1270 */
[----:B------:R-:W-:Y:S01]  /*c2490*/  ISETP.LT.AND P4, PT, R11, UR32, !P4 ;  /* 0x000000200b007c0c */ /* 0x000fe2000e781270 */
[----:B------:R-:W-:Y:S01]  /*c24a0*/  ULDC.64 UR32, c[0x0][0x228] ;  /* 0x00008a0000207ab9 */ /* 0x000fe20000000a00 */
[----:B------:R-:W-:-:S09]  /*c24b0*/  ULDC UR4, c[0x0][0x228] ;  /* 0x00008a0000047ab9 */ /* 0x000fd20000000800 */
[----:B------:R0:W-:Y:S02]  /*c24c0*/  @P5 STG.E.U8 desc[UR24][R6.64], R4 ;  /* 0x0000000406005986 */ /* 0x0001e4000c101118 */
[----:B0-----:R-:W-:-:S05]  /*c24d0*/  PRMT R4, R21, 0x7773, RZ ;  /* 0x0000777315047816 */ /* 0x001fca00000000ff */
[----:B------:R4:W-:Y:S01]  /*c24e0*/  @P4 STG.E.U8 desc[UR24][R8.64], R4 ;  /* 0x0000000408004986 */ /* 0x0009e2000c101118 */
[----:B------:R-:W-:Y:S02]  /*c24f0*/  LOP3.LUT P5, RZ, R16, 0x1, RZ, 0xc0, !PT ;  /* 0x0000000110ff7812 */ /* 0x000fe400078ac0ff */
[----:B----4-:R-:W-:-:S05]  /*c2500*/  PRMT R4, R2, 0x7770, RZ ;  /* 0x0000777002047816 */ /* 0x010fca00000000ff */
[----:B------:R0:W-:Y:S02]  /*c2510*/  @P3 STG.E.U8 desc[UR24][R28.64], R4 ;  /* 0x000000041c003986 */ /* 0x0001e4000c101118 */
[----:B0-----:R-:W-:-:S05]  /*c2520*/  PRMT R4, R2, 0x7771, RZ ;  /* 0x0000777102047816 */ /* 0x001fca00000000ff */
[----:B------:R0:W-:Y:S02]  /*c2530*/  @P2 STG.E.U8 desc[UR24][R14.64], R4 ;  /* 0x000000040e002986 */ /* 0x0001e4000c101118 */
[----:B0-----:R-:W-:-:S05]  /*c2540*/  PRMT R4, R2, 0x7772, RZ ;  /* 0x0000777202047816 */ /* 0x001fca00000000ff */
[----:B------:R0:W-:Y:S02]  /*c2550*/  @P1 STG.E.U8 desc[UR24][R26.64], R4 ;  /* 0x000000041a001986 */ /* 0x0001e4000c101118 */
[----:B0-----:R-:W-:Y:S02]  /*c2560*/  PRMT R4, R2, 0x7773, RZ ;  /* 0x0000777302047816 */ /* 0x001fe400000000ff */
[----:B------:R-:W3:Y:S04]  /*c2570*/  LDL.LU R2, [R1+0x3ec0] ;  /* 0x003ec00001027983 */ /* 0x000ee80000300800 */
[----:B------:R0:W-:Y:S02]  /*c2580*/  @P5 STG.E.U8 desc[UR24][R24.64], R4 ;  /* 0x0000000418005986 */ /* 0x0001e4000c101118 */
[----:B0-----:R-:W-:-:S05]  /*c2590*/  PRMT R4, R18, 0x7770, RZ ;  /* 0x0000777012047816 */ /* 0x001fca00000000ff */
[----:B--2---:R0:W-:Y:S02]  /*c25a0*/  @P6 STG.E.U8 desc[UR24][R12.64], R4 ;  /* 0x000000040c006986 */ /* 0x0041e4000c101118 */
[----:B0-----:R-:W-:Y:S02]  /*c25b0*/  PRMT R4, R18, 0x7771, RZ ;  /* 0x0000777112047816 */ /* 0x001fe400000000ff */
[----:B------:R-:W2:Y:S04]  /*c25c0*/  LDL.LU.64 R12, [R1+0xa48] ;  /* 0x000a4800010c7983 */ /* 0x000ea80000300a00 */
[----:B------:R0:W-:Y:S04]  /*c25d0*/  @P0 STG.E.U8 desc[UR24][R22.64], R4 ;  /* 0x0000000416000986 */ /* 0x0001e8000c101118 */
[----:B0-----:R-:W4:Y:S01]  /*c25e0*/  LDL.LU.64 R22, [R1+0xa40] ;  /* 0x000a400001167983 */ /* 0x001f220000300a00 */
[----:B------:R-:W-:-:S02]  /*c25f0*/  LOP3.LUT P4, RZ, R16, 0x8, RZ, 0xc0, !PT ;  /* 0x0000000810ff7812 */ /* 0x000fc4000788c0ff */
[----:B------:R-:W-:Y:S02]  /*c2600*/  LOP3.LUT P5, RZ, R16, 0x10, RZ, 0xc0, !PT ;  /* 0x0000001010ff7812 */ /* 0x000fe400078ac0ff */
[C---:B------:R-:W-:Y:S01]  /*c2610*/  PRMT R4, R18.reuse, 0x7772, RZ ;  /* 0x0000777212047816 */ /* 0x040fe200000000ff */
[----:B------:R-:W3:Y:S04]  /*c2620*/  LDL.LU.64 R14, [R1+0xa38] ;  /* 0x000a3800010e7983 */ /* 0x000ee80000300a00 */
[----:B------:R-:W3:Y:S04]  /*c2630*/  LDL.LU.64 R26, [R1+0xa30] ;  /* 0x000a3000011a7983 */ /* 0x000ee80000300a00 */
[----:B------:R-:W3:Y:S04]  /*c2640*/  LDL.LU.64 R24, [R1+0xa28] ;  /* 0x000a280001187983 */ /* 0x000ee80000300a00 */
[----:B------:R-:W3:Y:S04]  /*c2650*/  LDL.LU R21, [R1+0x168] ;  /* 0x0001680001157983 */ /* 0x000ee80000300800 */
[----:B--2---:R0:W-:Y:S02]  /*c2660*/  @P4 STG.E.U8 desc[UR24][R12.64], R4 ;  /* 0x000000040c004986 */ /* 0x0041e4000c101118 */
[----:B0-----:R-:W-:-:S02]  /*c2670*/  PRMT R4, R18, 0x7773, RZ ;  /* 0x0000777312047816 */ /* 0x001fc400000000ff */
[----:B------:R-:W2:Y:S04]  /*c2680*/  LDL.LU.64 R12, [R1+0xa00] ;  /* 0x000a0000010c7983 */ /* 0x000ea80000300a00 */
[----:B------:R-:W2:Y:S04]  /*c2690*/  LDL.LU R5, [R1+0x19c] ;  /* 0x00019c0001057983 */ /* 0x000ea80000300800 */
[----:B----4-:R0:W-:Y:S04]  /*c26a0*/  @P5 STG.E.U8 desc[UR24][R22.64], R4 ;  /* 0x0000000416005986 */ /* 0x0101e8000c101118 */
[----:B0-----:R-:W4:Y:S04]  /*c26b0*/  LDL.LU.64 R22, [R1+0x9f8] ;  /* 0x0009f80001167983 */ /* 0x001f280000300a00 */
[----:B------:R-:W4:Y:S04]  /*c26c0*/  LDL.LU R18, [R1+0x18c] ;  /* 0x00018c0001127983 */ /* 0x000f280000300800 */
[----:B------:R-:W3:Y:S04]  /*c26d0*/  LDL.LU.64 R6, [R1+0x9c0] ;  /* 0x0009c00001067983 */ /* 0x000ee80000300a00 */
[----:B---3--:R0:W-:Y:S04]  /*c26e0*/  STL.64 [R1+0x3ea8], R6 ;  /* 0x003ea80601007387 */ /* 0x0081e80000100a00 */
[----:B0-----:R-:W3:Y:S04]  /*c26f0*/  LDL.LU.64 R6, [R1+0x9c8] ;  /* 0x0009c80001067983 */ /* 0x001ee80000300a00 */
[----:B---3--:R0:W-:Y:S04]  /*c2700*/  STL.64 [R1+0x3eb0], R6 ;  /* 0x003eb00601007387 */ /* 0x0081e80000100a00 */
[----:B0-----:R-:W3:Y:S01]  /*c2710*/  LDL.LU.64 R6, [R1+0x9d0] ;  /* 0x0009d00001067983 */ /* 0x001ee20000300a00 */
[----:B------:R-:W-:-:S02]  /*c2720*/  LOP3.LUT P1, RZ, R16, 0x20000, RZ, 0xc0, !PT ;  /* 0x0002000010ff7812 */ /* 0x000fc4000782c0ff */
[----:B------:R-:W-:-:S11]  /*c2730*/  LOP3.LUT R2, R2, 0xfffffffd, RZ, 0xc0, !PT ;  /* 0xfffffffd02027812 */ /* 0x000fd600078ec0ff */
[----:B------:R-:W-:Y:S02]  /*c2740*/  @P1 LOP3.LUT R2, R2, 0x2, RZ, 0xfc, !PT ;  /* 0x0000000202021812 */ /* 0x000fe400078efcff */
[----:B------:R-:W-:Y:S02]  /*c2750*/  LOP3.LUT P1, RZ, R16, 0x10000, RZ, 0xc0, !PT ;  /* 0x0001000010ff7812 */ /* 0x000fe4000782c0ff */
        /* <DEDUP_REMOVED lines=12> */
[----:B------:R-:W-:Y:S01]  /*c2820*/  LOP3.LUT R2, R2, 0xffffffbf, RZ, 0xc0, !PT ;  /* 0xffffffbf02027812 */ /* 0x000fe200078ec0ff */
[----:B---3--:R0:W-:Y:S04]  /*c2830*/  STL.64 [R1+0x3eb8], R6 ;  /* 0x003eb80601007387 */ /* 0x0081e80000100a00 */
[----:B0-----:R-:W3:Y:S06]  /*c2840*/  LDL.LU.64 R6, [R1+0x9f0] ;  /* 0x0009f00001067983 */ /* 0x001eec0000300a00 */
[----:B------:R-:W-:-:S02]  /*c2850*/  @P1 LOP3.LUT R2, R2, 0x40, RZ, 0xfc, !PT ;  /* 0x0000004002021812 */ /* 0x000fc400078efcff */
[C---:B------:R-:W-:Y:S02]  /*c2860*/  LOP3.LUT P1, RZ, R16.reuse, 0x800, RZ, 0xc0, !PT ;  /* 0x0000080010ff7812 */ /* 0x040fe4000782c0ff */
[C---:B------:R-:W-:Y:S02]  /*c2870*/  LOP3.LUT P6, RZ, R16.reuse, 0x20, RZ, 0xc0, !PT ;  /* 0x0000002010ff7812 */ /* 0x040fe400078cc0ff */
[----:B------:R-:W-:Y:S02]  /*c2880*/  LOP3.LUT P0, RZ, R16, 0x40, RZ, 0xc0, !PT ;  /* 0x0000004010ff7812 */ /* 0x000fe4000780c0ff */
[----:B------:R-:W-:Y:S02]  /*c2890*/  LOP3.LUT R2, R2, 0xffffff7f, RZ, 0xc0, !PT ;  /* 0xffffff7f02027812 */ /* 0x000fe400078ec0ff */
[----:B------:R-:W-:Y:S01]  /*c28a0*/  PRMT R4, R21, 0x7770, RZ ;  /* 0x0000777015047816 */ /* 0x000fe200000000ff */
[----:B------:R-:W3:Y:S04]  /*c28b0*/  LDL.LU.64 R10, [R1+0x9b8] ;  /* 0x0009b800010a7983 */ /* 0x000ee80000300a00 */
[----:B------:R-:W3:Y:S04]  /*c28c0*/  LDL.LU.64 R8, [R1+0x9b0] ;  /* 0x0009b00001087983 */ /* 0x000ee80000300a00 */
[----:B------:R-:W3:Y:S01]  /*c28d0*/  LDL.LU.64 R28, [R1+0x978] ;  /* 0x00097800011c7983 */ /* 0x000ee20000300a00 */
[----:B------:R-:W-:-:S02]  /*c28e0*/  @P1 LOP3.LUT R2, R2, 0x80, RZ, 0xfc, !PT ;  /* 0x0000008002021812 */ /* 0x000fc400078efcff */
[----:B------:R-:W-:Y:S02]  /*c28f0*/  LOP3.LUT P1, RZ, R16, 0x400, RZ, 0xc0, !PT ;  /* 0x0000040010ff7812 */ /* 0x000fe4000782c0ff */
[----:B------:R-:W-:Y:S01]  /*c2900*/  LOP3.LUT R2, R2, 0xfffffeff, RZ, 0xc0, !PT ;  /* 0xfffffeff02027812 */ /* 0x000fe200078ec0ff */
[----:B------:R0:W-:Y:S10]  /*c2910*/  @P6 STG.E.U8 desc[UR24][R14.64], R4 ;  /* 0x000000040e006986 */ /* 0x0001f4000c101118 */
[----:B------:R-:W-:-:S02]  /*c2920*/  @P1 LOP3.LUT R2, R2, 0x100, RZ, 0xfc, !PT ;  /* 0x0000010002021812 */ /* 0x000fc400078efcff */
[----:B------:R-:W-:Y:S02]  /*c2930*/  LOP3.LUT P1, RZ, R16, 0x80, RZ, 0xc0, !PT ;  /* 0x0000008010ff7812 */ /* 0x000fe4000782c0ff */
[C---:B0-----:R-:W-:Y:S01]  /*c2940*/  PRMT R4, R21.reuse, 0x7771, RZ ;  /* 0x0000777115047816 */ /* 0x041fe200000000ff */
[----:B------:R-:W3:Y:S04]  /*c2950*/  LDL.LU.64 R14, [R1+0x970] ;  /* 0x00097000010e7983 */ /* 0x000ee80000300a00 */
[----:B------:R0:W-:Y:S02]  /*c2960*/  @P0 STG.E.U8 desc[UR24][R26.64], R4 ;  /* 0x000000041a000986 */ /* 0x0001e4000c101118 */
[----:B0-----:R-:W-:Y:S02]  /*c2970*/  PRMT R4, R21, 0x7772, RZ ;  /* 0x0000777215047816 */ /* 0x001fe400000000ff */
[----:B------:R-:W3:Y:S04]  /*c2980*/  LDL.LU.64 R26, [R1+0x968] ;  /* 0x00096800011a7983 */ /* 0x000ee80000300a00 */
[----:B------:R0:W-:Y:S01]  /*c2990*/  @P1 STG.E.U8 desc[UR24][R24.64], R4 ;  /* 0x0000000418001986 */ /* 0x0001e2000c101118 */
[----:B------:R-:W-:-:S02]  /*c29a0*/  LOP3.LUT P1, RZ, R2, 0x100, RZ, 0xc0, !PT ;  /* 0x0000010002ff7812 */ /* 0x000fc4000782c0ff */
[----:B0-----:R-:W-:Y:S01]  /*c29b0*/  PRMT R4, R21, 0x7773, RZ ;  /* 0x0000777315047816 */ /* 0x001fe200000000ff */
[----:B------:R-:W3:Y:S10]  /*c29c0*/  LDL.LU.64 R24, [R1+0x940] ;  /* 0x0009400001187983 */ /* 0x000ef40000300a00 */
[----:B--2---:R0:W-:Y:S01]  /*c29d0*/  @P1 STG.E.U8 desc[UR24][R12.64], R4 ;  /* 0x000000040c001986 */ /* 0x0041e2000c101118 */
[----:B------:R-:W-:-:S02]  /*c29e0*/  LOP3.LUT P1, RZ, R2, 0x80, RZ, 0xc0, !PT ;  /* 0x0000008002ff7812 */ /* 0x000fc4000782c0ff */
[----:B0-----:R-:W-:Y:S01]  /*c29f0*/  PRMT R4, R5, 0x7770, RZ ;  /* 0x0000777005047816 */ /* 0x001fe200000000ff */
[----:B------:R-:W2:Y:S04]  /*c2a00*/  LDL.LU.64 R12, [R1+0x938] ;  /* 0x00093800010c7983 */ /* 0x000ea80000300a00 */
[----:B------:R-:W2:Y:S06]  /*c2a10*/  LDL.LU R21, [R1+0x16c] ;  /* 0x00016c0001157983 */ /* 0x000eac0000300800 */
[----:B----4-:R0:W-:Y:S01]  /*c2a20*/  @P1 STG.E.U8 desc[UR24][R22.64], R4 ;  /* 0x0000000416001986 */ /* 0x0101e2000c101118 */
[----:B------:R-:W-:-:S02]  /*c2a30*/  LOP3.LUT P1, RZ, R2, 0x40, RZ, 0xc0, !PT ;  /* 0x0000004002ff7812 */ /* 0x000fc4000782c0ff */
[----:B0-----:R-:W-:Y:S01]  /*c2a40*/  PRMT R4, R5, 0x7771, RZ ;  /* 0x0000777105047816 */ /* 0x001fe200000000ff */
[----:B------:R-:W4:Y:S10]  /*c2a50*/  LDL.LU.64 R22, [R1+0x930] ;  /* 0x0009300001167983 */ /* 0x000f340000300a00 */
[----:B---3--:R0:W-:Y:S04]  /*c2a60*/  @P1 STG.E.U8 desc[UR24][R6.64], R4 ;  /* 0x0000000406001986 */ /* 0x0081e8000c101118 */
[----:B0-----:R-:W3:Y:S01]  /*c2a70*/  LDL.LU.64 R6, [R1+0x3eb8] ;  /* 0x003eb80001067983 */ /* 0x001ee20000300a00 */
[----:B------:R-:W-:-:S02]  /*c2a80*/  LOP3.LUT P1, RZ, R2, 0x20, RZ, 0xc0, !PT ;  /* 0x0000002002ff7812 */ /* 0x000fc4000782c0ff */
[----:B------:R-:W-:-:S11]  /*c2a90*/  PRMT R4, R5, 0x7772, RZ ;  /* 0x0000777205047816 */ /* 0x000fd600000000ff */
[----:B---3--:R0:W-:Y:S04]  /*c2aa0*/  @P1 STG.E.U8 desc[UR24][R6.64], R4 ;  /* 0x0000000406001986 */ /* 0x0081e8000c101118 */
[----:B0-----:R-:W3:Y:S01]  /*c2ab0*/  LDL.LU.64 R6, [R1+0x3eb0] ;  /* 0x003eb00001067983 */ /* 0x001ee20000300a00 */
[----:B------:R-:W-:Y:S02]  /*c2ac0*/  LOP3.LUT P1, RZ, R2, 0x10, RZ, 0xc0, !PT ;  /* 0x0000001002ff7812 */ /* 0x000fe4000782c0ff */
[----:B------:R-:W-:-:S11]  /*c2ad0*/  PRMT R4, R5, 0x7773, RZ ;  /* 0x0000777305047816 */ /* 0x000fd600000000ff */
[----:B---3--:R0:W-:Y:S04]  /*c2ae0*/  @P1 STG.E.U8 desc[UR24][R6.64], R4 ;  /* 0x0000000406001986 */ /* 0x0081e8000c101118 */
[----:B0-----:R-:W3:Y:S01]  /*c2af0*/  LDL.LU.64 R6, [R1+0x3ea8] ;  /* 0x003ea80001067983 */ /* 0x001ee20000300a00 */
[----:B------:R-:W-:Y:S02]  /*c2b00*/  LOP3.LUT P1, RZ, R2, 0x8, RZ, 0xc0, !PT ;  /* 0x0000000802ff7812 */ /* 0x000fe4000782c0ff */
[----:B------:R-:W-:Y:S02]  /*c2b10*/  PRMT R4, R18, 0x7770, RZ ;  /* 0x0000777012047816 */ /* 0x000fe400000000ff */
[C---:B------:R-:W-:Y:S02]  /*c2b20*/  LOP3.LUT P2, RZ, R16.reuse, 0x40000, RZ, 0xc0, !PT ;  /* 0x0004000010ff7812 */ /* 0x040fe4000784c0ff */
[----:B------:R-:W-:-:S02]  /*c2b30*/  LOP3.LUT P3, RZ, R16, 0x80000, RZ, 0xc0, !PT ;  /* 0x0008000010ff7812 */ /* 0x000fc4000786c0ff */
[C---:B------:R-:W-:Y:S02]  /*c2b40*/  LOP3.LUT P4, RZ, R16.reuse, 0x100000, RZ, 0xc0, !PT ;  /* 0x0010000010ff7812 */ /* 0x040fe4000788c0ff */
[C---:B------:R-:W-:Y:S02]  /*c2b50*/  LOP3.LUT P5, RZ, R16.reuse, 0x200000, RZ, 0xc0, !PT ;  /* 0x0020000010ff7812 */ /* 0x040fe400078ac0ff */
[C---:B------:R-:W-:Y:S02]  /*c2b60*/  LOP3.LUT P6, RZ, R16.reuse, 0x400000, RZ, 0xc0, !PT ;  /* 0x0040000010ff7812 */ /* 0x040fe400078cc0ff */
[----:B------:R-:W-:Y:S01]  /*c2b70*/  LOP3.LUT P0, RZ, R16, 0x800000, RZ, 0xc0, !PT ;  /* 0x0080000010ff7812 */ /* 0x000fe2000780c0ff */
[----:B---3--:R0:W-:Y:S01]  /*c2b80*/  @P1 STG.E.U8 desc[UR24][R6.64], R4 ;  /* 0x0000000406001986 */ /* 0x0081e2000c101118 */
[----:B------:R-:W-:Y:S02]  /*c2b90*/  LOP3.LUT P1, RZ, R2, 0x4, RZ, 0xc0, !PT ;  /* 0x0000000402ff7812 */ /* 0x000fe4000782c0ff */
[----:B0-----:R-:W-:-:S11]  /*c2ba0*/  PRMT R4, R18, 0x7771, RZ ;  /* 0x0000777112047816 */ /* 0x001fd600000000ff */
[----:B------:R0:W-:Y:S01]  /*c2bb0*/  @P1 STG.E.U8 desc[UR24][R10.64], R4 ;  /* 0x000000040a001986 */ /* 0x0001e2000c101118 */
[----:B------:R-:W-:Y:S02]  /*c2bc0*/  LOP3.LUT P1, RZ, R2, 0x2, RZ, 0xc0, !PT ;  /* 0x0000000202ff7812 */ /* 0x000fe4000782c0ff */
[----:B0-----:R-:W-:-:S11]  /*c2bd0*/  PRMT R4, R18, 0x7772, RZ ;  /* 0x0000777212047816 */ /* 0x001fd600000000ff */
[----:B------:R0:W-:Y:S02]  /*c2be0*/  @P1 STG.E.U8 desc[UR24][R8.64], R4 ;  /* 0x0000000408001986 */ /* 0x0001e4000c101118 */
[----:B0-----:R-:W-:-:S05]  /*c2bf0*/  PRMT R4, R18, 0x7773, RZ ;  /* 0x0000777312047816 */ /* 0x001fca00000000ff */
[----:B------:R0:W-:Y:S02]  /*c2c00*/  @P2 STG.E.U8 desc[UR24][R28.64], R4 ;  /* 0x000000041c002986 */ /* 0x0001e4000c101118 */
[----:B0-----:R-:W-:-:S05]  /*c2c10*/  PRMT R4, R17, 0x7770, RZ ;  /* 0x0000777011047816 */ /* 0x001fca00000000ff */
[----:B------:R0:W-:Y:S02]  /*c2c20*/  @P3 STG.E.U8 desc[UR24][R14.64], R4 ;  /* 0x000000040e003986 */ /* 0x0001e4000c101118 */
[----:B0-----:R-:W-:-:S05]  /*c2c30*/  PRMT R4, R17, 0x7771, RZ ;  /* 0x0000777111047816 */ /* 0x001fca00000000ff */
[----:B------:R0:W-:Y:S02]  /*c2c40*/  @P4 STG.E.U8 desc[UR24][R26.64], R4 ;  /* 0x000000041a004986 */ /* 0x0001e4000c101118 */
[----:B0-----:R-:W-:-:S05]  /*c2c50*/  PRMT R4, R17, 0x7772, RZ ;  /* 0x0000777211047816 */ /* 0x001fca00000000ff */
[----:B------:R0:W-:Y:S02]  /*c2c60*/  @P5 STG.E.U8 desc[UR24][R24.64], R4 ;  /* 0x0000000418005986 */ /* 0x0001e4000c101118 */
[----:B0-----:R-:W-:Y:S02]  /*c2c70*/  PRMT R4, R17, 0x7773, RZ ;  /* 0x0000777311047816 */ /* 0x001fe400000000ff */
[----:B------:R-:W3:Y:S04]  /*c2c80*/  LDL.LU R17, [R1+0x3ea0] ;  /* 0x003ea00001117983 */ /* 0x000ee80000300800 */
[----:B--2---:R0:W-:Y:S02]  /*c2c90*/  @P6 STG.E.U8 desc[UR24][R12.64], R4 ;  /* 0x000000040c006986 */ /* 0x0041e4000c101118 */
[----:B0-----:R-:W-:-:S02]  /*c2ca0*/  PRMT R4, R21, 0x7770, RZ ;  /* 0x0000777015047816 */ /* 0x001fc400000000ff */
[----:B------:R-:W2:Y:S04]  /*c2cb0*/  LDL.LU.64 R12, [R1+0x960] ;  /* 0x00096000010c7983 */ /* 0x000ea80000300a00 */
[----:B----4-:R0:W-:Y:S02]  /*c2cc0*/  @P0 STG.E.U8 desc[UR24][R22.64], R4 ;  /* 0x0000000416000986 */ /* 0x0101e4000c101118 */
[----:B0-----:R-:W-:Y:S02]  /*c2cd0*/  IMAD.MOV.U32 R23, RZ, RZ, R19 ;  /* 0x000000ffff177224 */ /* 0x001fe400078e0013 */
[----:B------:R-:W4:Y:S01]  /*c2ce0*/  LDL.LU.64 R18, [R1+0x958] ;  /* 0x0009580001127983 */ /* 0x000f220000300a00 */
[C---:B------:R-:W-:Y:S02]  /*c2cf0*/  LOP3.LUT P4, RZ, R16.reuse, 0x1000000, RZ, 0xc0, !PT ;  /* 0x0100000010ff7812 */ /* 0x040fe4000788c0ff */
[----:B------:R-:W-:-:S02]  /*c2d00*/  LOP3.LUT P5, RZ, R16, 0x2000000, RZ, 0xc0, !PT ;  /* 0x0200000010ff7812 */ /* 0x000fc400078ac0ff */
[C---:B------:R-:W-:Y:S01]  /*c2d10*/  PRMT R4, R21.reuse, 0x7771, RZ ;  /* 0x0000777115047816 */ /* 0x040fe200000000ff */
[----:B------:R-:W3:Y:S04]  /*c2d20*/  LDL.LU.64 R28, [R1+0x928] ;  /* 0x00092800011c7983 */ /* 0x000ee80000300a00 */
[----:B------:R-:W3:Y:S04]  /*c2d30*/  LDL.LU.64 R26, [R1+0x920] ;  /* 0x00092000011a7983 */ /* 0x000ee80000300a00 */
[----:B------:R-:W3:Y:S04]  /*c2d40*/  LDL.LU.64 R24, [R1+0x918] ;  /* 0x0009180001187983 */ /* 0x000ee80000300a00 */
[----:B--2---:R0:W-:Y:S02]  /*c2d50*/  @P4 STG.E.U8 desc[UR24][R12.64], R4 ;  /* 0x000000040c004986 */ /* 0x0041e4000c101118 */
[----:B0-----:R-:W-:-:S02]  /*c2d60*/  PRMT R4, R21, 0x7772, RZ ;  /* 0x0000777215047816 */ /* 0x001fc400000000ff */
[----:B------:R-:W2:Y:S04]  /*c2d70*/  LDL.LU.64 R12, [R1+0x8f0] ;  /* 0x0008f000010c7983 */ /* 0x000ea80000300a00 */
[----:B------:R-:W2:Y:S04]  /*c2d80*/  LDL.LU R14, [R1+0x140] ;  /* 0x00014000010e7983 */ /* 0x000ea80000300800 */
[----:B----4-:R0:W-:Y:S04]  /*c2d90*/  @P5 STG.E.U8 desc[UR24][R18.64], R4 ;  /* 0x0000000412005986 */ /* 0x0101e8000c101118 */
[----:B0-----:R-:W4:Y:S04]  /*c2da0*/  LDL.LU.64 R18, [R1+0x8e8] ;  /* 0x0008e80001127983 */ /* 0x001f280000300a00 */
[----:B------:R-:W3:Y:S04]  /*c2db0*/  LDL.LU.64 R6, [R1+0x8d0] ;  /* 0x0008d00001067983 */ /* 0x000ee80000300a00 */
[----:B---3--:R0:W-:Y:S04]  /*c2dc0*/  STL.64 [R1+0x3e90], R6 ;  /* 0x003e900601007387 */ /* 0x0081e80000100a00 */
[----:B0-----:R-:W3:Y:S01]  /*c2dd0*/  LDL.LU.64 R6, [R1+0x8d8] ;  /* 0x0008d80001067983 */ /* 0x001ee20000300a00 */
[----:B------:R-:W-:-:S13]  /*c2de0*/  LOP3.LUT P1, RZ, R17, 0x10, RZ, 0xc0, !PT ;  /* 0x0000001011ff7812 */ /* 0x000fda000782c0ff */
        /* <DEDUP_REMOVED lines=18> */
[----:B------:R-:W-:Y:S02]  /*c2f10*/  LOP3.LUT P1, RZ, R16, 0x40000000, RZ, 0xc0, !PT ;  /* 0x4000000010ff7812 */ /* 0x000fe4000782c0ff */
[----:B------:R-:W-:-:S11]  /*c2f20*/  LOP3.LUT R0, R0, 0x7fffffff, RZ, 0xc0, !PT ;  /* 0x7fffffff00007812 */ /* 0x000fd600078ec0ff */
[----:B------:R-:W-:Y:S02]  /*c2f30*/  @P1 LOP3.LUT R0, R0, 0x80000000, RZ, 0xfc, !PT ;  /* 0x8000000000001812 */ /* 0x000fe400078efcff */
[----:B------:R-:W-:Y:S02]  /*c2f40*/  LOP3.LUT P1, RZ, R16, 0x20000000, RZ, 0xc0, !PT ;  /* 0x2000000010ff7812 */ /* 0x000fe4000782c0ff */
[----:B------:R-:W-:Y:S02]  /*c2f50*/  LOP3.LUT R2, R2, 0xfffffffe, RZ, 0xc0, !PT ;  /* 0xfffffffe02027812 */ /* 0x000fe400078ec0ff */
[C---:B------:R-:W-:Y:S02]  /*c2f60*/  LOP3.LUT P6, RZ, R16.reuse, 0x4000000, RZ, 0xc0, !PT ;  /* 0x0400000010ff7812 */ /* 0x040fe400078cc0ff */
[----:B------:R-:W-:Y:S02]  /*c2f70*/  LOP3.LUT P0, RZ, R16, 0x8000000, RZ, 0xc0, !PT ;  /* 0x0800000010ff7812 */ /* 0x000fe4000780c0ff */
[----:B------:R-:W-:-:S02]  /*c2f80*/  PRMT R4, R21, 0x7773, RZ ;  /* 0x0000777315047816 */ /* 0x000fc400000000ff */
[----:B------:R-:W-:-:S03]  /*c2f90*/  PRMT R8, R23, 0x7770, RZ ;  /* 0x0000777017087816 */ /* 0x000fc600000000ff */
[----:B------:R-:W-:Y:S02]  /*c2fa0*/  @P1 LOP3.LUT R2, R2, 0x1, RZ, 0xfc, !PT ;  /* 0x0000000102021812 */ /* 0x000fe400078efcff */
[----:B------:R-:W-:Y:S02]  /*c2fb0*/  LOP3.LUT P1, RZ, R16, 0x10000000, RZ, 0xc0, !PT ;  /* 0x1000000010ff7812 */ /* 0x000fe4000782c0ff */
[----:B------:R-:W-:Y:S01]  /*c2fc0*/  PRMT R22, R23, 0x7771, RZ ;  /* 0x0000777117167816 */ /* 0x000fe200000000ff */
[----:B------:R0:W-:Y:S04]  /*c2fd0*/  @P6 STG.E.U8 desc[UR24][R28.64], R4 ;  /* 0x000000041c006986 */ /* 0x0001e8000c101118 */
[----:B------:R1:W-:Y:S06]  /*c2fe0*/  @P0 STG.E.U8 desc[UR24][R26.64], R8 ;  /* 0x000000081a000986 */ /* 0x0003ec000c101118 */
[----:B------:R2:W-:Y:S01]  /*c2ff0*/  @P1 STG.E.U8 desc[UR24][R24.64], R22 ;  /* 0x0000001618001986 */ /* 0x0005e2000c101118 */
[----:B------:R-:W-:-:S02]  /*c3000*/  LOP3.LUT P1, RZ, R2, 0x1, RZ, 0xc0, !PT ;  /* 0x0000000102ff7812 */ /* 0x000fc4000782c0ff */
[----:B------:R-:W-:Y:S01]  /*c3010*/  PRMT R2, R23, 0x7772, RZ ;  /* 0x0000777217027816 */ /* 0x000fe200000000ff */
[----:B0-----:R-:W3:Y:S04]  /*c3020*/  LDL.LU.64 R4, [R1+0x8b0] ;  /* 0x0008b00001047983 */ /* 0x001ee80000300a00 */
[----:B------:R-:W3:Y:S04]  /*c3030*/  LDL.LU R15, [R1+0x130] ;  /* 0x00013000010f7983 */ /* 0x000ee80000300800 */
[----:B------:R-:W3:Y:S04]  /*c3040*/  LDL.LU.64 R10, [R1+0x8a8] ;  /* 0x0008a800010a7983 */ /* 0x000ee80000300a00 */
[----:B-1----:R-:W3:Y:S04]  /*c3050*/  LDL.LU.64 R8, [R1+0x8a0] ;  /* 0x0008a00001087983 */ /* 0x002ee80000300a00 */
[----:B------:R-:W3:Y:S04]  /*c3060*/  LDL.LU R21, [R1+0x120] ;  /* 0x0001200001157983 */ /* 0x000ee80000300800 */
[----:B------:R-:W3:Y:S04]  /*c3070*/  LDL.LU.64 R28, [R1+0x888] ;  /* 0x00088800011c7983 */ /* 0x000ee80000300a00 */
[----:B------:R-:W3:Y:S04]  /*c3080*/  LDL.LU.64 R26, [R1+0x880] ;  /* 0x00088000011a7983 */ /* 0x000ee80000300a00 */
[----:B--2---:R-:W2:Y:S04]  /*c3090*/  LDL.LU.64 R24, [R1+0x878] ;  /* 0x0008780001187983 */ /* 0x004ea80000300a00 */
[----:B------:R0:W-:Y:S01]  /*c30a0*/  @P1 STG.E.U8 desc[UR24][R12.64], R2 ;  /* 0x000000020c001986 */ /* 0x0001e2000c101118 */
[----:B------:R-:W-:Y:S01]  /*c30b0*/  LOP3.LUT P1, RZ, R0, 0x80000000, RZ, 0xc0, !PT ;  /* 0x8000000000ff7812 */ /* 0x000fe2000782c0ff */
[----:B0-----:R-:W-:-:S02]  /*c30c0*/  IMAD.MOV.U32 R2, RZ, RZ, R23 ;  /* 0x000000ffff027224 */ /* 0x001fc400078e0017 */
[----:B------:R-:W2:Y:S04]  /*c30d0*/  LDL.LU.64 R12, [R1+0x870] ;  /* 0x00087000010c7983 */ /* 0x000ea80000300a00 */
[----:B------:R-:W2:Y:S01]  /*c30e0*/  LDL.LU.64 R22, [R1+0x868] ;  /* 0x0008680001167983 */ /* 0x000ea20000300a00 */
[----:B------:R-:W-:-:S05]  /*c30f0*/  PRMT R2, R2, 0x7773, RZ ;  /* 0x0000777302027816 */ /* 0x000fca00000000ff */
[----:B----4-:R0:W-:Y:S01]  /*c3100*/  @P1 STG.E.U8 desc[UR24][R18.64], R2 ;  /* 0x0000000212001986 */ /* 0x0101e2000c101118 */
[----:B------:R-:W-:Y:S02]  /*c3110*/  LOP3.LUT P1, RZ, R0, 0x40000000, RZ, 0xc0, !PT ;  /* 0x4000000000ff7812 */ /* 0x000fe4000782c0ff */
        /* <DEDUP_REMOVED lines=31> */
[----:B--2---:R0:W-:Y:S02]  /*c3310*/  @P4 STG.E.U8 desc[UR24][R24.64], R2 ;  /* 0x0000000218004986 */ /* 0x0041e4000c101118 */
[----:B0-----:R-:W-:-:S05]  /*c3320*/  PRMT R2, R21, 0x7771, RZ ;  /* 0x0000777115027816 */ /* 0x001fca00000000ff */
[----:B------:R0:W-:Y:S02]  /*c3330*/  @P5 STG.E.U8 desc[UR24][R12.64], R2 ;  /* 0x000000020c005986 */ /* 0x0001e4000c101118 */
[----:B0-----:R-:W-:-:S05]  /*c3340*/  PRMT R2, R21, 0x7772, RZ ;  /* 0x0000777215027816 */ /* 0x001fca00000000ff */
[----:B------:R0:W-:Y:S02]  /*c3350*/  @P6 STG.E.U8 desc[UR24][R22.64], R2 ;  /* 0x0000000216006986 */ /* 0x0001e4000c101118 */
[----:B0-----:R-:W-:Y:S02]  /*c3360*/  PRMT R2, R21, 0x7773, RZ ;  /* 0x0000777315027816 */ /* 0x001fe400000000ff */
[----:B------:R-:W2:Y:S04]  /*c3370*/  LDL.LU.64 R22, [R1+0x840] ;  /* 0x0008400001167983 */ /* 0x000ea80000300a00 */
[----:B------:R-:W3:Y:S04]  /*c3380*/  LDL.LU.64 R8, [R1+0x838] ;  /* 0x0008380001087983 */ /* 0x000ee80000300a00 */
[----:B----4-:R0:W-:Y:S04]  /*c3390*/  @P0 STG.E.U8 desc[UR24][R18.64], R2 ;  /* 0x0000000212000986 */ /* 0x0101e8000c101118 */
[----:B0-----:R-:W4:Y:S04]  /*c33a0*/  LDL.LU.64 R18, [R1+0x800] ;  /* 0x0008000001127983 */ /* 0x001f280000300a00 */
[----:B------:R-:W2:Y:S01]  /*c33b0*/  LDL.LU R15, [R1+0x154] ;  /* 0x00015400010f7983 */ /* 0x000ea20000300800 */
[----:B------:R-:W-:-:S03]  /*c33c0*/  LOP3.LUT P4, RZ, R17, 0x800, RZ, 0xc0, !PT ;  /* 0x0000080011ff7812 */ /* 0x000fc6000788c0ff */
[----:B------:R-:W4:Y:S04]  /*c33d0*/  LDL.LU.64 R26, [R1+0x7f8] ;  /* 0x0007f800011a7983 */ /* 0x000f280000300a00 */
[----:B------:R-:W4:Y:S04]  /*c33e0*/  LDL.LU.64 R24, [R1+0x7f0] ;  /* 0x0007f00001187983 */ /* 0x000f280000300a00 */
[----:B------:R-:W4:Y:S04]  /*c33f0*/  LDL.LU R28, [R1+0x144] ;  /* 0x00014400011c7983 */ /* 0x000f280000300800 */
[----:B------:R-:W4:Y:S01]  /*c3400*/  LDL.LU.64 R12, [R1+0x7e8] ;  /* 0x0007e800010c7983 */ /* 0x000f220000300a00 */
[----:B------:R-:W-:-:S02]  /*c3410*/  LOP3.LUT P5, RZ, R17, 0x1000, RZ, 0xc0, !PT ;  /* 0x0000100011ff7812 */ /* 0x000fc400078ac0ff */
[----:B--2---:R-:W-:-:S05]  /*c3420*/  PRMT R2, R15, 0x7770, RZ ;  /* 0x000077700f027816 */ /* 0x004fca00000000ff */
[----:B------:R0:W-:Y:S04]  /*c3430*/  @P4 STG.E.U8 desc[UR24][R22.64], R2 ;  /* 0x0000000216004986 */ /* 0x0001e8000c101118 */
[----:B0-----:R-:W2:Y:S04]  /*c3440*/  LDL.LU.64 R22, [R1+0x7e0] ;  /* 0x0007e00001167983 */ /* 0x001ea80000300a00 */
[----:B------:R-:W2:Y:S01]  /*c3450*/  LDL.LU R21, [R1+0x134] ;  /* 0x0001340001157983 */ /* 0x000ea20000300800 */
[----:B------:R-:W-:Y:S02]  /*c3460*/  LOP3.LUT P6, RZ, R17, 0x2000, RZ, 0xc0, !PT ;  /* 0x0000200011ff7812 */ /* 0x000fe400078cc0ff */
[----:B------:R-:W-:-:S05]  /*c3470*/  PRMT R2, R15, 0x7771, RZ ;  /* 0x000077710f027816 */ /* 0x000fca00000000ff */
[----:B---3--:R0:W-:Y:S02]  /*c3480*/  @P5 STG.E.U8 desc[UR24][R8.64], R2 ;  /* 0x0000000208005986 */ /* 0x0081e4000c101118 */
[----:B0-----:R-:W-:-:S05]  /*c3490*/  PRMT R2, R15, 0x7772, RZ ;  /* 0x000077720f027816 */ /* 0x001fca00000000ff */
[----:B----4-:R-:W-:Y:S01]  /*c34a0*/  @P6 STG.E.U8 desc[UR24][R18.64], R2 ;  /* 0x0000000212006986 */ /* 0x010fe2000c101118 */
        /* <DEDUP_REMOVED lines=14> */
[----:B--2---:R0:W-:Y:S04]  /*c3590*/  STL.64 [R1+0x3e88], R20 ;  /* 0x003e881401007387 */ /* 0x0041e80000100a00 */
[----:B0-----:R-:W2:Y:S04]  /*c35a0*/  LDL.LU.64 R20, [R1+0x7b8] ;  /* 0x0007b80001147983 */ /* 0x001ea80000300a00 */
[----:B------:R-:W3:Y:S02]  /*c35b0*/  LDL.LU.64 R18, [R1+0x7a8] ;  /* 0x0007a80001127983 */ /* 0x000ee40000300a00 */
[----:B------:R-:W-:-:S02]  /*c35c0*/  @P1 LOP3.LUT R0, R0, 0x200000, RZ, 0xfc, !PT ;  /* 0x0020000000001812 */ /* 0x000fc400078efcff */
[----:B------:R-:W-:Y:S02]  /*c35d0*/  LOP3.LUT P1, RZ, R17, 0x40000, RZ, 0xc0, !PT ;  /* 0x0004000011ff7812 */ /* 0x000fe4000782c0ff */
[----:B------:R-:W-:-:S11]  /*c35e0*/  LOP3.LUT R0, R0, 0xffbfffff, RZ, 0xc0, !PT ;  /* 0xffbfffff00007812 */ /* 0x000fd600078ec0ff */
[----:B------:R-:W-:Y:S02]  /*c35f0*/  @P1 LOP3.LUT R0, R0, 0x400000, RZ, 0xfc, !PT ;  /* 0x0040000000001812 */ /* 0x000fe400078efcff */
[C---:B------:R-:W-:Y:S02]  /*c3600*/  LOP3.LUT P1, RZ, R17.reuse, 0x20000, RZ, 0xc0, !PT ;  /* 0x0002000011ff7812 */ /* 0x040fe4000782c0ff */
[----:B------:R-:W-:Y:S02]  /*c3610*/  LOP3.LUT R0, R0, 0xff7fffff, RZ, 0xc0, !PT ;  /* 0xff7fffff00007812 */ /* 0x000fe400078ec0ff */
[----:B------:R-:W-:-:S09]  /*c3620*/  LOP3.LUT P0, RZ, R17, 0x4000, RZ, 0xc0, !PT ;  /* 0x0000400011ff7812 */ /* 0x000fd2000780c0ff */
[----:B------:R-:W-:Y:S02]  /*c3630*/  @P1 LOP3.LUT R0, R0, 0x800000, RZ, 0xfc, !PT ;  /* 0x0080000000001812 */ /* 0x000fe400078efcff */
[----:B------:R-:W-:Y:S02]  /*c3640*/  LOP3.LUT P1, RZ, R17, 0x10000, RZ, 0xc0, !PT ;  /* 0x0001000011ff7812 */ /* 0x000fe4000782c0ff */
[----:B------:R-:W-:Y:S02]  /*c3650*/  LOP3.LUT R0, R0, 0xfeffffff, RZ, 0xc0, !PT ;  /* 0xfeffffff00007812 */ /* 0x000fe400078ec0ff */
[----:B------:R-:W-:-:S09]  /*c3660*/  PRMT R2, R15, 0x7773, RZ ;  /* 0x000077730f027816 */ /* 0x000fd200000000ff */
[----:B------:R-:W-:Y:S02]  /*c3670*/  @P1 LOP3.LUT R0, R0, 0x1000000, RZ, 0xfc, !PT ;  /* 0x0100000000001812 */ /* 0x000fe400078efcff */
[----:B------:R-:W-:Y:S01]  /*c3680*/  LOP3.LUT P1, RZ, R17, 0x8000, RZ, 0xc0, !PT ;  /* 0x0000800011ff7812 */ /* 0x000fe2000782c0ff */
[----:B------:R0:W-:Y:S02]  /*c3690*/  @P0 STG.E.U8 desc[UR24][R26.64], R2 ;  /* 0x000000021a000986 */ /* 0x0001e4000c101118 */
[----:B0-----:R-:W-:-:S10]  /*c36a0*/  PRMT R2, R28, 0x7770, RZ ;  /* 0x000077701c027816 */ /* 0x001fd400000000ff */
[----:B------:R0:W-:Y:S01]  /*c36b0*/  @P1 STG.E.U8 desc[UR24][R24.64], R2 ;  /* 0x0000000218001986 */ /* 0x0001e2000c101118 */
[----:B------:R-:W-:Y:S02]  /*c36c0*/  LOP3.LUT P1, RZ, R0, 0x1000000, RZ, 0xc0, !PT ;  /* 0x0100000000ff7812 */ /* 0x000fe4000782c0ff */
[----:B0-----:R-:W-:-:S11]  /*c36d0*/  PRMT R2, R28, 0x7771, RZ ;  /* 0x000077711c027816 */ /* 0x001fd600000000ff */
[----:B------:R0:W-:Y:S01]  /*c36e0*/  @P1 STG.E.U8 desc[UR24][R12.64], R2 ;  /* 0x000000020c001986 */ /* 0x0001e2000c101118 */
[----:B------:R-:W-:Y:S02]  /*c36f0*/  LOP3.LUT P1, RZ, R0, 0x800000, RZ, 0xc0, !PT ;  /* 0x0080000000ff7812 */ /* 0x000fe4000782c0ff */
[----:B0-----:R-:W-:-:S11]  /*c3700*/  PRMT R2, R28, 0x7772, RZ ;  /* 0x000077721c027816 */ /* 0x001fd600000000ff */
[----:B------:R0:W-:Y:S01]  /*c3710*/  @P1 STG.E.U8 desc[UR24][R22.64], R2 ;  /* 0x0000000216001986 */ /* 0x0001e2000c101118 */
[----:B------:R-:W-:Y:S02]  /*c3720*/  LOP3.LUT P1, RZ, R0, 0x400000, RZ, 0xc0, !PT ;  /* 0x0040000000ff7812 */ /* 0x000fe4000782c0ff */
[----:B0-----:R-:W-:Y:S01]  /*c3730*/  PRMT R2, R28, 0x7773, RZ ;  /* 0x000077731c027816 */ /* 0x001fe200000000ff */
[----:B---3--:R0:W-:Y:S10]  /*c3740*/  STL.64 [R1+0x3e80], R18 ;  /* 0x003e801201007387 */ /* 0x0081f40000100a00 */
[----:B--2---:R1:W-:Y:S04]  /*c3750*/  @P1 STG.E.U8 desc[UR24][R20.64], R2 ;  /* 0x0000000214001986 */ /* 0x0043e8000c101118 */
[----:B0-----:R-:W2:Y:S04]  /*c3760*/  LDL.LU.64 R18, [R1+0x7b0] ;  /* 0x0007b00001127983 */ /* 0x001ea80000300a00 */
[----:B------:R-:W3:Y:S04]  /*c3770*/  LDL.LU.64 R6, [R1+0x790] ;  /* 0x0007900001067983 */ /* 0x000ee80000300a00 */
[----:B------:R-:W4:Y:S04]  /*c3780*/  LDL.LU.64 R4, [R1+0x788] ;  /* 0x0007880001047983 */ /* 0x000f280000300a00 */
[----:B------:R-:W4:Y:S04]  /*c3790*/  LDL.LU.64 R10, [R1+0x780] ;  /* 0x00078000010a7983 */ /* 0x000f280000300a00 */
[----:B------:R-:W4:Y:S04]  /*c37a0*/  LDL.LU.64 R8, [R1+0x778] ;  /* 0x0007780001087983 */ /* 0x000f280000300a00 */
[----:B------:R-:W4:Y:S04]  /*c37b0*/  LDL.LU.64 R14, [R1+0x770] ;  /* 0x00077000010e7983 */ /* 0x000f280000300a00 */
[----:B------:R-:W4:Y:S04]  /*c37c0*/  LDL.LU.64 R26, [R1+0x750] ;  /* 0x00075000011a7983 */ /* 0x000f280000300a00 */
[----:B------:R-:W4:Y:S04]  /*c37d0*/  LDL.LU R29, [R1+0x158] ;  /* 0x00015800011d7983 */ /* 0x000f280000300800 */
[----:B------:R-:W4:Y:S04]  /*c37e0*/  LDL.LU.64 R24, [R1+0x748] ;  /* 0x0007480001187983 */ /* 0x000f280000300a00 */
[----:B------:R-:W4:Y:S04]  /*c37f0*/  LDL.LU.64 R12, [R1+0x740] ;  /* 0x00074000010c7983 */ /* 0x000f280000300a00 */
[----:B------:R-:W4:Y:S04]  /*c3800*/  LDL.LU.64 R22, [R1+0x720] ;  /* 0x0007200001167983 */ /* 0x000f280000300a00 */
[----:B-1----:R-:W2:Y:S01]  /*c3810*/  LDL.LU.64 R20, [R1+0x3e88] ;  /* 0x003e880001147983 */ /* 0x002ea20000300a00 */
[----:B------:R-:W-:-:S02]  /*c3820*/  LOP3.LUT P1, RZ, R0, 0x200000, RZ, 0xc0, !PT ;  /* 0x0020000000ff7812 */ /* 0x000fc4000782c0ff */
[----:B--2---:R-:W-:-:S11]  /*c3830*/  PRMT R2, R21, 0x7770, RZ ;  /* 0x0000777015027816 */ /* 0x004fd600000000ff */
[----:B------:R0:W-:Y:S04]  /*c3840*/  @P1 STG.E.U8 desc[UR24][R18.64], R2 ;  /* 0x0000000212001986 */ /* 0x0001e8000c101118 */
[----:B0-----:R-:W2:Y:S01]  /*c3850*/  LDL.LU.64 R18, [R1+0x3e80] ;  /* 0x003e800001127983 */ /* 0x001ea20000300a00 */
[----:B------:R-:W-:Y:S02]  /*c3860*/  LOP3.LUT P1, RZ, R0, 0x100000, RZ, 0xc0, !PT ;  /* 0x0010000000ff7812 */ /* 0x000fe4000782c0ff */
[----:B------:R-:W-:-:S11]  /*c3870*/  PRMT R2, R21, 0x7771, RZ ;  /* 0x0000777115027816 */ /* 0x000fd600000000ff */
[----:B--2---:R0:W-:Y:S04]  /*c3880*/  @P1 STG.E.U8 desc[UR24][R18.64], R2 ;  /* 0x0000000212001986 */ /* 0x0041e8000c101118 */
[----:B0-----:R-:W2:Y:S01]  /*c3890*/  LDL.LU.64 R18, [R1+0x3e78] ;  /* 0x003e780001127983 */ /* 0x001ea20000300a00 */
[----:B------:R-:W-:Y:S02]  /*c38a0*/  LOP3.LUT P1, RZ, R0, 0x80000, RZ, 0xc0, !PT ;  /* 0x0008000000ff7812 */ /* 0x000fe4000782c0ff */
[----:B------:R-:W-:-:S11]  /*c38b0*/  PRMT R2, R21, 0x7772, RZ ;  /* 0x0000777215027816 */ /* 0x000fd600000000ff */
[----:B---3--:R0:W-:Y:S01]  /*c38c0*/  @P1 STG.E.U8 desc[UR24][R6.64], R2 ;  /* 0x0000000206001986 */ /* 0x0081e2000c101118 */
[----:B------:R-:W-:Y:S02]  /*c38d0*/  LOP3.LUT P1, RZ, R0, 0x40000, RZ, 0xc0, !PT ;  /* 0x0004000000ff7812 */ /* 0x000fe4000782c0ff */
[----:B0-----:R-:W-:-:S11]  /*c38e0*/  PRMT R2, R21, 0x7773, RZ ;  /* 0x0000777315027816 */ /* 0x001fd600000000ff */
[----:B----4-:R2:W-:Y:S01]  /*c38f0*/  @P1 STG.E.U8 desc[UR24][R4.64], R2 ;  /* 0x0000000204001986 */ /* 0x0105e2000c101118 */
[----:B------:R-:W-:Y:S02]  /*c3900*/  LOP3.LUT P1, RZ, R0, 0x20000, RZ, 0xc0, !PT ;  /* 0x0002000000ff7812 */ /* 0x000fe4000782c0ff */
[C---:B------:R-:W-:Y:S02]  /*c3910*/  LOP3.LUT P2, RZ, R17.reuse, 0x1000000, RZ, 0xc0, !PT ;  /* 0x0100000011ff7812 */ /* 0x040fe4000784c0ff */
[C---:B------:R-:W-:Y:S02]  /*c3920*/  LOP3.LUT P3, RZ, R17.reuse, 0x2000000, RZ, 0xc0, !PT ;  /* 0x0200000011ff7812 */ /* 0x040fe4000786c0ff */
[C---:B------:R-:W-:Y:S02]  /*c3930*/  LOP3.LUT P4, RZ, R17.reuse, 0x4000000, RZ, 0xc0, !PT ;  /* 0x0400000011ff7812 */ /* 0x040fe4000788c0ff */
[C---:B------:R-:W-:Y:S02]  /*c3940*/  LOP3.LUT P5, RZ, R17.reuse, 0x8000000, RZ, 0xc0, !PT ;  /* 0x0800000011ff7812 */ /* 0x040fe400078ac0ff */
[----:B------:R-:W-:-:S02]  /*c3950*/  LOP3.LUT P6, RZ, R17, 0x10000000, RZ, 0xc0, !PT ;  /* 0x1000000011ff7812 */ /* 0x000fc400078cc0ff */
[----:B------:R-:W-:Y:S02]  /*c3960*/  LOP3.LUT P0, RZ, R17, 0x20000000, RZ, 0xc0, !PT ;  /* 0x2000000011ff7812 */ /* 0x000fe4000780c0ff */
[----:B--2---:R-:W-:-:S05]  /*c3970*/  PRMT R2, R18, 0x7770, RZ ;  /* 0x0000777012027816 */ /* 0x004fca00000000ff */
[----:B------:R0:W-:Y:S02]  /*c3980*/  @P1 STG.E.U8 desc[UR24][R10.64], R2 ;  /* 0x000000020a001986 */ /* 0x0001e4000c101118 */
[----:B0-----:R-:W-:-:S05]  /*c3990*/  PRMT R2, R18, 0x7771, RZ ;  /* 0x0000777112027816 */ /* 0x001fca00000000ff */
[----:B------:R0:W-:Y:S02]  /*c39a0*/  @P2 STG.E.U8 desc[UR24][R8.64], R2 ;  /* 0x0000000208002986 */ /* 0x0001e4000c101118 */
[----:B0-----:R-:W-:-:S05]  /*c39b0*/  PRMT R2, R18, 0x7772, RZ ;  /* 0x0000777212027816 */ /* 0x001fca00000000ff */
[----:B------:R0:W-:Y:S02]  /*c39c0*/  @P3 STG.E.U8 desc[UR24][R14.64], R2 ;  /* 0x000000020e003986 */ /* 0x0001e4000c101118 */
[----:B0-----:R-:W-:Y:S02]  /*c39d0*/  PRMT R2, R18, 0x7773, RZ ;  /* 0x0000777312027816 */ /* 0x001fe400000000ff */
[----:B------:R-:W2:Y:S04]  /*c39e0*/  LDL.LU R18, [R1+0x3e70] ;  /* 0x003e700001127983 */ /* 0x000ea80000300800 */
[----:B------:R0:W-:Y:S02]  /*c39f0*/  @P4 STG.E.U8 desc[UR24][R26.64], R2 ;  /* 0x000000021a004986 */ /* 0x0001e4000c101118 */
[----:B0-----:R-:W-:-:S05]  /*c3a00*/  PRMT R2, R29, 0x7770, RZ ;  /* 0x000077701d027816 */ /* 0x001fca00000000ff */
[----:B------:R0:W-:Y:S02]  /*c3a10*/  @P5 STG.E.U8 desc[UR24][R24.64], R2 ;  /* 0x0000000218005986 */ /* 0x0001e4000c101118 */
[----:B0-----:R-:W-:-:S05]  /*c3a20*/  PRMT R2, R29, 0x7771, RZ ;  /* 0x000077711d027816 */ /* 0x001fca00000000ff */
[----:B------:R0:W-:Y:S02]  /*c3a30*/  @P6 STG.E.U8 desc[UR24][R12.64], R2 ;  /* 0x000000020c006986 */ /* 0x0001e4000c101118 */
[----:B0-----:R-:W-:Y:S02]  /*c3a40*/  PRMT R2, R29, 0x7772, RZ ;  /* 0x000077721d027816 */ /* 0x001fe400000000ff */
[----:B------:R-:W3:Y:S04]  /*c3a50*/  LDL.LU.64 R12, [R1+0x718] ;  /* 0x00071800010c7983 */ /* 0x000ee80000300a00 */
[----:B------:R0:W-:Y:S04]  /*c3a60*/  @P0 STG.E.U8 desc[UR24][R22.64], R2 ;  /* 0x0000000216000986 */ /* 0x0001e8000c101118 */
[----:B0-----:R-:W4:Y:S04]  /*c3a70*/  LDL.LU.64 R22, [R1+0x710] ;  /* 0x0007100001167983 */ /* 0x001f280000300a00 */
[----:B------:R-:W2:Y:S04]  /*c3a80*/  LDL.LU.64 R14, [R1+0x708] ;  /* 0x00070800010e7983 */ /* 0x000ea80000300a00 */
[----:B------:R-:W2:Y:S04]  /*c3a90*/  LDL.LU.64 R26, [R1+0x700] ;  /* 0x00070000011a7983 */ /* 0x000ea80000300a00 */
[----:B------:R-:W4:Y:S01]  /*c3aa0*/  LDL.LU R21, [R1+0x148] ;  /* 0x0001480001157983 */ /* 0x000f220000300800 */
[----:B------:R-:W-:-:S02]  /*c3ab0*/  LOP3.LUT P4, RZ, R17, 0x40000000, RZ, 0xc0, !PT ;  /* 0x4000000011ff7812 */ /* 0x000fc4000788c0ff */
[----:B------:R-:W-:Y:S02]  /*c3ac0*/  LOP3.LUT P5, RZ, R17, 0x80000000, RZ, 0xc0, !PT ;  /* 0x8000000011ff7812 */ /* 0x000fe400078ac0ff */
[----:B------:R-:W-:Y:S01]  /*c3ad0*/  PRMT R2, R29, 0x7773, RZ ;  /* 0x000077731d027816 */ /* 0x000fe200000000ff */
[----:B------:R-:W2:Y:S04]  /*c3ae0*/  LDL.LU.64 R24, [R1+0x6d0] ;  /* 0x0006d00001187983 */ /* 0x000ea80000300a00 */
[----:B------:R-:W-:Y:S04]  /*c3af0*/  STL [R1+0x3cb0], R16 ;  /* 0x003cb01001007387 */ /* 0x000fe80000100800 */
[----:B---3--:R0:W-:Y:S04]  /*c3b00*/  @P4 STG.E.U8 desc[UR24][R12.64], R2 ;  /* 0x000000020c004986 */ /* 0x0081e8000c101118 */
[----:B0-----:R-:W3:Y:S01]  /*c3b10*/  LDL.LU.64 R12, [R1+0x6c8] ;  /* 0x0006c800010c7983 */ /* 0x001ee20000300a00 */
[----:B----4-:R-:W-:-:S05]  /*c3b20*/  PRMT R2, R21, 0x7770, RZ ;  /* 0x0000777015027816 */ /* 0x010fca00000000ff */
[----:B------:R0:W-:Y:S04]  /*c3b30*/  @P5 STG.E.U8 desc[UR24][R22.64], R2 ;  /* 0x0000000216005986 */ /* 0x0001e8000c101118 */
[----:B0-----:R-:W4:Y:S04]  /*c3b40*/  LDL.LU.64 R22, [R1+0x6c0] ;  /* 0x0006c00001167983 */ /* 0x001f280000300a00 */
[----:B------:R-:W2:Y:S04]  /*c3b50*/  LDL.LU R11, [R1+0x128] ;  /* 0x00012800010b7983 */ /* 0x000ea80000300800 */
[----:B--2---:R0:W-:Y:S04]  /*c3b60*/  STL [R1+0x3e5c], R11 ;  /* 0x003e5c0b01007387 */ /* 0x0041e80000100800 */
[----:B0-----:R-:W2:Y:S01]  /*c3b70*/  LDL.LU.64 R10, [R1+0x6a8] ;  /* 0x0006a800010a7983 */ /* 0x001ea20000300a00 */
        /* <DEDUP_REMOVED lines=18> */
[----:B0-----:R-:W2:Y:S06]  /*c3ca0*/  LDL.LU.64 R10, [R1+0x6b0] ;  /* 0x0006b000010a7983 */ /* 0x001eac0000300a00 */
[----:B------:R-:W-:-:S02]  /*c3cb0*/  @P1 LOP3.LUT R0, R0, 0x4000, RZ, 0xfc, !PT ;  /* 0x0000400000001812 */ /* 0x000fc400078efcff */
[C---:B------:R-:W-:Y:S02]  /*c3cc0*/  LOP3.LUT P1, RZ, R18.reuse, 0x10, RZ, 0xc0, !PT ;  /* 0x0000001012ff7812 */ /* 0x040fe4000782c0ff */
[C---:B------:R-:W-:Y:S02]  /*c3cd0*/  LOP3.LUT P6, RZ, R18.reuse, 0x1, RZ, 0xc0, !PT ;  /* 0x0000000112ff7812 */ /* 0x040fe400078cc0ff */
[----:B------:R-:W-:Y:S02]  /*c3ce0*/  LOP3.LUT P0, RZ, R18, 0x2, RZ, 0xc0, !PT ;  /* 0x0000000212ff7812 */ /* 0x000fe4000780c0ff */
[----:B------:R-:W-:Y:S02]  /*c3cf0*/  LOP3.LUT R0, R0, 0xffff7fff, RZ, 0xc0, !PT ;  /* 0xffff7fff00007812 */ /* 0x000fe400078ec0ff */
[----:B------:R-:W-:Y:S01]  /*c3d00*/  PRMT R2, R21, 0x7771, RZ ;  /* 0x0000777115027816 */ /* 0x000fe200000000ff */
[----:B------:R-:W2:Y:S04]  /*c3d10*/  LDL.LU.64 R16, [R1+0x6a0] ;  /* 0x0006a00001107983 */ /* 0x000ea80000300a00 */
[----:B------:R-:W2:Y:S04]  /*c3d20*/  LDL.LU.64 R6, [R1+0x698] ;  /* 0x0006980001067983 */ /* 0x000ea80000300a00 */
[----:B------:R-:W2:Y:S04]  /*c3d30*/  LDL.LU.64 R4, [R1+0x690] ;  /* 0x0006900001047983 */ /* 0x000ea80000300a00 */
[----:B------:R-:W2:Y:S04]  /*c3d40*/  LDL.LU.64 R8, [R1+0x660] ;  /* 0x0006600001087983 */ /* 0x000ea80000300a00 */
[----:B------:R-:W2:Y:S01]  /*c3d50*/  LDL.LU.64 R28, [R1+0x658] ;  /* 0x00065800011c7983 */ /* 0x000ea20000300a00 */
[----:B------:R-:W-:-:S02]  /*c3d60*/  @P1 LOP3.LUT R0, R0, 0x8000, RZ, 0xfc, !PT ;  /* 0x0000800000001812 */ /* 0x000fc400078efcff */
[----:B------:R-:W-:Y:S02]  /*c3d70*/  LOP3.LUT P1, RZ, R18, 0x8, RZ, 0xc0, !PT ;  /* 0x0000000812ff7812 */ /* 0x000fe4000782c0ff */
[----:B------:R-:W-:Y:S01]  /*c3d80*/  LOP3.LUT R0, R0, 0xfffeffff, RZ, 0xc0, !PT ;  /* 0xfffeffff00007812 */ /* 0x000fe200078ec0ff */
[----:B------:R0:W-:Y:S10]  /*c3d90*/  @P6 STG.E.U8 desc[UR24][R14.64], R2 ;  /* 0x000000020e006986 */ /* 0x0001f4000c101118 */
[----:B------:R-:W-:-:S02]  /*c3da0*/  @P1 LOP3.LUT R0, R0, 0x10000, RZ, 0xfc, !PT ;  /* 0x0001000000001812 */ /* 0x000fc400078efcff */
[----:B------:R-:W-:Y:S02]  /*c3db0*/  LOP3.LUT P1, RZ, R18, 0x4, RZ, 0xc0, !PT ;  /* 0x0000000412ff7812 */ /* 0x000fe4000782c0ff */
[C---:B0-----:R-:W-:Y:S01]  /*c3dc0*/  PRMT R2, R21.reuse, 0x7772, RZ ;  /* 0x0000777215027816 */ /* 0x041fe200000000ff */
[----:B------:R-:W2:Y:S04]  /*c3dd0*/  LDL.LU.64 R14, [R1+0x650] ;  /* 0x00065000010e7983 */ /* 0x000ea80000300a00 */
[----:B------:R0:W-:Y:S02]  /*c3de0*/  @P0 STG.E.U8 desc[UR24][R26.64], R2 ;  /* 0x000000021a000986 */ /* 0x0001e4000c101118 */
[----:B0-----:R-:W-:Y:S02]  /*c3df0*/  PRMT R2, R21, 0x7773, RZ ;  /* 0x0000777315027816 */ /* 0x001fe400000000ff */
[----:B------:R-:W2:Y:S04]  /*c3e00*/  LDL.LU.64 R26, [R1+0x628] ;  /* 0x00062800011a7983 */ /* 0x000ea80000300a00 */
[----:B------:R-:W2:Y:S04]  /*c3e10*/  LDL.LU R21, [R1+0x14c] ;  /* 0x00014c0001157983 */ /* 0x000ea80000300800 */
[----:B------:R0:W-:Y:S01]  /*c3e20*/  @P1 STG.E.U8 desc[UR24][R24.64], R2 ;  /* 0x0000000218001986 */ /* 0x0001e2000c101118 */
[----:B------:R-:W-:-:S02]  /*c3e30*/  LOP3.LUT P1, RZ, R0, 0x10000, RZ, 0xc0, !PT ;  /* 0x0001000000ff7812 */ /* 0x000fc4000782c0ff */
[----:B0-----:R-:W-:Y:S01]  /*c3e40*/  PRMT R2, R19, 0x7770, RZ ;  /* 0x0000777013027816 */ /* 0x001fe200000000ff */
[----:B------:R-:W2:Y:S10]  /*c3e50*/  LDL.LU.64 R24, [R1+0x620] ;  /* 0x0006200001187983 */ /* 0x000eb40000300a00 */
[----:B---3--:R0:W-:Y:S01]  /*c3e60*/  @P1 STG.E.U8 desc[UR24][R12.64], R2 ;  /* 0x000000020c001986 */ /* 0x0081e2000c101118 */
[----:B------:R-:W-:-:S02]  /*c3e70*/  LOP3.LUT P1, RZ, R0, 0x8000, RZ, 0xc0, !PT ;  /* 0x0000800000ff7812 */ /* 0x000fc4000782c0ff */
[----:B0-----:R-:W-:Y:S01]  /*c3e80*/  PRMT R2, R19, 0x7771, RZ ;  /* 0x0000777113027816 */ /* 0x001fe200000000ff */
[----:B------:R-:W3:Y:S10]  /*c3e90*/  LDL.LU.64 R12, [R1+0x618] ;  /* 0x00061800010c7983 */ /* 0x000ef40000300a00 */
[----:B----4-:R0:W-:Y:S01]  /*c3ea0*/  @P1 STG.E.U8 desc[UR24][R22.64], R2 ;  /* 0x0000000216001986 */ /* 0x0101e2000c101118 */
[----:B------:R-:W-:-:S02]  /*c3eb0*/  LOP3.LUT P1, RZ, R0, 0x4000, RZ, 0xc0, !PT ;  /* 0x0000400000ff7812 */ /* 0x000fc4000782c0ff */
[----:B0-----:R-:W-:Y:S01]  /*c3ec0*/  PRMT R2, R19, 0x7772, RZ ;  /* 0x0000777213027816 */ /* 0x001fe200000000ff */
[----:B------:R-:W4:Y:S10]  /*c3ed0*/  LDL.LU.64 R22, [R1+0x610] ;  /* 0x0006100001167983 */ /* 0x000f340000300a00 */
[----:B--2---:R0:W-:Y:S04]  /*c3ee0*/  @P1 STG.E.U8 desc[UR24][R10.64], R2 ;  /* 0x000000020a001986 */ /* 0x0041e8000c101118 */
[----:B0-----:R-:W2:Y:S01]  /*c3ef0*/  LDL.LU.64 R10, [R1+0x3e68] ;  /* 0x003e6800010a7983 */ /* 0x001ea20000300a00 */
[----:B------:R-:W-:-:S02]  /*c3f00*/  LOP3.LUT P1, RZ, R0, 0x2000, RZ, 0xc0, !PT ;  /* 0x0000200000ff7812 */ /* 0x000fc4000782c0ff */
[----:B------:R-:W-:Y:S02]  /*c3f10*/  PRMT R2, R19, 0x7773, RZ ;  /* 0x0000777313027816 */ /* 0x000fe400000000ff */
[----:B------:R-:W3:Y:S09]  /*c3f20*/  LDL.LU R19, [R1+0x3e60] ;  /* 0x003e600001137983 */ /* 0x000ef20000300800 */
[----:B--2---:R0:W-:Y:S04]  /*c3f30*/  @P1 STG.E.U8 desc[UR24][R10.64], R2 ;  /* 0x000000020a001986 */ /* 0x0041e8000c101118 */
[----:B0-----:R-:W2:Y:S01]  /*c3f40*/  LDL.LU R11, [R1+0x3e5c] ;  /* 0x003e5c00010b7983 */ /* 0x001ea20000300800 */
[----:B------:R-:W-:-:S02]  /*c3f50*/  LOP3.LUT P1, RZ, R0, 0x1000, RZ, 0xc0, !PT ;  /* 0x0000100000ff7812 */ /* 0x000fc4000782c0ff */
[C---:B------:R-:W-:Y:S02]  /*c3f60*/  LOP3.LUT P2, RZ, R18.reuse, 0x800, RZ, 0xc0, !PT ;  /* 0x0000080012ff7812 */ /* 0x040fe4000784c0ff */
[C---:B------:R-:W-:Y:S02]  /*c3f70*/  LOP3.LUT P3, RZ, R18.reuse, 0x1000, RZ, 0xc0, !PT ;  /* 0x0000100012ff7812 */ /* 0x040fe4000786c0ff */
[C---:B------:R-:W-:Y:S02]  /*c3f80*/  LOP3.LUT P4, RZ, R18.reuse, 0x2000, RZ, 0xc0, !PT ;  /* 0x0000200012ff7812 */ /* 0x040fe4000788c0ff */
[C---:B------:R-:W-:Y:S02]  /*c3f90*/  LOP3.LUT P5, RZ, R18.reuse, 0x4000, RZ, 0xc0, !PT ;  /* 0x0000400012ff7812 */ /* 0x040fe400078ac0ff */
[----:B------:R-:W-:Y:S02]  /*c3fa0*/  LOP3.LUT P6, RZ, R18, 0x8000, RZ, 0xc0, !PT ;  /* 0x0000800012ff7812 */ /* 0x000fe400078cc0ff */
[----:B--2---:R-:W-:-:S05]  /*c3fb0*/  PRMT R2, R11, 0x7770, RZ ;  /* 0x000077700b027816 */ /* 0x004fca00000000ff */
        /* <DEDUP_REMOVED lines=10> */
[----:B---3--:R-:W-:-:S05]  /*c4060*/  PRMT R2, R19, 0x7770, RZ ;  /* 0x0000777013027816 */ /* 0x008fca00000000ff */
[----:B------:R0:W-:Y:S02]  /*c4070*/  @P2 STG.E.U8 desc[UR24][R28.64], R2 ;  /* 0x000000021c002986 */ /* 0x0001e4000c101118 */
[----:B0-----:R-:W-:-:S05]  /*c4080*/  PRMT R2, R19, 0x7771, RZ ;  /* 0x0000777113027816 */ /* 0x001fca00000000ff */
[----:B------:R0:W-:Y:S02]  /*c4090*/  @P3 STG.E.U8 desc[UR24][R14.64], R2 ;  /* 0x000000020e003986 */ /* 0x0001e4000c101118 */
[----:B0-----:R-:W-:-:S05]  /*c40a0*/  PRMT R2, R19, 0x7772, RZ ;  /* 0x0000777213027816 */ /* 0x001fca00000000ff */
[----:B------:R0:W-:Y:S02]  /*c40b0*/  @P4 STG.E.U8 desc[UR24][R26.64], R2 ;  /* 0x000000021a004986 */ /* 0x0001e4000c101118 */
[----:B0-----:R-:W-:Y:S02]  /*c40c0*/  PRMT R2, R19, 0x7773, RZ ;  /* 0x0000777313027816 */ /* 0x001fe400000000ff */
[----:B------:R-:W2:Y:S04]  /*c40d0*/  LDL.LU R19, [R1+0x3e58] ;  /* 0x003e580001137983 */ /* 0x000ea80000300800 */
[----:B------:R0:W-:Y:S04]  /*c40e0*/  @P5 STG.E.U8 desc[UR24][R24.64], R2 ;  /* 0x0000000218005986 */ /* 0x0001e8000c101118 */
[----:B------:R-:W3:Y:S01]  /*c40f0*/  LDL.LU.64 R8, [R1+0x608] ;  /* 0x0006080001087983 */ /* 0x000ee20000300a00 */
[----:B0-----:R-:W-:-:S05]  /*c4100*/  PRMT R2, R21, 0x7770, RZ ;  /* 0x0000777015027816 */ /* 0x001fca00000000ff */
[----:B------:R0:W-:Y:S04]  /*c4110*/  @P6 STG.E.U8 desc[UR24][R12.64], R2 ;  /* 0x000000020c006986 */ /* 0x0001e8000c101118 */
[----:B0-----:R-:W2:Y:S01]  /*c4120*/  LDL.LU.64 R12, [R1+0x5f0] ;  /* 0x0005f000010c7983 */ /* 0x001ea20000300a00 */
[C---:B------:R-:W-:Y:S02]  /*c4130*/  LOP3.LUT P0, RZ, R18.reuse, 0x10000, RZ, 0xc0, !PT ;  /* 0x0001000012ff7812 */ /* 0x040fe4000780c0ff */
[C---:B------:R-:W-:Y:S02]  /*c4140*/  LOP3.LUT P4, RZ, R18.reuse, 0x20000, RZ, 0xc0, !PT ;  /* 0x0002000012ff7812 */ /* 0x040fe4000788c0ff */
[C---:B------:R-:W-:Y:S02]  /*c4150*/  PRMT R2, R21.reuse, 0x7771, RZ ;  /* 0x0000777115027816 */ /* 0x040fe400000000ff */
[----:B------:R-:W-:Y:S01]  /*c4160*/  LOP3.LUT P5, RZ, R18, 0x40000, RZ, 0xc0, !PT ;  /* 0x0004000012ff7812 */ /* 0x000fe200078ac0ff */
[----:B------:R-:W2:Y:S04]  /*c4170*/  LDL.LU.64 R28, [R1+0x5e8] ;  /* 0x0005e800011c7983 */ /* 0x000ea80000300a00 */
[----:B------:R-:W2:Y:S04]  /*c4180*/  LDL.LU.64 R14, [R1+0x5e0] ;  /* 0x0005e000010e7983 */ /* 0x000ea80000300a00 */
[----:B------:R-:W2:Y:S04]  /*c4190*/  LDL.LU.64 R26, [R1+0x5b8] ;  /* 0x0005b800011a7983 */ /* 0x000ea80000300a00 */
[----:B----4-:R0:W-:Y:S02]  /*c41a0*/  @P0 STG.E.U8 desc[UR24][R22.64], R2 ;  /* 0x0000000216000986 */ /* 0x0101e4000c101118 */
[----:B0-----:R-:W-:-:S02]  /*c41b0*/  PRMT R2, R21, 0x7772, RZ ;  /* 0x0000777215027816 */ /* 0x001fc400000000ff */
[----:B------:R-:W4:Y:S04]  /*c41c0*/  LDL.LU R22, [R1+0x13c] ;  /* 0x00013c0001167983 */ /* 0x000f280000300800 */
[----:B------:R-:W4:Y:S04]  /*c41d0*/  LDL.LU.64 R24, [R1+0x5b0] ;  /* 0x0005b00001187983 */ /* 0x000f280000300a00 */
[----:B------:R-:W4:Y:S04]  /*c41e0*/  LDL.LU R23, [R1+0x12c] ;  /* 0x00012c0001177983 */ /* 0x000f280000300800 */
[----:B---3--:R0:W-:Y:S02]  /*c41f0*/  @P4 STG.E.U8 desc[UR24][R8.64], R2 ;  /* 0x0000000208004986 */ /* 0x0081e4000c101118 */
[----:B0-----:R-:W-:-:S05]  /*c4200*/  PRMT R2, R21, 0x7773, RZ ;  /* 0x0000777315027816 */ /* 0x001fca00000000ff */
[----:B--2---:R0:W-:Y:S04]  /*c4210*/  @P5 STG.E.U8 desc[UR24][R12.64], R2 ;  /* 0x000000020c005986 */ /* 0x0041e8000c101118 */
[----:B0-----:R-:W2:Y:S04]  /*c4220*/  LDL.LU.64 R12, [R1+0x5a8] ;  /* 0x0005a800010c7983 */ /* 0x001ea80000300a00 */
[----:B------:R-:W3:Y:S04]  /*c4230*/  LDL.LU R21, [R1+0x110] ;  /* 0x0001100001157983 */ /* 0x000ee80000300800 */
        /* <DEDUP_REMOVED lines=26> */
[----:B----4-:R-:W-:Y:S01]  /*c43e0*/  PRMT R2, R22, 0x7770, RZ ;  /* 0x0000777016027816 */ /* 0x010fe200000000ff */
[----:B------:R-:W4:Y:S04]  /*c43f0*/  LDL.LU.64 R16, [R1+0x580] ;  /* 0x0005800001107983 */ /* 0x000f280000300a00 */
[----:B------:R-:W4:Y:S04]  /*c4400*/  LDL.LU.64 R6, [R1+0x578] ;  /* 0x0005780001067983 */ /* 0x000f280000300a00 */
[----:B------:R-:W4:Y:S04]  /*c4410*/  LDL.LU.64 R4, [R1+0x570] ;  /* 0x0005700001047983 */ /* 0x000f280000300a00 */
[----:B------:R-:W4:Y:S04]  /*c4420*/  LDL.LU.64 R10, [R1+0x560] ;  /* 0x00056000010a7983 */ /* 0x000f280000300a00 */
[----:B------:R-:W4:Y:S01]  /*c4430*/  LDL.LU.64 R8, [R1+0x558] ;  /* 0x0005580001087983 */ /* 0x000f220000300a00 */
[----:B------:R-:W-:-:S02]  /*c4440*/  @P1 LOP3.LUT R0, R0, 0x80, RZ, 0xfc, !PT ;  /* 0x0000008000001812 */ /* 0x000fc400078efcff */
[----:B------:R-:W-:Y:S02]  /*c4450*/  LOP3.LUT P1, RZ, R18, 0x400000, RZ, 0xc0, !PT ;  /* 0x0040000012ff7812 */ /* 0x000fe4000782c0ff */
[----:B------:R-:W-:Y:S01]  /*c4460*/  LOP3.LUT R0, R0, 0xfffffeff, RZ, 0xc0, !PT ;  /* 0xfffffeff00007812 */ /* 0x000fe200078ec0ff */
[----:B------:R0:W-:Y:S10]  /*c4470*/  @P6 STG.E.U8 desc[UR24][R28.64], R2 ;  /* 0x000000021c006986 */ /* 0x0001f4000c101118 */
[----:B------:R-:W-:-:S02]  /*c4480*/  @P1 LOP3.LUT R0, R0, 0x100, RZ, 0xfc, !PT ;  /* 0x0000010000001812 */ /* 0x000fc400078efcff */
[----:B------:R-:W-:Y:S02]  /*c4490*/  LOP3.LUT P1, RZ, R18, 0x200000, RZ, 0xc0, !PT ;  /* 0x0020000012ff7812 */ /* 0x000fe4000782c0ff */
[C---:B0-----:R-:W-:Y:S01]  /*c44a0*/  PRMT R2, R22.reuse, 0x7771, RZ ;  /* 0x0000777116027816 */ /* 0x041fe200000000ff */
[----:B------:R-:W4:Y:S04]  /*c44b0*/  LDL.LU.64 R28, [R1+0x550] ;  /* 0x00055000011c7983 */ /* 0x000f280000300a00 */
[----:B------:R0:W-:Y:S02]  /*c44c0*/  @P0 STG.E.U8 desc[UR24][R14.64], R2 ;  /* 0x000000020e000986 */ /* 0x0001e4000c101118 */
[----:B0-----:R-:W-:Y:S02]  /*c44d0*/  PRMT R2, R22, 0x7772, RZ ;  /* 0x0000777216027816 */ /* 0x001fe400000000ff */
[----:B------:R-:W4:Y:S04]  /*c44e0*/  LDL.LU.64 R14, [R1+0x548] ;  /* 0x00054800010e7983 */ /* 0x000f280000300a00 */
[----:B------:R0:W-:Y:S01]  /*c44f0*/  @P1 STG.E.U8 desc[UR24][R26.64], R2 ;  /* 0x000000021a001986 */ /* 0x0001e2000c101118 */
[----:B------:R-:W-:-:S02]  /*c4500*/  LOP3.LUT P1, RZ, R0, 0x100, RZ, 0xc0, !PT ;  /* 0x0000010000ff7812 */ /* 0x000fc4000782c0ff */
[----:B0-----:R-:W-:Y:S01]  /*c4510*/  PRMT R2, R22, 0x7773, RZ ;  /* 0x0000777316027816 */ /* 0x001fe200000000ff */
[----:B------:R-:W4:Y:S10]  /*c4520*/  LDL.LU.64 R26, [R1+0x540] ;  /* 0x00054000011a7983 */ /* 0x000f340000300a00 */
[----:B------:R0:W-:Y:S01]  /*c4530*/  @P1 STG.E.U8 desc[UR24][R24.64], R2 ;  /* 0x0000000218001986 */ /* 0x0001e2000c101118 */
[----:B------:R-:W-:-:S02]  /*c4540*/  LOP3.LUT P1, RZ, R0, 0x80, RZ, 0xc0, !PT ;  /* 0x0000008000ff7812 */ /* 0x000fc4000782c0ff */
[----:B0-----:R-:W-:Y:S01]  /*c4550*/  PRMT R2, R23, 0x7770, RZ ;  /* 0x0000777017027816 */ /* 0x001fe200000000ff */
[----:B------:R-:W4:Y:S04]  /*c4560*/  LDL.LU.64 R24, [R1+0x518] ;  /* 0x0005180001187983 */ /* 0x000f280000300a00 */
[----:B------:R-:W4:Y:S06]  /*c4570*/  LDL.LU R22, [R1+0xf0] ;  /* 0x0000f00001167983 */ /* 0x000f2c0000300800 */
[----:B--2---:R0:W-:Y:S01]  /*c4580*/  @P1 STG.E.U8 desc[UR24][R12.64], R2 ;  /* 0x000000020c001986 */ /* 0x0041e2000c101118 */
[----:B------:R-:W-:-:S02]  /*c4590*/  LOP3.LUT P1, RZ, R0, 0x40, RZ, 0xc0, !PT ;  /* 0x0000004000ff7812 */ /* 0x000fc4000782c0ff */
[----:B0-----:R-:W-:Y:S01]  /*c45a0*/  PRMT R2, R23, 0x7771, RZ ;  /* 0x0000777117027816 */ /* 0x001fe200000000ff */
[----:B------:R-:W2:Y:S10]  /*c45b0*/  LDL.LU.64 R12, [R1+0x510] ;  /* 0x00051000010c7983 */ /* 0x000eb40000300a00 */
        /* <DEDUP_REMOVED lines=8> */
[----:B----4-:R3:W-:Y:S01]  /*c4640*/  @P1 STG.E.U8 desc[UR24][R16.64], R2 ;  /* 0x0000000210001986 */ /* 0x0107e2000c101118 */
[----:B------:R-:W-:Y:S02]  /*c4650*/  LOP3.LUT P1, RZ, R0, 0x8, RZ, 0xc0, !PT ;  /* 0x0000000800ff7812 */ /* 0x000fe4000782c0ff */
[C---:B------:R-:W-:Y:S02]  /*c4660*/  LOP3.LUT P2, RZ, R18.reuse, 0x40000000, RZ, 0xc0, !PT ;  /* 0x4000000012ff7812 */ /* 0x040fe4000784c0ff */
[----:B------:R-:W-:Y:S02]  /*c4670*/  LOP3.LUT P3, RZ, R18, 0x80000000, RZ, 0xc0, !PT ;  /* 0x8000000012ff7812 */ /* 0x000fe4000786c0ff */
[C---:B------:R-:W-:Y:S02]  /*c4680*/  LOP3.LUT P4, RZ, R19.reuse, 0x1, RZ, 0xc0, !PT ;  /* 0x0000000113ff7812 */ /* 0x040fe4000788c0ff */
[C---:B------:R-:W-:Y:S02]  /*c4690*/  LOP3.LUT P5, RZ, R19.reuse, 0x2, RZ, 0xc0, !PT ;  /* 0x0000000213ff7812 */ /* 0x040fe400078ac0ff */
[----:B------:R-:W-:-:S02]  /*c46a0*/  LOP3.LUT P6, RZ, R19, 0x4, RZ, 0xc0, !PT ;  /* 0x0000000413ff7812 */ /* 0x000fc400078cc0ff */
[----:B------:R-:W-:Y:S02]  /*c46b0*/  LOP3.LUT P0, RZ, R19, 0x8, RZ, 0xc0, !PT ;  /* 0x0000000813ff7812 */ /* 0x000fe4000780c0ff */
[----:B---3--:R-:W-:-:S05]  /*c46c0*/  PRMT R2, R21, 0x7770, RZ ;  /* 0x0000777015027816 */ /* 0x008fca00000000ff */
        /* <DEDUP_REMOVED lines=17> */
[----:B------:R0:W-:Y:S04]  /*c47e0*/  @P6 STG.E.U8 desc[UR24][R24.64], R2 ;  /* 0x0000000218006986 */ /* 0x0001e8000c101118 */
[----:B------:R-:W4:Y:S01]  /*c47f0*/  LDL.LU.64 R26, [R1+0x538] ;  /* 0x00053800011a7983 */ /* 0x000f220000300a00 */
[----:B0-----:R-:W-:-:S05]  /*c4800*/  PRMT R2, R22, 0x7770, RZ ;  /* 0x0000777016027816 */ /* 0x001fca00000000ff */
[----:B--2---:R0:W-:Y:S01]  /*c4810*/  @P0 STG.E.U8 desc[UR24][R12.64], R2 ;  /* 0x000000020c000986 */ /* 0x0041e2000c101118 */
[----:B------:R-:W-:-:S03]  /*c4820*/  IMAD.MOV.U32 R23, RZ, RZ, R20 ;  /* 0x000000ffff177224 */ /* 0x000fc600078e0014 */
[----:B0-----:R-:W2:Y:S04]  /*c4830*/  LDL.LU.64 R12, [R1+0x508] ;  /* 0x00050800010c7983 */ /* 0x001ea80000300a00 */
[----:B------:R-:W3:Y:S01]  /*c4840*/  LDL.LU.64 R20, [R1+0x500] ;  /* 0x0005000001147983 */ /* 0x000ee20000300a00 */
[C---:B------:R-:W-:Y:S02]  /*c4850*/  LOP3.LUT P4, RZ, R19.reuse, 0x10, RZ, 0xc0, !PT ;  /* 0x0000001013ff7812 */ /* 0x040fe4000788c0ff */
[C---:B------:R-:W-:Y:S02]  /*c4860*/  LOP3.LUT P5, RZ, R19.reuse, 0x20, RZ, 0xc0, !PT ;  /* 0x0000002013ff7812 */ /* 0x040fe400078ac0ff */
[C---:B------:R-:W-:Y:S02]  /*c4870*/  PRMT R2, R22.reuse, 0x7771, RZ ;  /* 0x0000777116027816 */ /* 0x040fe400000000ff */
[----:B------:R-:W-:Y:S01]  /*c4880*/  LOP3.LUT P6, RZ, R19, 0x40, RZ, 0xc0, !PT ;  /* 0x0000004013ff7812 */ /* 0x000fe200078cc0ff */
[----:B------:R-:W3:Y:S04]  /*c4890*/  LDL.LU.64 R28, [R1+0x4f8] ;  /* 0x0004f800011c7983 */ /* 0x000ee80000300a00 */
[----:B------:R-:W3:Y:S04]  /*c48a0*/  LDL.LU.64 R14, [R1+0x4f0] ;  /* 0x0004f000010e7983 */ /* 0x000ee80000300a00 */
[----:B------:R-:W3:Y:S04]  /*c48b0*/  LDL.LU R25, [R1+0xe0] ;  /* 0x0000e00001197983 */ /* 0x000ee80000300800 */
[----:B----4-:R0:W-:Y:S02]  /*c48c0*/  @P4 STG.E.U8 desc[UR24][R26.64], R2 ;  /* 0x000000021a004986 */ /* 0x0101e4000c101118 */
[----:B0-----:R-:W-:-:S02]  /*c48d0*/  PRMT R2, R22, 0x7772, RZ ;  /* 0x0000777216027816 */ /* 0x001fc400000000ff */
[----:B------:R-:W4:Y:S04]  /*c48e0*/  LDL.LU.64 R26, [R1+0x4e8] ;  /* 0x0004e800011a7983 */ /* 0x000f280000300a00 */
[----:B------:R-:W4:Y:S04]  /*c48f0*/  LDL.LU R17, [R1+0x114] ;  /* 0x0001140001117983 */ /* 0x000f280000300800 */
[----:B--2---:R0:W-:Y:S02]  /*c4900*/  @P5 STG.E.U8 desc[UR24][R12.64], R2 ;  /* 0x000000020c005986 */ /* 0x0041e4000c101118 */
[----:B0-----:R-:W-:-:S02]  /*c4910*/  PRMT R2, R22, 0x7773, RZ ;  /* 0x0000777316027816 */ /* 0x001fc400000000ff */
[----:B------:R-:W2:Y:S04]  /*c4920*/  LDL.LU.64 R12, [R1+0x4d8] ;  /* 0x0004d800010c7983 */ /* 0x000ea80000300a00 */
[----:B---3--:R0:W-:Y:S04]  /*c4930*/  @P6 STG.E.U8 desc[UR24][R20.64], R2 ;  /* 0x0000000214006986 */ /* 0x0081e8000c101118 */
        /* <DEDUP_REMOVED lines=24> */
[----:B------:R-:W-:Y:S02]  /*c4ac0*/  LOP3.LUT P0, RZ, R19, 0x80, RZ, 0xc0, !PT ;  /* 0x0000008013ff7812 */ /* 0x000fe4000780c0ff */
[----:B------:R-:W-:Y:S02]  /*c4ad0*/  LOP3.LUT R0, R0, 0xfffffffe, RZ, 0xc0, !PT ;  /* 0xfffffffe00007812 */ /* 0x000fe400078ec0ff */
[----:B------:R-:W-:Y:S02]  /*c4ae0*/  LOP3.LUT R3, R3, 0x7fffffff, RZ, 0xc0, !PT ;  /* 0x7fffffff03037812 */ /* 0x000fe400078ec0ff */
[----:B------:R-:W-:Y:S01]  /*c4af0*/  PRMT R2, R25, 0x7770, RZ ;  /* 0x0000777019027816 */ /* 0x000fe200000000ff */
[----:B------:R-:W3:Y:S04]  /*c4b00*/  LDL.LU.64 R6, [R1+0x4b0] ;  /* 0x0004b00001067983 */ /* 0x000ee80000300a00 */
[----:B------:R-:W3:Y:S04]  /*c4b10*/  LDL.LU R22, [R1+0x104] ;  /* 0x0001040001167983 */ /* 0x000ee80000300800 */
[----:B------:R-:W3:Y:S04]  /*c4b20*/  LDL.LU.64 R4, [R1+0x4a8] ;  /* 0x0004a80001047983 */ /* 0x000ee80000300a00 */
[----:B------:R-:W3:Y:S04]  /*c4b30*/  LDL.LU.64 R10, [R1+0x4a0] ;  /* 0x0004a000010a7983 */ /* 0x000ee80000300a00 */
[----:B------:R-:W3:Y:S01]  /*c4b40*/  LDL.LU.64 R8, [R1+0x498] ;  /* 0x0004980001087983 */ /* 0x000ee20000300a00 */
[----:B------:R-:W-:-:S02]  /*c4b50*/  @P1 LOP3.LUT R3, R3, 0x80000000, RZ, 0xfc, !PT ;  /* 0x8000000003031812 */ /* 0x000fc400078efcff */
[----:B------:R-:W-:Y:S01]  /*c4b60*/  LOP3.LUT P1, RZ, R19, 0x200, RZ, 0xc0, !PT ;  /* 0x0000020013ff7812 */ /* 0x000fe2000782c0ff */
[----:B------:R0:W-:-:S12]  /*c4b70*/  @P0 STG.E.U8 desc[UR24][R28.64], R2 ;  /* 0x000000021c000986 */ /* 0x0001d8000c101118 */
[----:B------:R-:W-:Y:S02]  /*c4b80*/  @P1 LOP3.LUT R0, R0, 0x1, RZ, 0xfc, !PT ;  /* 0x0000000100001812 */ /* 0x000fe400078efcff */
[----:B------:R-:W-:Y:S02]  /*c4b90*/  LOP3.LUT P1, RZ, R19, 0x100, RZ, 0xc0, !PT ;  /* 0x0000010013ff7812 */ /* 0x000fe4000782c0ff */
[----:B0-----:R-:W-:Y:S01]  /*c4ba0*/  PRMT R2, R25, 0x7771, RZ ;  /* 0x0000777119027816 */ /* 0x001fe200000000ff */
[----:B------:R-:W3:Y:S10]  /*c4bb0*/  LDL.LU.64 R28, [R1+0x488] ;  /* 0x00048800011c7983 */ /* 0x000ef40000300a00 */
[----:B------:R0:W-:Y:S01]  /*c4bc0*/  @P1 STG.E.U8 desc[UR24][R14.64], R2 ;  /* 0x000000020e001986 */ /* 0x0001e2000c101118 */
[----:B------:R-:W-:-:S02]  /*c4bd0*/  LOP3.LUT P1, RZ, R0, 0x1, RZ, 0xc0, !PT ;  /* 0x0000000100ff7812 */ /* 0x000fc4000782c0ff */
[----:B------:R-:W-:Y:S01]  /*c4be0*/  PRMT R0, R25, 0x7772, RZ ;  /* 0x0000777219007816 */ /* 0x000fe200000000ff */
[----:B0-----:R-:W3:Y:S10]  /*c4bf0*/  LDL.LU.64 R14, [R1+0x480] ;  /* 0x00048000010e7983 */ /* 0x001ef40000300a00 */
[----:B----4-:R0:W-:Y:S01]  /*c4c00*/  @P1 STG.E.U8 desc[UR24][R26.64], R0 ;  /* 0x000000001a001986 */ /* 0x0101e2000c101118 */
[----:B------:R-:W-:-:S02]  /*c4c10*/  LOP3.LUT P1, RZ, R3, 0x80000000, RZ, 0xc0, !PT ;  /* 0x8000000003ff7812 */ /* 0x000fc4000782c0ff */
[----:B0-----:R-:W-:Y:S01]  /*c4c20*/  PRMT R0, R25, 0x7773, RZ ;  /* 0x0000777319007816 */ /* 0x001fe200000000ff */
[----:B------:R-:W4:Y:S04]  /*c4c30*/  LDL.LU.64 R26, [R1+0x478] ;  /* 0x00047800011a7983 */ /* 0x000f280000300a00 */
[----:B------:R-:W4:Y:S06]  /*c4c40*/  LDL.LU.64 R24, [R1+0x460] ;  /* 0x0004600001187983 */ /* 0x000f2c0000300a00 */
        /* <DEDUP_REMOVED lines=14> */
[----:B------:R-:W-:-:S05]  /*c4d30*/  LOP3.LUT P4, RZ, R19, 0x80000, RZ, 0xc0, !PT ;  /* 0x0008000013ff7812 */ /* 0x000fca000788c0ff */
[----:B---3--:R0:W-:Y:S04]  /*c4d40*/  @P1 STG.E.U8 desc[UR24][R20.64], R0 ;  /* 0x0000000014001986 */ /* 0x0081e8000c101118 */
[----:B0-----:R-:W3:Y:S01]  /*c4d50*/  LDL.LU.64 R20, [R1+0x3e28] ;  /* 0x003e280001147983 */ /* 0x001ee20000300a00 */
[----:B------:R-:W-:Y:S02]  /*c4d60*/  LOP3.LUT P1, RZ, R3, 0x8000000, RZ, 0xc0, !PT ;  /* 0x0800000003ff7812 */ /* 0x000fe4000782c0ff */
[----:B------:R-:W-:-:S11]  /*c4d70*/  PRMT R0, R17, 0x7773, RZ ;  /* 0x0000777311007816 */ /* 0x000fd600000000ff */
        /* <DEDUP_REMOVED lines=8> */
[----:B0-----:R-:W-:-:S05]  /*c4e00*/  PRMT R0, R22, 0x7772, RZ ;  /* 0x0000777216007816 */ /* 0x001fca00000000ff */
[----:B------:R0:W-:Y:S01]  /*c4e10*/  @P2 STG.E.U8 desc[UR24][R8.64], R0 ;  /* 0x0000000008002986 */ /* 0x0001e2000c101118 */
[----:B------:R-:W-:Y:S02]  /*c4e20*/  LOP3.LUT P6, RZ, R19, 0x200000, RZ, 0xc0, !PT ;  /* 0x0020000013ff7812 */ /* 0x000fe400078cc0ff */
[----:B0-----:R-:W-:-:S05]  /*c4e30*/  PRMT R0, R22, 0x7773, RZ ;  /* 0x0000777316007816 */ /* 0x001fca00000000ff */
[----:B------:R3:W-:Y:S01]  /*c4e40*/  @P3 STG.E.U8 desc[UR24][R28.64], R0 ;  /* 0x000000001c003986 */ /* 0x0007e2000c101118 */
[----:B------:R-:W-:Y:S02]  /*c4e50*/  LOP3.LUT P0, RZ, R19, 0x400000, RZ, 0xc0, !PT ;  /* 0x0040000013ff7812 */ /* 0x000fe4000780c0ff */
[----:B---3--:R-:W-:-:S05]  /*c4e60*/  PRMT R0, R20, 0x7770, RZ ;  /* 0x0000777014007816 */ /* 0x008fca00000000ff */
[----:B------:R0:W-:Y:S02]  /*c4e70*/  @P4 STG.E.U8 desc[UR24][R14.64], R0 ;  /* 0x000000000e004986 */ /* 0x0001e4000c101118 */
[----:B0-----:R-:W-:-:S05]  /*c4e80*/  PRMT R0, R20, 0x7771, RZ ;  /* 0x0000777114007816 */ /* 0x001fca00000000ff */
[----:B----4-:R0:W-:Y:S02]  /*c4e90*/  @P5 STG.E.U8 desc[UR24][R26.64], R0 ;  /* 0x000000001a005986 */ /* 0x0101e4000c101118 */
[----:B0-----:R-:W-:-:S05]  /*c4ea0*/  PRMT R0, R20, 0x7772, RZ ;  /* 0x0000777214007816 */ /* 0x001fca00000000ff */
[----:B------:R0:W-:Y:S02]  /*c4eb0*/  @P6 STG.E.U8 desc[UR24][R24.64], R0 ;  /* 0x0000000018006986 */ /* 0x0001e4000c101118 */
[----:B0-----:R-:W-:Y:S02]  /*c4ec0*/  PRMT R0, R20, 0x7773, RZ ;  /* 0x0000777314007816 */ /* 0x001fe400000000ff */
[----:B------:R-:W3:Y:S04]  /*c4ed0*/  LDL.LU R20, [R1+0x3e20] ;  /* 0x003e200001147983 */ /* 0x000ee80000300800 */
[----:B--2---:R0:W-:Y:S04]  /*c4ee0*/  @P0 STG.E.U8 desc[UR24][R12.64], R0 ;  /* 0x000000000c000986 */ /* 0x0041e8000c101118 */
[----:B------:R-:W2:Y:S04]  /*c4ef0*/  LDL.LU.64 R24, [R1+0x450] ;  /* 0x0004500001187983 */ /* 0x000ea80000300a00 */
[----:B0-----:R-:W4:Y:S04]  /*c4f00*/  LDL.LU.64 R12, [R1+0x448] ;  /* 0x00044800010c7983 */ /* 0x001f280000300a00 */
[----:B------:R-:W4:Y:S04]  /*c4f10*/  LDL.LU.64 R8, [R1+0x440] ;  /* 0x0004400001087983 */ /* 0x000f280000300a00 */
[----:B------:R-:W2:Y:S01]  /*c4f20*/  LDL.LU R22, [R1+0xe4] ;  /* 0x0000e40001167983 */ /* 0x000ea20000300800 */
[----:B------:R-:W-:-:S02]  /*c4f30*/  LOP3.LUT R3, R3, 0xfffdffff, RZ, 0xc0, !PT ;  /* 0xfffdffff03037812 */ /* 0x000fc400078ec0ff */
[C---:B------:R-:W-:Y:S02]  /*c4f40*/  LOP3.LUT P4, RZ, R19.reuse, 0x800000, RZ, 0xc0, !PT ;  /* 0x0080000013ff7812 */ /* 0x040fe4000788c0ff */
[C---:B------:R-:W-:Y:S01]  /*c4f50*/  LOP3.LUT P5, RZ, R19.reuse, 0x1000000, RZ, 0xc0, !PT ;  /* 0x0100000013ff7812 */ /* 0x040fe200078ac0ff */
[----:B------:R-:W4:Y:S04]  /*c4f60*/  LDL.LU.64 R14, [R1+0x430] ;  /* 0x00043000010e7983 */ /* 0x000f280000300a00 */
[----:B------:R-:W4:Y:S04]  /*c4f70*/  LDL.LU.64 R26, [R1+0x428] ;  /* 0x00042800011a7983 */ /* 0x000f280000300a00 */
[----:B------:R-:W4:Y:S01]  /*c4f80*/  LDL.LU R2, [R1+0x118] ;  /* 0x0001180001027983 */ /* 0x000f220000300800 */
[----:B------:R-:W-:-:S02]  /*c4f90*/  LOP3.LUT P6, RZ, R19, 0x2000000, RZ, 0xc0, !PT ;  /* 0x0200000013ff7812 */ /* 0x000fc400078cc0ff */
[----:B------:R-:W-:Y:S02]  /*c4fa0*/  LOP3.LUT P0, RZ, R19, 0x4000000, RZ, 0xc0, !PT ;  /* 0x0400000013ff7812 */ /* 0x000fe4000780c0ff */
[----:B---3--:R-:W-:-:S13]  /*c4fb0*/  LOP3.LUT P1, RZ, R20, 0x8, RZ, 0xc0, !PT ;  /* 0x0000000814ff7812 */ /* 0x008fda000782c0ff */
        /* <DEDUP_REMOVED lines=17> */
[----:B------:R-:W-:Y:S02]  /*c50d0*/  LOP3.LUT R3, R3, 0xff7fffff, RZ, 0xc0, !PT ;  /* 0xff7fffff03037812 */ /* 0x000fe400078ec0ff */
[----:B--2---:R-:W-:-:S09]  /*c50e0*/  PRMT R0, R22, 0x7770, RZ ;  /* 0x0000777016007816 */ /* 0x004fd200000000ff */
[----:B------:R-:W-:Y:S02]  /*c50f0*/  @P1 LOP3.LUT R3, R3, 0x800000, RZ, 0xfc, !PT ;  /* 0x0080000003031812 */ /* 0x000fe400078efcff */
[----:B------:R-:W-:Y:S01]  /*c5100*/  LOP3.LUT P1, RZ, R19, 0x10000000, RZ, 0xc0, !PT ;  /* 0x1000000013ff7812 */ /* 0x000fe2000782c0ff */
[----:B------:R0:W-:Y:S01]  /*c5110*/  @P4 STG.E.U8 desc[UR24][R24.64], R0 ;  /* 0x0000000018004986 */ /* 0x0001e2000c101118 */
[----:B------:R-:W-:Y:S02]  /*c5120*/  LOP3.LUT R3, R3, 0xfeffffff, RZ, 0xc0, !PT ;  /* 0xfeffffff03037812 */ /* 0x000fe400078ec0ff */
[----:B0-----:R-:W-:Y:S01]  /*c5130*/  PRMT R0, R22, 0x7771, RZ ;  /* 0x0000777116007816 */ /* 0x001fe200000000ff */
[----:B------:R-:W2:Y:S08]  /*c5140*/  LDL.LU.64 R24, [R1+0x420] ;  /* 0x0004200001187983 */ /* 0x000eb00000300a00 */
[----:B------:R-:W-:-:S02]  /*c5150*/  @P1 LOP3.LUT R3, R3, 0x1000000, RZ, 0xfc, !PT ;  /* 0x0100000003031812 */ /* 0x000fc400078efcff */
[----:B------:R-:W-:Y:S01]  /*c5160*/  LOP3.LUT P1, RZ, R19, 0x8000000, RZ, 0xc0, !PT ;  /* 0x0800000013ff7812 */ /* 0x000fe2000782c0ff */
[----:B----4-:R0:W-:Y:S04]  /*c5170*/  @P5 STG.E.U8 desc[UR24][R12.64], R0 ;  /* 0x000000000c005986 */ /* 0x0101e8000c101118 */
[----:B0-----:R-:W3:Y:S04]  /*c5180*/  LDL.LU.64 R12, [R1+0x408] ;  /* 0x00040800010c7983 */ /* 0x001ee80000300a00 */
[----:B------:R-:W4:Y:S04]  /*c5190*/  LDL.LU R28, [R1+0x108] ;  /* 0x00010800011c7983 */ /* 0x000f280000300800 */
[----:B------:R-:W2:Y:S04]  /*c51a0*/  LDL.LU.64 R18, [R1+0x3f0] ;  /* 0x0003f00001127983 */ /* 0x000ea80000300a00 */
[----:B--2---:R0:W-:Y:S04]  /*c51b0*/  STL.64 [R1+0x3e10], R18 ;  /* 0x003e101201007387 */ /* 0x0041e80000100a00 */
[----:B0-----:R-:W2:Y:S01]  /*c51c0*/  LDL.LU.64 R18, [R1+0x3f8] ;  /* 0x0003f80001127983 */ /* 0x001ea20000300a00 */
[----:B------:R-:W-:-:S05]  /*c51d0*/  PRMT R0, R22, 0x7772, RZ ;  /* 0x0000777216007816 */ /* 0x000fca00000000ff */
[----:B------:R0:W-:Y:S02]  /*c51e0*/  @P6 STG.E.U8 desc[UR24][R8.64], R0 ;  /* 0x0000000008006986 */ /* 0x0001e4000c101118 */
[----:B0-----:R-:W-:-:S05]  /*c51f0*/  PRMT R0, R22, 0x7773, RZ ;  /* 0x0000777316007816 */ /* 0x001fca00000000ff */
[----:B------:R0:W-:Y:S02]  /*c5200*/  @P0 STG.E.U8 desc[UR24][R14.64], R0 ;  /* 0x000000000e000986 */ /* 0x0001e4000c101118 */
[----:B0-----:R-:W-:-:S05]  /*c5210*/  PRMT R0, R2, 0x7770, RZ ;  /* 0x0000777002007816 */ /* 0x001fca00000000ff */
[----:B------:R-:W-:Y:S04]  /*c5220*/  @P1 STG.E.U8 desc[UR24][R26.64], R0 ;  /* 0x000000001a001986 */ /* 0x000fe8000c101118 */
[----:B--2---:R0:W-:Y:S04]  /*c5230*/  STL.64 [R1+0x3e18], R18 ;  /* 0x003e181201007387 */ /* 0x0041e80000100a00 */
[----:B0-----:R-:W2:Y:S01]  /*c5240*/  LDL.LU.64 R18, [R1+0x400] ;  /* 0x0004000001127983 */ /* 0x001ea20000300a00 */
[C---:B------:R-:W-:Y:S02]  /*c5250*/  LOP3.LUT P1, RZ, R3.reuse, 0x1000000, RZ, 0xc0, !PT ;  /* 0x0100000003ff7812 */ /* 0x040fe4000782c0ff */
[----:B------:R-:W-:Y:S01]  /*c5260*/  PRMT R0, R2, 0x7771, RZ ;  /* 0x0000777102007816 */ /* 0x000fe200000000ff */
[----:B------:R-:W4:Y:S04]  /*c5270*/  LDL.LU.64 R16, [R1+0x418] ;  /* 0x0004180001107983 */ /* 0x000f280000300a00 */
[----:B------:R-:W4:Y:S04]  /*c5280*/  LDL.LU.64 R6, [R1+0x410] ;  /* 0x0004100001067983 */ /* 0x000f280000300a00 */
[----:B------:R-:W4:Y:S04]  /*c5290*/  LDL.LU R29, [R1+0xf8] ;  /* 0x0000f800011d7983 */ /* 0x000f280000300800 */
[----:B------:R-:W4:Y:S04]  /*c52a0*/  LDL.LU.64 R4, [R1+0x438] ;  /* 0x0004380001047983 */ /* 0x000f280000300a00 */
[----:B------:R-:W4:Y:S04]  /*c52b0*/  LDL.LU.64 R10, [R1+0x470] ;  /* 0x00047000010a7983 */ /* 0x000f280000300a00 */
[----:B------:R-:W4:Y:S04]  /*c52c0*/  LDL.LU.64 R8, [R1+0x468] ;  /* 0x0004680001087983 */ /* 0x000f280000300a00 */
[----:B------:R-:W4:Y:S04]  /*c52d0*/  LDL.LU R22, [R1+0xe8] ;  /* 0x0000e80001167983 */ /* 0x000f280000300800 */
[----:B------:R-:W4:Y:S04]  /*c52e0*/  LDL.LU.64 R14, [R1+0x490] ;  /* 0x00049000010e7983 */ /* 0x000f280000300a00 */
[----:B------:R-:W4:Y:S04]  /*c52f0*/  LDL.LU.64 R26, [R1+0x4c0] ;  /* 0x0004c000011a7983 */ /* 0x000f280000300a00 */
[----:B------:R0:W-:Y:S01]  /*c5300*/  @P1 STG.E.U8 desc[UR24][R24.64], R0 ;  /* 0x0000000018001986 */ /* 0x0001e2000c101118 */
[----:B------:R-:W-:-:S02]  /*c5310*/  LOP3.LUT P1, RZ, R3, 0x800000, RZ, 0xc0, !PT ;  /* 0x0080000003ff7812 */ /* 0x000fc4000782c0ff */
[----:B0-----:R-:W-:Y:S01]  /*c5320*/  PRMT R0, R2, 0x7772, RZ ;  /* 0x0000777202007816 */ /* 0x001fe200000000ff */
[----:B------:R-:W4:Y:S10]  /*c5330*/  LDL.LU.64 R24, [R1+0x4e0] ;  /* 0x0004e00001187983 */ /* 0x000f340000300a00 */
[----:B---3--:R0:W-:Y:S01]  /*c5340*/  @P1 STG.E.U8 desc[UR24][R12.64], R0 ;  /* 0x000000000c001986 */ /* 0x0081e2000c101118 */
[----:B------:R-:W-:-:S02]  /*c5350*/  LOP3.LUT P1, RZ, R3, 0x400000, RZ, 0xc0, !PT ;  /* 0x0040000003ff7812 */ /* 0x000fc4000782c0ff */
[----:B0-----:R-:W-:Y:S01]  /*c5360*/  PRMT R0, R2, 0x7773, RZ ;  /* 0x0000777302007816 */ /* 0x001fe200000000ff */
[----:B------:R-:W3:Y:S10]  /*c5370*/  LDL.LU.64 R12, [R1+0x530] ;  /* 0x00053000010c7983 */ /* 0x000ef40000300a00 */
[----:B--2---:R0:W-:Y:S04]  /*c5380*/  @P1 STG.E.U8 desc[UR24][R18.64], R0 ;  /* 0x0000000012001986 */ /* 0x0041e8000c101118 */
[----:B0-----:R-:W2:Y:S01]  /*c5390*/  LDL.LU.64 R18, [R1+0x3e18] ;  /* 0x003e180001127983 */ /* 0x001ea20000300a00 */
[----:B------:R-:W-:-:S02]  /*c53a0*/  LOP3.LUT P1, RZ, R3, 0x200000, RZ, 0xc0, !PT ;  /* 0x0020000003ff7812 */ /* 0x000fc4000782c0ff */
[----:B----4-:R-:W-:-:S11]  /*c53b0*/  PRMT R0, R28, 0x7770, RZ ;  /* 0x000077701c007816 */ /* 0x010fd600000000ff */
[----:B--2---:R0:W-:Y:S04]  /*c53c0*/  @P1 STG.E.U8 desc[UR24][R18.64], R0 ;  /* 0x0000000012001986 */ /* 0x0041e8000c101118 */
[----:B0-----:R-:W2:Y:S01]  /*c53d0*/  LDL.LU.64 R18, [R1+0x3e10] ;  /* 0x003e100001127983 */ /* 0x001ea20000300a00 */
        /* <DEDUP_REMOVED lines=8> */
[----:B--2---:R0:W-:Y:S01]  /*c5460*/  @P1 STG.E.U8 desc[UR24][R18.64], R0 ;  /* 0x0000000012001986 */ /* 0x0041e2000c101118 */
        /* <DEDUP_REMOVED lines=17> */
[C---:B0-----:R-:W-:Y:S02]  /*c5580*/  PRMT R0, R22.reuse, 0x7771, RZ ;  /* 0x0000777116007816 */ /* 0x041fe400000000ff */
[----:B------:R-:W2:Y:S04]  /*c5590*/  LDL.LU.64 R26, [R1+0x528] ;  /* 0x00052800011a7983 */ /* 0x000ea80000300a00 */
[----:B------:R0:W-:Y:S02]  /*c55a0*/  @P6 STG.E.U8 desc[UR24][R24.64], R0 ;  /* 0x0000000018006986 */ /* 0x0001e4000c101118 */
[----:B0-----:R-:W-:-:S05]  /*c55b0*/  PRMT R0, R22, 0x7772, RZ ;  /* 0x0000777216007816 */ /* 0x001fca00000000ff */
[----:B---3--:R0:W-:Y:S04]  /*c55c0*/  @P0 STG.E.U8 desc[UR24][R12.64], R0 ;  /* 0x000000000c000986 */ /* 0x0081e8000c101118 */
[----:B0-----:R-:W3:Y:S04]  /*c55d0*/  LDL.LU.64 R12, [R1+0x568] ;  /* 0x00056800010c7983 */ /* 0x001ee80000300a00 */
[----:B------:R-:W4:Y:S04]  /*c55e0*/  LDL.LU.64 R24, [R1+0x590] ;  /* 0x0005900001187983 */ /* 0x000f280000300a00 */
[----:B------:R-:W4:Y:S04]  /*c55f0*/  LDL.LU.64 R8, [R1+0x588] ;  /* 0x0005880001087983 */ /* 0x000f280000300a00 */
[----:B------:R-:W3:Y:S01]  /*c5600*/  LDL.LU R29, [R1+0x11c] ;  /* 0x00011c00011d7983 */ /* 0x000ee20000300800 */
[----:B------:R-:W-:-:S02]  /*c5610*/  LOP3.LUT P4, RZ, R20, 0x400, RZ, 0xc0, !PT ;  /* 0x0000040014ff7812 */ /* 0x000fc4000788c0ff */
[----:B------:R-:W-:Y:S02]  /*c5620*/  LOP3.LUT P5, RZ, R20, 0x800, RZ, 0xc0, !PT ;  /* 0x0000080014ff7812 */ /* 0x000fe400078ac0ff */
[----:B------:R-:W-:Y:S02]  /*c5630*/  PRMT R0, R22, 0x7773, RZ ;  /* 0x0000777316007816 */ /* 0x000fe400000000ff */
[----:B------:R-:W-:Y:S01]  /*c5640*/  LOP3.LUT P6, RZ, R20, 0x1000, RZ, 0xc0, !PT ;  /* 0x0000100014ff7812 */ /* 0x000fe200078cc0ff */
[----:B------:R-:W4:Y:S04]  /*c5650*/  LDL.LU.64 R14, [R1+0x5d8] ;  /* 0x0005d800010e7983 */ /* 0x000f280000300a00 */
[----:B------:R-:W4:Y:S04]  /*c5660*/  LDL.LU R10, [R1+0x10c] ;  /* 0x00010c00010a7983 */ /* 0x000f280000300800 */
[----:B--2---:R0:W-:Y:S04]  /*c5670*/  @P4 STG.E.U8 desc[UR24][R26.64], R0 ;  /* 0x000000001a004986 */ /* 0x0041e8000c101118 */
[----:B0-----:R-:W2:Y:S01]  /*c5680*/  LDL.LU.64 R26, [R1+0x600] ;  /* 0x00060000011a7983 */ /* 0x001ea20000300a00 */
[----:B---3--:R-:W-:-:S05]  /*c5690*/  PRMT R0, R29, 0x7770, RZ ;  /* 0x000077701d007816 */ /* 0x008fca00000000ff */
[----:B------:R0:W-:Y:S02]  /*c56a0*/  @P5 STG.E.U8 desc[UR24][R12.64], R0 ;  /* 0x000000000c005986 */ /* 0x0001e4000c101118 */
[----:B0-----:R-:W-:Y:S02]  /*c56b0*/  PRMT R0, R29, 0x7771, RZ ;  /* 0x000077711d007816 */ /* 0x001fe400000000ff */
[----:B------:R-:W3:Y:S04]  /*c56c0*/  LDL.LU.64 R12, [R1+0x648] ;  /* 0x00064800010c7983 */ /* 0x000ee80000300a00 */
[----:B------:R-:W3:Y:S04]  /*c56d0*/  LDL.LU R22, [R1+0xfc] ;  /* 0x0000fc0001167983 */ /* 0x000ee80000300800 */
[----:B----4-:R0:W-:Y:S04]  /*c56e0*/  @P6 STG.E.U8 desc[UR24][R24.64], R0 ;  /* 0x0000000018006986 */ /* 0x0101e8000c101118 */
[----:B0-----:R-:W4:Y:S04]  /*c56f0*/  LDL.LU.64 R24, [R1+0x6b8] ;  /* 0x0006b80001187983 */ /* 0x001f280000300a00 */
[----:B----4-:R0:W-:Y:S04]  /*c5700*/  STL.64 [R1+0x3e00], R24 ;  /* 0x003e001801007387 */ /* 0x0101e80000100a00 */
[----:B0-----:R-:W4:Y:S01]  /*c5710*/  LDL.LU.64 R24, [R1+0x680] ;  /* 0x0006800001187983 */ /* 0x001f220000300a00 */
        /* <DEDUP_REMOVED lines=17> */
[----:B----4-:R0:W-:Y:S04]  /*c5830*/  STL.64 [R1+0x3e08], R24 ;  /* 0x003e081801007387 */ /* 0x0101e80000100a00 */
[----:B0-----:R-:W4:Y:S06]  /*c5840*/  LDL.LU.64 R24, [R1+0x688] ;  /* 0x0006880001187983 */ /* 0x001f2c0000300a00 */
[----:B------:R-:W-:-:S02]  /*c5850*/  @P1 LOP3.LUT R3, R3, 0x4000, RZ, 0xfc, !PT ;  /* 0x0000400003031812 */ /* 0x000fc400078efcff */
[C---:B------:R-:W-:Y:S02]  /*c5860*/  LOP3.LUT P1, RZ, R20.reuse, 0x10000, RZ, 0xc0, !PT ;  /* 0x0001000014ff7812 */ /* 0x040fe4000782c0ff */
[----:B------:R-:W-:Y:S02]  /*c5870*/  LOP3.LUT P0, RZ, R20, 0x2000, RZ, 0xc0, !PT ;  /* 0x0000200014ff7812 */ /* 0x000fe4000780c0ff */
[----:B------:R-:W-:Y:S02]  /*c5880*/  PRMT R0, R29, 0x7772, RZ ;  /* 0x000077721d007816 */ /* 0x000fe400000000ff */
[----:B------:R-:W-:Y:S01]  /*c5890*/  LOP3.LUT R3, R3, 0xffff7fff, RZ, 0xc0, !PT ;  /* 0xffff7fff03037812 */ /* 0x000fe200078ec0ff */
        /* <DEDUP_REMOVED lines=10> */
[----:B0-----:R-:W-:Y:S01]  /*c5940*/  PRMT R0, R29, 0x7773, RZ ;  /* 0x000077731d007816 */ /* 0x001fe200000000ff */
[----:B------:R-:W4:Y:S04]  /*c5950*/  LDL.LU.64 R8, [R1+0x7a0] ;  /* 0x0007a00001087983 */ /* 0x000f280000300a00 */
[----:B------:R-:W4:Y:S04]  /*c5960*/  LDL.LU R11, [R1+0xd0] ;  /* 0x0000d000010b7983 */ /* 0x000f280000300800 */
[----:B------:R-:W4:Y:S04]  /*c5970*/  LDL.LU.64 R28, [R1+0x7d8] ;  /* 0x0007d800011c7983 */ /* 0x000f280000300a00 */
[----:B------:R0:W-:Y:S01]  /*c5980*/  @P1 STG.E.U8 desc[UR24][R14.64], R0 ;  /* 0x000000000e001986 */ /* 0x0001e2000c101118 */
[----:B------:R-:W-:-:S02]  /*c5990*/  LOP3.LUT P1, RZ, R3, 0x10000, RZ, 0xc0, !PT ;  /* 0x0001000003ff7812 */ /* 0x000fc4000782c0ff */
[----:B0-----:R-:W-:Y:S01]  /*c59a0*/  PRMT R0, R10, 0x7770, RZ ;  /* 0x000077700a007816 */ /* 0x001fe200000000ff */
[----:B------:R-:W4:Y:S10]  /*c59b0*/  LDL.LU.64 R14, [R1+0x7d0] ;  /* 0x0007d000010e7983 */ /* 0x000f340000300a00 */
[----:B--2---:R0:W-:Y:S01]  /*c59c0*/  @P1 STG.E.U8 desc[UR24][R26.64], R0 ;  /* 0x000000001a001986 */ /* 0x0041e2000c101118 */
[----:B------:R-:W-:-:S02]  /*c59d0*/  LOP3.LUT P1, RZ, R3, 0x8000, RZ, 0xc0, !PT ;  /* 0x0000800003ff7812 */ /* 0x000fc4000782c0ff */
[----:B0-----:R-:W-:Y:S01]  /*c59e0*/  PRMT R0, R10, 0x7771, RZ ;  /* 0x000077710a007816 */ /* 0x001fe200000000ff */
[----:B------:R-:W2:Y:S10]  /*c59f0*/  LDL.LU.64 R26, [R1+0x830] ;  /* 0x00083000011a7983 */ /* 0x000eb40000300a00 */
[----:B---3--:R0:W-:Y:S01]  /*c5a00*/  @P1 STG.E.U8 desc[UR24][R12.64], R0 ;  /* 0x000000000c001986 */ /* 0x0081e2000c101118 */
[----:B------:R-:W-:-:S02]  /*c5a10*/  LOP3.LUT P1, RZ, R3, 0x4000, RZ, 0xc0, !PT ;  /* 0x0000400003ff7812 */ /* 0x000fc4000782c0ff */
[----:B0-----:R-:W-:Y:S01]  /*c5a20*/  PRMT R0, R10, 0x7772, RZ ;  /* 0x000077720a007816 */ /* 0x001fe200000000ff */
[----:B------:R-:W3:Y:S10]  /*c5a30*/  LDL.LU.64 R12, [R1+0x860] ;  /* 0x00086000010c7983 */ /* 0x000ef40000300a00 */
[----:B----4-:R0:W-:Y:S04]  /*c5a40*/  @P1 STG.E.U8 desc[UR24][R24.64], R0 ;  /* 0x0000000018001986 */ /* 0x0101e8000c101118 */
[----:B0-----:R-:W4:Y:S01]  /*c5a50*/  LDL.LU.64 R24, [R1+0x3e08] ;  /* 0x003e080001187983 */ /* 0x001f220000300a00 */
[----:B------:R-:W-:-:S02]  /*c5a60*/  LOP3.LUT P1, RZ, R3, 0x2000, RZ, 0xc0, !PT ;  /* 0x0000200003ff7812 */ /* 0x000fc4000782c0ff */
[----:B------:R-:W-:-:S11]  /*c5a70*/  PRMT R0, R10, 0x7773, RZ ;  /* 0x000077730a007816 */ /* 0x000fd600000000ff */
[----:B----4-:R0:W-:Y:S04]  /*c5a80*/  @P1 STG.E.U8 desc[UR24][R24.64], R0 ;  /* 0x0000000018001986 */ /* 0x0101e8000c101118 */
[----:B0-----:R-:W4:Y:S01]  /*c5a90*/  LDL.LU.64 R24, [R1+0x3e00] ;  /* 0x003e000001187983 */ /* 0x001f220000300a00 */
        /* <DEDUP_REMOVED lines=8> */
[----:B----4-:R0:W-:Y:S01]  /*c5b20*/  @P1 STG.E.U8 desc[UR24][R24.64], R0 ;  /* 0x0000000018001986 */ /* 0x0101e2000c101118 */
[C---:B------:R-:W-:Y:S02]  /*c5b30*/  LOP3.LUT P1, RZ, R3.reuse, 0x800, RZ, 0xc0, !PT ;  /* 0x0000080003ff7812 */ /* 0x040fe4000782c0ff */
[----:B0-----:R-:W-:Y:S01]  /*c5b40*/  PRMT R0, R22, 0x7771, RZ ;  /* 0x0000777116007816 */ /* 0x001fe200000000ff */
[----:B------:R-:W4:Y:S10]  /*c5b50*/  LDL.LU R24, [R1+0x3dfc] ;  /* 0x003dfc0001187983 */ /* 0x000f340000300800 */
[----:B------:R0:W-:Y:S01]  /*c5b60*/  @P1 STG.E.U8 desc[UR24][R18.64], R0 ;  /* 0x0000000012001986 */ /* 0x0001e2000c101118 */
[----:B------:R-:W-:-:S02]  /*c5b70*/  LOP3.LUT P1, RZ, R3, 0x400, RZ, 0xc0, !PT ;  /* 0x0000040003ff7812 */ /* 0x000fc4000782c0ff */
        /* <DEDUP_REMOVED lines=12> */
[----:B------:R-:W4:Y:S04]  /*c5c40*/  LDL.LU R21, [R1+0x3df8] ;  /* 0x003df80001157983 */ /* 0x000f280000300800 */
[----:B------:R0:W-:Y:S04]  /*c5c50*/  @P5 STG.E.U8 desc[UR24][R14.64], R0 ;  /* 0x000000000e005986 */ /* 0x0001e8000c101118 */
[----:B------:R-:W4:Y:S01]  /*c5c60*/  LDL.LU.64 R4, [R1+0x858] ;  /* 0x0008580001047983 */ /* 0x000f220000300a00 */
[----:B0-----:R-:W-:-:S03]  /*c5c70*/  PRMT R0, R11, 0x7770, RZ ;  /* 0x000077700b007816 */ /* 0x001fc600000000ff */
[----:B------:R-:W4:Y:S04]  /*c5c80*/  LDL.LU.64 R14, [R1+0x898] ;  /* 0x00089800010e7983 */ /* 0x000f280000300a00 */
[----:B--2---:R0:W-:Y:S02]  /*c5c90*/  @P6 STG.E.U8 desc[UR24][R26.64], R0 ;  /* 0x000000001a006986 */ /* 0x0041e4000c101118 */
[----:B0-----:R-:W-:Y:S01]  /*c5ca0*/  PRMT R0, R11, 0x7771, RZ ;  /* 0x000077710b007816 */ /* 0x001fe200000000ff */
[----:B------:R-:W-:-:S04]  /*c5cb0*/  IMAD.MOV.U32 R27, RZ, RZ, R23 ;  /* 0x000000ffff1b7224 */ /* 0x000fc800078e0017 */
[----:B---3--:R0:W-:Y:S04]  /*c5cc0*/  @P0 STG.E.U8 desc[UR24][R12.64], R0 ;  /* 0x000000000c000986 */ /* 0x0081e8000c101118 */
[----:B0-----:R-:W2:Y:S04]  /*c5cd0*/  LDL.LU.64 R12, [R1+0x8c8] ;  /* 0x0008c800010c7983 */ /* 0x001ea80000300a00 */
[----:B------:R-:W3:Y:S04]  /*c5ce0*/  LDL.LU.64 R22, [R1+0x910] ;  /* 0x0009100001167983 */ /* 0x000ee80000300a00 */
[----:B------:R-:W3:Y:S04]  /*c5cf0*/  LDL.LU.64 R8, [R1+0x950] ;  /* 0x0009500001087983 */ /* 0x000ee80000300a00 */
[----:B------:R-:W2:Y:S01]  /*c5d00*/  LDL.LU R25, [R1+0xc0] ;  /* 0x0000c00001197983 */ /* 0x000ea20000300800 */
[----:B------:R-:W-:-:S02]  /*c5d10*/  LOP3.LUT P4, RZ, R20, 0x20000000, RZ, 0xc0, !PT ;  /* 0x2000000014ff7812 */ /* 0x000fc4000788c0ff */
[C---:B------:R-:W-:Y:S02]  /*c5d20*/  LOP3.LUT P5, RZ, R20.reuse, 0x40000000, RZ, 0xc0, !PT ;  /* 0x4000000014ff7812 */ /* 0x040fe400078ac0ff */
[C---:B------:R-:W-:Y:S02]  /*c5d30*/  PRMT R0, R11.reuse, 0x7772, RZ ;  /* 0x000077720b007816 */ /* 0x040fe400000000ff */
[----:B------:R-:W-:Y:S01]  /*c5d40*/  LOP3.LUT P6, RZ, R20, 0x80000000, RZ, 0xc0, !PT ;  /* 0x8000000014ff7812 */ /* 0x000fe200078cc0ff */
[----:B------:R-:W3:Y:S04]  /*c5d50*/  LDL.LU.64 R28, [R1+0x948] ;  /* 0x00094800011c7983 */ /* 0x000ee80000300a00 */
[----:B------:R-:W3:Y:S04]  /*c5d60*/  LDL.LU R26, [R1+0xb0] ;  /* 0x0000b000011a7983 */ /* 0x000ee80000300800 */
[----:B----4-:R0:W-:Y:S02]  /*c5d70*/  @P4 STG.E.U8 desc[UR24][R4.64], R0 ;  /* 0x0000000004004986 */ /* 0x0101e4000c101118 */
[----:B0-----:R-:W-:-:S05]  /*c5d80*/  PRMT R0, R11, 0x7773, RZ ;  /* 0x000077730b007816 */ /* 0x001fca00000000ff */
[----:B------:R0:W-:Y:S04]  /*c5d90*/  @P5 STG.E.U8 desc[UR24][R14.64], R0 ;  /* 0x000000000e005986 */ /* 0x0001e8000c101118 */
[----:B0-----:R-:W4:Y:S01]  /*c5da0*/  LDL.LU.64 R14, [R1+0x9a8] ;  /* 0x0009a800010e7983 */ /* 0x001f220000300a00 */
[----:B--2---:R-:W-:-:S05]  /*c5db0*/  PRMT R0, R25, 0x7770, RZ ;  /* 0x0000777019007816 */ /* 0x004fca00000000ff */
[----:B------:R0:W-:Y:S04]  /*c5dc0*/  @P6 STG.E.U8 desc[UR24][R12.64], R0 ;  /* 0x000000000c006986 */ /* 0x0001e8000c101118 */
[----:B0-----:R-:W2:Y:S04]  /*c5dd0*/  LDL.LU.64 R12, [R1+0xa20] ;  /* 0x000a2000010c7983 */ /* 0x001ea80000300a00 */
[----:B--2---:R0:W-:Y:S04]  /*c5de0*/  STL.64 [R1+0x3de8], R12 ;  /* 0x003de80c01007387 */ /* 0x0041e80000100a00 */
        /* <DEDUP_REMOVED lines=21> */
[----:B------:R-:W-:Y:S02]  /*c5f40*/  LOP3.LUT P1, RZ, R21, 0x8, RZ, 0xc0, !PT ;  /* 0x0000000815ff7812 */ /* 0x000fe4000782c0ff */
        /* <DEDUP_REMOVED lines=8> */
[----:B---3--:R0:W-:Y:S02]  /*c5fd0*/  @P0 STG.E.U8 desc[UR24][R22.64], R0 ;  /* 0x0000000016000986 */ /* 0x0081e4000c101118 */
[----:B0-----:R-:W-:Y:S02]  /*c5fe0*/  PRMT R0, R25, 0x7772, RZ ;  /* 0x0000777219007816 */ /* 0x001fe400000000ff */
[----:B------:R-:W3:Y:S04]  /*c5ff0*/  LDL.LU.64 R22, [R1+0xa78] ;  /* 0x000a780001167983 */ /* 0x000ee80000300a00 */
[----:B------:R-:W3:Y:S04]  /*c6000*/  LDL.LU.64 R18, [R1+0xac8] ;  /* 0x000ac80001127983 */ /* 0x000ee80000300a00 */
[----:B------:R-:W3:Y:S04]  /*c6010*/  LDL.LU.64 R16, [R1+0xb10] ;  /* 0x000b100001107983 */ /* 0x000ee80000300a00 */
[----:B------:R-:W3:Y:S04]  /*c6020*/  LDL.LU.64 R6, [R1+0xb08] ;  /* 0x000b080001067983 */ /* 0x000ee80000300a00 */
[----:B------:R0:W-:Y:S01]  /*c6030*/  @P1 STG.E.U8 desc[UR24][R8.64], R0 ;  /* 0x0000000008001986 */ /* 0x0001e2000c101118 */
[----:B------:R-:W-:-:S03]  /*c6040*/  LOP3.LUT P1, RZ, R3, 0x100, RZ, 0xc0, !PT ;  /* 0x0000010003ff7812 */ /* 0x000fc6000782c0ff */
[----:B------:R-:W3:Y:S04]  /*c6050*/  LDL.LU.64 R4, [R1+0xb40] ;  /* 0x000b400001047983 */ /* 0x000ee80000300a00 */
[----:B------:R-:W3:Y:S01]  /*c6060*/  LDL.LU.64 R10, [R1+0xb80] ;  /* 0x000b8000010a7983 */ /* 0x000ee20000300a00 */
[----:B0-----:R-:W-:-:S03]  /*c6070*/  PRMT R0, R25, 0x7773, RZ ;  /* 0x0000777319007816 */ /* 0x001fc600000000ff */
[----:B------:R-:W3:Y:S04]  /*c6080*/  LDL.LU.64 R8, [R1+0xb78] ;  /* 0x000b780001087983 */ /* 0x000ee80000300a00 */
[----:B------:R0:W-:Y:S01]  /*c6090*/  @P1 STG.E.U8 desc[UR24][R28.64], R0 ;  /* 0x000000001c001986 */ /* 0x0001e2000c101118 */
[C---:B------:R-:W-:Y:S02]  /*c60a0*/  LOP3.LUT P1, RZ, R3.reuse, 0x80, RZ, 0xc0, !PT ;  /* 0x0000008003ff7812 */ /* 0x040fe4000782c0ff */
[----:B0-----:R-:W-:Y:S01]  /*c60b0*/  PRMT R0, R26, 0x7770, RZ ;  /* 0x000077701a007816 */ /* 0x001fe200000000ff */
[----:B------:R-:W3:Y:S04]  /*c60c0*/  LDL.LU.64 R28, [R1+0xbb8] ;  /* 0x000bb800011c7983 */ /* 0x000ee80000300a00 */
[----:B------:R-:W3:Y:S06]  /*c60d0*/  LDL.LU R25, [R1+0xc4] ;  /* 0x0000c40001197983 */ /* 0x000eec0000300800 */
[----:B----4-:R0:W-:Y:S01]  /*c60e0*/  @P1 STG.E.U8 desc[UR24][R14.64], R0 ;  /* 0x000000000e001986 */ /* 0x0101e2000c101118 */
[----:B------:R-:W-:-:S02]  /*c60f0*/  LOP3.LUT P1, RZ, R3, 0x40, RZ, 0xc0, !PT ;  /* 0x0000004003ff7812 */ /* 0x000fc4000782c0ff */
[----:B0-----:R-:W-:Y:S01]  /*c6100*/  PRMT R0, R26, 0x7771, RZ ;  /* 0x000077711a007816 */ /* 0x001fe200000000ff */
[----:B------:R-:W4:Y:S10]  /*c6110*/  LDL.LU.64 R14, [R1+0xbe8] ;  /* 0x000be800010e7983 */ /* 0x000f340000300a00 */
[----:B--2---:R0:W-:Y:S04]  /*c6120*/  @P1 STG.E.U8 desc[UR24][R12.64], R0 ;  /* 0x000000000c001986 */ /* 0x0041e8000c101118 */
[----:B0-----:R-:W2:Y:S01]  /*c6130*/  LDL.LU.64 R12, [R1+0x3df0] ;  /* 0x003df000010c7983 */ /* 0x001ea20000300a00 */
[----:B------:R-:W-:-:S02]  /*c6140*/  LOP3.LUT P1, RZ, R3, 0x20, RZ, 0xc0, !PT ;  /* 0x0000002003ff7812 */ /* 0x000fc4000782c0ff */
[----:B------:R-:W-:-:S11]  /*c6150*/  PRMT R0, R26, 0x7772, RZ ;  /* 0x000077721a007816 */ /* 0x000fd600000000ff */
[----:B--2---:R0:W-:Y:S04]  /*c6160*/  @P1 STG.E.U8 desc[UR24][R12.64], R0 ;  /* 0x000000000c001986 */ /* 0x0041e8000c101118 */
[----:B0-----:R-:W2:Y:S01]  /*c6170*/  LDL.LU.64 R12, [R1+0x3de8] ;  /* 0x003de800010c7983 */ /* 0x001ea20000300a00 */
[----:B------:R-:W-:Y:S02]  /*c6180*/  LOP3.LUT P1, RZ, R3, 0x10, RZ, 0xc0, !PT ;  /* 0x0000001003ff7812 */ /* 0x000fe4000782c0ff */
[----:B------:R-:W-:-:S11]  /*c6190*/  PRMT R0, R26, 0x7773, RZ ;  /* 0x000077731a007816 */ /* 0x000fd600000000ff */
[----:B--2---:R0:W-:Y:S04]  /*c61a0*/  @P1 STG.E.U8 desc[UR24][R12.64], R0 ;  /* 0x000000000c001986 */ /* 0x0041e8000c101118 */
[----:B0-----:R-:W2:Y:S01]  /*c61b0*/  LDL.LU.64 R12, [R1+0x3de0] ;  /* 0x003de000010c7983 */ /* 0x001ea20000300a00 */
[----:B------:R-:W-:Y:S02]  /*c61c0*/  LOP3.LUT P1, RZ, R3, 0x8, RZ, 0xc0, !PT ;  /* 0x0000000803ff7812 */ /* 0x000fe4000782c0ff */
[----:B------:R-:W-:Y:S02]  /*c61d0*/  LOP3.LUT P2, RZ, R21, 0x400, RZ, 0xc0, !PT ;  /* 0x0000040015ff7812 */ /* 0x000fe4000784c0ff */
[----:B--2---:R-:W-:-:S09]  /*c61e0*/  PRMT R0, R12, 0x7770, RZ ;  /* 0x000077700c007816 */ /* 0x004fd200000000ff */
[----:B---3--:R0:W-:Y:S04]  /*c61f0*/  @P1 STG.E.U8 desc[UR24][R22.64], R0 ;  /* 0x0000000016001986 */ /* 0x0081e8000c101118 */
[----:B0-----:R-:W2:Y:S01]  /*c6200*/  LDL.LU.64 R22, [R1+0x3dd8] ;  /* 0x003dd80001167983 */ /* 0x001ea20000300a00 */
[----:B------:R-:W-:Y:S02]  /*c6210*/  LOP3.LUT P1, RZ, R3, 0x4, RZ, 0xc0, !PT ;  /* 0x0000000403ff7812 */ /* 0x000fe4000782c0ff */
[----:B------:R-:W-:-:S11]  /*c6220*/  PRMT R0, R12, 0x7771, RZ ;  /* 0x000077710c007816 */ /* 0x000fd600000000ff */
[----:B------:R0:W-:Y:S01]  /*c6230*/  @P1 STG.E.U8 desc[UR24][R18.64], R0 ;  /* 0x0000000012001986 */ /* 0x0001e2000c101118 */
[----:B------:R-:W-:Y:S02]  /*c6240*/  LOP3.LUT P1, RZ, R3, 0x2, RZ, 0xc0, !PT ;  /* 0x0000000203ff7812 */ /* 0x000fe4000782c0ff */
[----:B0-----:R-:W-:-:S11]  /*c6250*/  PRMT R0, R12, 0x7772, RZ ;  /* 0x000077720c007816 */ /* 0x001fd600000000ff */
[----:B------:R0:W-:Y:S02]  /*c6260*/  @P1 STG.E.U8 desc[UR24][R16.64], R0 ;  /* 0x0000000010001986 */ /* 0x0001e4000c101118 */
[----:B0-----:R-:W-:Y:S02]  /*c6270*/  PRMT R0, R12, 0x7773, RZ ;  /* 0x000077730c007816 */ /* 0x001fe400000000ff */
[----:B------:R-:W3:Y:S01]  /*c6280*/  LDL.LU R12, [R1+0x3dd4] ;  /* 0x003dd400010c7983 */ /* 0x000ee20000300800 */
[C---:B------:R-:W-:Y:S02]  /*c6290*/  LOP3.LUT P3, RZ, R21.reuse, 0x800, RZ, 0xc0, !PT ;  /* 0x0000080015ff7812 */ /* 0x040fe4000786c0ff */
[C---:B------:R-:W-:Y:S01]  /*c62a0*/  LOP3.LUT P4, RZ, R21.reuse, 0x1000, RZ, 0xc0, !PT ;  /* 0x0000100015ff7812 */ /* 0x040fe2000788c0ff */
[----:B------:R2:W-:Y:S01]  /*c62b0*/  @P2 STG.E.U8 desc[UR24][R6.64], R0 ;  /* 0x0000000006002986 */ /* 0x0005e2000c101118 */
[C---:B------:R-:W-:Y:S02]  /*c62c0*/  LOP3.LUT P5, RZ, R21.reuse, 0x2000, RZ, 0xc0, !PT ;  /* 0x0000200015ff7812 */ /* 0x040fe400078ac0ff */
[----:B------:R-:W-:-:S02]  /*c62d0*/  LOP3.LUT P6, RZ, R21, 0x4000, RZ, 0xc0, !PT ;  /* 0x0000400015ff7812 */ /* 0x000fc400078cc0ff */
[C---:B------:R-:W-:Y:S02]  /*c62e0*/  LOP3.LUT P0, RZ, R21.reuse, 0x8000, RZ, 0xc0, !PT ;  /* 0x0000800015ff7812 */ /* 0x040fe4000780c0ff */
        /* <DEDUP_REMOVED lines=10> */
[----:B0-----:R-:W-:-:S02]  /*c6390*/  PRMT R0, R25, 0x7770, RZ ;  /* 0x0000777019007816 */ /* 0x001fc400000000ff */
[----:B------:R-:W2:Y:S04]  /*c63a0*/  LDL.LU.64 R28, [R1+0xc48] ;  /* 0x000c4800011c7983 */ /* 0x000ea80000300a00 */
[----:B----4-:R0:W-:Y:S02]  /*c63b0*/  @P0 STG.E.U8 desc[UR24][R14.64], R0 ;  /* 0x000000000e000986 */ /* 0x0101e4000c101118 */
[----:B0-----:R-:W-:Y:S02]  /*c63c0*/  IMAD.MOV.U32 R15, RZ, RZ, R27 ;  /* 0x000000ffff0f7224 */ /* 0x001fe400078e001b */
[----:B------:R-:W4:Y:S01]  /*c63d0*/  LDL.LU.64 R26, [R1+0xc88] ;  /* 0x000c8800011a7983 */ /* 0x000f220000300a00 */
[----:B---3--:R-:W-:Y:S02]  /*c63e0*/  LOP3.LUT R12, R12, 0xfdffffff, RZ, 0xc0, !PT ;  /* 0xfdffffff0c0c7812 */ /* 0x008fe400078ec0ff */
[----:B------:R-:W-:-:S02]  /*c63f0*/  LOP3.LUT P4, RZ, R21, 0x10000, RZ, 0xc0, !PT ;  /* 0x0001000015ff7812 */ /* 0x000fc4000788c0ff */
[----:B------:R-:W-:Y:S02]  /*c6400*/  LOP3.LUT P5, RZ, R21, 0x20000, RZ, 0xc0, !PT ;  /* 0x0002000015ff7812 */ /* 0x000fe400078ac0ff */
[----:B------:R-:W-:Y:S02]  /*c6410*/  PRMT R0, R25, 0x7771, RZ ;  /* 0x0000777119007816 */ /* 0x000fe400000000ff */
[----:B------:R-:W-:Y:S02]  /*c6420*/  @P1 LOP3.LUT R12, R12, 0x2000000, RZ, 0xfc, !PT ;  /* 0x020000000c0c1812 */ /* 0x000fe400078efcff */
[----:B------:R-:W-:Y:S01]  /*c6430*/  LOP3.LUT P1, RZ, R21, 0x8000000, RZ, 0xc0, !PT ;  /* 0x0800000015ff7812 */ /* 0x000fe2000782c0ff */
[----:B------:R-:W3:Y:S01]  /*c6440*/  LDL.LU.64 R6, [R1+0xc80] ;  /* 0x000c800001067983 */ /* 0x000ee20000300a00 */
[----:B------:R-:W-:Y:S02]  /*c6450*/  LOP3.LUT R3, R3, 0xfffffffe, RZ, 0xc0, !PT ;  /* 0xfffffffe03037812 */ /* 0x000fe400078ec0ff */
[----:B------:R-:W-:Y:S01]  /*c6460*/  LOP3.LUT R12, R12, 0xfbffffff, RZ, 0xc0, !PT ;  /* 0xfbffffff0c0c7812 */ /* 0x000fe200078ec0ff */
[----:B------:R-:W3:Y:S04]  /*c6470*/  LDL.LU.64 R10, [R1+0xcd0] ;  /* 0x000cd000010a7983 */ /* 0x000ee80000300a00 */
[----:B------:R-:W3:Y:S04]  /*c6480*/  LDL.LU.64 R8, [R1+0xd10] ;  /* 0x000d100001087983 */ /* 0x000ee80000300a00 */
[----:B------:R-:W-:-:S02]  /*c6490*/  @P1 LOP3.LUT R12, R12, 0x4000000, RZ, 0xfc, !PT ;  /* 0x040000000c0c1812 */ /* 0x000fc400078efcff */
        /* <DEDUP_REMOVED lines=15> */
[C---:B------:R-:W-:Y:S02]  /*c6590*/  LOP3.LUT P1, RZ, R21.reuse, 0x200000, RZ, 0xc0, !PT ;  /* 0x0020000015ff7812 */ /* 0x040fe4000782c0ff */
[C---:B------:R-:W-:Y:S02]  /*c65a0*/  LOP3.LUT P6, RZ, R21.reuse, 0x40000, RZ, 0xc0, !PT ;  /* 0x0004000015ff7812 */ /* 0x040fe400078cc0ff */
[C---:B------:R-:W-:Y:S02]  /*c65b0*/  LOP3.LUT P0, RZ, R21.reuse, 0x80000, RZ, 0xc0, !PT ;  /* 0x0008000015ff7812 */ /* 0x040fe4000780c0ff */
[C---:B------:R-:W-:Y:S02]  /*c65c0*/  LOP3.LUT P2, RZ, R21.reuse, 0x20000000, RZ, 0xc0, !PT ;  /* 0x2000000015ff7812 */ /* 0x040fe4000784c0ff */
[----:B------:R-:W-:-:S05]  /*c65d0*/  LOP3.LUT P3, RZ, R21, 0x40000000, RZ, 0xc0, !PT ;  /* 0x4000000015ff7812 */ /* 0x000fca000786c0ff */
[----:B------:R-:W-:Y:S02]  /*c65e0*/  @P1 LOP3.LUT R3, R3, 0x1, RZ, 0xfc, !PT ;  /* 0x0000000103031812 */ /* 0x000fe400078efcff */
[C---:B------:R-:W-:Y:S01]  /*c65f0*/  LOP3.LUT P1, RZ, R21.reuse, 0x100000, RZ, 0xc0, !PT ;  /* 0x0010000015ff7812 */ /* 0x040fe2000782c0ff */
[----:B--2---:R0:W-:Y:S01]  /*c6600*/  @P4 STG.E.U8 desc[UR24][R28.64], R0 ;  /* 0x000000001c004986 */ /* 0x0041e2000c101118 */
[----:B------:R-:W-:Y:S02]  /*c6610*/  LOP3.LUT P4, RZ, R21, 0x80000000, RZ, 0xc0, !PT ;  /* 0x8000000015ff7812 */ /* 0x000fe4000788c0ff */
[C---:B0-----:R-:W-:Y:S01]  /*c6620*/  PRMT R0, R25.reuse, 0x7772, RZ ;  /* 0x0000777219007816 */ /* 0x041fe200000000ff */
[----:B------:R-:W2:Y:S04]  /*c6630*/  LDL.LU.64 R28, [R1+0xd08] ;  /* 0x000d0800011c7983 */ /* 0x000ea80000300a00 */
[----:B------:R-:W2:Y:S04]  /*c6640*/  LDL.LU R4, [R1+0xa4] ;  /* 0x0000a40001047983 */ /* 0x000ea80000300800 */
[----:B----4-:R0:W-:Y:S04]  /*c6650*/  @P5 STG.E.U8 desc[UR24][R26.64], R0 ;  /* 0x000000001a005986 */ /* 0x0101e8000c101118 */
[----:B0-----:R-:W4:Y:S04]  /*c6660*/  LDL.LU.64 R26, [R1+0xd40] ;  /* 0x000d4000011a7983 */ /* 0x001f280000300a00 */
[----:B------:R-:W3:Y:S04]  /*c6670*/  LDL.LU.64 R20, [R1+0xe00] ;  /* 0x000e000001147983 */ /* 0x000ee80000300a00 */
[----:B---3--:R0:W-:Y:S04]  /*c6680*/  STL.64 [R1+0x3dc0], R20 ;  /* 0x003dc01401007387 */ /* 0x0081e80000100a00 */
[----:B0-----:R-:W3:Y:S01]  /*c6690*/  LDL.LU.64 R20, [R1+0xda8] ;  /* 0x000da80001147983 */ /* 0x001ee20000300a00 */
[----:B------:R-:W-:-:S05]  /*c66a0*/  PRMT R0, R25, 0x7773, RZ ;  /* 0x0000777319007816 */ /* 0x000fca00000000ff */
[----:B------:R0:W-:Y:S02]  /*c66b0*/  @P6 STG.E.U8 desc[UR24][R6.64], R0 ;  /* 0x0000000006006986 */ /* 0x0001e4000c101118 */
[----:B0-----:R-:W-:-:S05]  /*c66c0*/  PRMT R0, R15, 0x7770, RZ ;  /* 0x000077700f007816 */ /* 0x001fca00000000ff */
[----:B------:R0:W-:Y:S02]  /*c66d0*/  @P0 STG.E.U8 desc[UR24][R10.64], R0 ;  /* 0x000000000a000986 */ /* 0x0001e4000c101118 */
[----:B0-----:R-:W-:-:S05]  /*c66e0*/  PRMT R0, R15, 0x7771, RZ ;  /* 0x000077710f007816 */ /* 0x001fca00000000ff */
[----:B------:R-:W-:Y:S04]  /*c66f0*/  @P1 STG.E.U8 desc[UR24][R8.64], R0 ;  /* 0x0000000008001986 */ /* 0x000fe8000c101118 */
[----:B---3--:R0:W-:Y:S04]  /*c6700*/  STL.64 [R1+0x3dc8], R20 ;  /* 0x003dc81401007387 */ /* 0x0081e80000100a00 */
[----:B0-----:R-:W3:Y:S01]  /*c6710*/  LDL.LU.64 R20, [R1+0xd70] ;  /* 0x000d700001147983 */ /* 0x001ee20000300a00 */
[----:B------:R-:W-:Y:S02]  /*c6720*/  LOP3.LUT P1, RZ, R3, 0x1, RZ, 0xc0, !PT ;  /* 0x0000000103ff7812 */ /* 0x000fe4000782c0ff */
[----:B------:R-:W-:Y:S01]  /*c6730*/  PRMT R0, R15, 0x7772, RZ ;  /* 0x000077720f007816 */ /* 0x000fe200000000ff */
[----:B------:R-:W3:Y:S04]  /*c6740*/  LDL.LU R5, [R1+0xd8] ;  /* 0x0000d80001057983 */ /* 0x000ee80000300800 */
[----:B------:R-:W3:Y:S04]  /*c6750*/  LDL.LU.64 R18, [R1+0xe28] ;  /* 0x000e280001127983 */ /* 0x000ee80000300a00 */
[----:B------:R-:W3:Y:S04]  /*c6760*/  LDL.LU.64 R16, [R1+0xe80] ;  /* 0x000e800001107983 */ /* 0x000ee80000300a00 */
[----:B------:R-:W3:Y:S04]  /*c6770*/  LDL.LU R25, [R1+0xc8] ;  /* 0x0000c80001197983 */ /* 0x000ee80000300800 */
[----:B------:R-:W3:Y:S04]  /*c6780*/  LDL.LU.64 R6, [R1+0xe78] ;  /* 0x000e780001067983 */ /* 0x000ee80000300a00 */
[----:B------:R-:W3:Y:S04]  /*c6790*/  LDL.LU.64 R10, [R1+0xeb8] ;  /* 0x000eb800010a7983 */ /* 0x000ee80000300a00 */
[----:B------:R-:W3:Y:S04]  /*c67a0*/  LDL.LU.64 R8, [R1+0xef8] ;  /* 0x000ef80001087983 */ /* 0x000ee80000300a00 */
[----:B------:R-:W3:Y:S04]  /*c67b0*/  LDL.LU.64 R2, [R1+0xe08] ;  /* 0x000e080001027983 */ /* 0x000ee80000300a00 */
[----:B--2---:R0:W-:Y:S01]  /*c67c0*/  @P1 STG.E.U8 desc[UR24][R28.64], R0 ;  /* 0x000000001c001986 */ /* 0x0041e2000c101118 */
        /* <DEDUP_REMOVED lines=17> */
[----:B------:R0:W-:Y:S01]  /*c68e0*/  @P1 STG.E.U8 desc[UR24][R2.64], R0 ;  /* 0x0000000002001986 */ /* 0x0001e2000c101118 */
[----:B------:R-:W-:Y:S02]  /*c68f0*/  LOP3.LUT P1, RZ, R12, 0x8000000, RZ, 0xc0, !PT ;  /* 0x080000000cff7812 */ /* 0x000fe4000782c0ff */
[----:B0-----:R-:W-:Y:S02]  /*c6900*/  PRMT R0, R4, 0x7773, RZ ;  /* 0x0000777304007816 */ /* 0x001fe400000000ff */
[C---:B------:R-:W-:Y:S02]  /*c6910*/  LOP3.LUT P5, RZ, R22.reuse, 0x1, RZ, 0xc0, !PT ;  /* 0x0000000116ff7812 */ /* 0x040fe400078ac0ff */
[C---:B------:R-:W-:Y:S02]  /*c6920*/  LOP3.LUT P6, RZ, R22.reuse, 0x2, RZ, 0xc0, !PT ;  /* 0x0000000216ff7812 */ /* 0x040fe400078cc0ff */
[----:B------:R-:W-:-:S05]  /*c6930*/  LOP3.LUT P0, RZ, R22, 0x4, RZ, 0xc0, !PT ;  /* 0x0000000416ff7812 */ /* 0x000fca000780c0ff */
        /* <DEDUP_REMOVED lines=18> */
[----:B----4-:R0:W-:Y:S04]  /*c6a60*/  @P0 STG.E.U8 desc[UR24][R26.64], R0 ;  /* 0x000000001a000986 */ /* 0x0101e8000c101118 */
[----:B0-----:R-:W2:Y:S04]  /*c6a70*/  LDL.LU.64 R26, [R1+0xf90] ;  /* 0x000f9000011a7983 */ /* 0x001ea80000300a00 */
[----:B------:R-:W3:Y:S04]  /*c6a80*/  LDL.LU.64 R4, [R1+0xfd8] ;  /* 0x000fd80001047983 */ /* 0x000ee80000300a00 */
[----:B------:R-:W4:Y:S04]  /*c6a90*/  LDL.LU.64 R10, [R1+0xfd0] ;  /* 0x000fd000010a7983 */ /* 0x000f280000300a00 */
[----:B------:R-:W2:Y:S01]  /*c6aa0*/  LDL.LU R25, [R1+0xb8] ;  /* 0x0000b80001197983 */ /* 0x000ea20000300800 */
[----:B------:R-:W-:-:S03]  /*c6ab0*/  LOP3.LUT P4, RZ, R22, 0x8, RZ, 0xc0, !PT ;  /* 0x0000000816ff7812 */ /* 0x000fc6000788c0ff */
[----:B------:R-:W4:Y:S04]  /*c6ac0*/  LDL.LU.64 R8, [R1+0x1010] ;  /* 0x0010100001087983 */ /* 0x000f280000300a00 */
[----:B------:R-:W4:Y:S04]  /*c6ad0*/  LDL.LU.64 R28, [R1+0x1058] ;  /* 0x00105800011c7983 */ /* 0x000f280000300a00 */
[----:B------:R-:W4:Y:S01]  /*c6ae0*/  LDL.LU.64 R14, [R1+0x1088] ;  /* 0x00108800010e7983 */ /* 0x000f220000300a00 */
[----:B--2---:R-:W-:-:S05]  /*c6af0*/  PRMT R0, R25, 0x7770, RZ ;  /* 0x0000777019007816 */ /* 0x004fca00000000ff */
[----:B------:R0:W-:Y:S04]  /*c6b00*/  @P4 STG.E.U8 desc[UR24][R26.64], R0 ;  /* 0x000000001a004986 */ /* 0x0001e8000c101118 */
[----:B0-----:R-:W2:Y:S04]  /*c6b10*/  LDL.LU.64 R26, [R1+0x10d0] ;  /* 0x0010d000011a7983 */ /* 0x001ea80000300a00 */
[----:B------:R-:W3:Y:S01]  /*c6b20*/  LDL.LU R18, [R1+0xdc] ;  /* 0x0000dc0001127983 */ /* 0x000ee20000300800 */
        /* <DEDUP_REMOVED lines=17> */
[----:B---3--:R0:W-:Y:S04]  /*c6c40*/  STL [R1+0x3db8], R18 ;  /* 0x003db81201007387 */ /* 0x0081e80000100800 */
[----:B0-----:R-:W3:Y:S04]  /*c6c50*/  LDL.LU.64 R18, [R1+0x10c8] ;  /* 0x0010c80001127983 */ /* 0x001ee80000300a00 */
[----:B------:R-:W3:Y:S02]  /*c6c60*/  LDL.LU.64 R2, [R1+0x1148] ;  /* 0x0011480001027983 */ /* 0x000ee40000300a00 */
[----:B------:R-:W-:-:S02]  /*c6c70*/  @P1 LOP3.LUT R12, R12, 0x400000, RZ, 0xfc, !PT ;  /* 0x004000000c0c1812 */ /* 0x000fc400078efcff */
[C---:B------:R-:W-:Y:S02]  /*c6c80*/  LOP3.LUT P1, RZ, R22.reuse, 0x200, RZ, 0xc0, !PT ;  /* 0x0000020016ff7812 */ /* 0x040fe4000782c0ff */
[----:B------:R-:W-:Y:S02]  /*c6c90*/  LOP3.LUT P5, RZ, R22, 0x10, RZ, 0xc0, !PT ;  /* 0x0000001016ff7812 */ /* 0x000fe400078ac0ff */
[----:B------:R-:W-:Y:S02]  /*c6ca0*/  LOP3.LUT R12, R12, 0xff7fffff, RZ, 0xc0, !PT ;  /* 0xff7fffff0c0c7812 */ /* 0x000fe400078ec0ff */
[----:B------:R-:W-:Y:S02]  /*c6cb0*/  LOP3.LUT P6, RZ, R22, 0x20, RZ, 0xc0, !PT ;  /* 0x0000002016ff7812 */ /* 0x000fe400078cc0ff */
[----:B------:R-:W-:-:S05]  /*c6cc0*/  PRMT R0, R25, 0x7771, RZ ;  /* 0x0000777119007816 */ /* 0x000fca00000000ff */
[----:B------:R-:W-:Y:S02]  /*c6cd0*/  @P1 LOP3.LUT R12, R12, 0x800000, RZ, 0xfc, !PT ;  /* 0x008000000c0c1812 */ /* 0x000fe400078efcff */
[C---:B------:R-:W-:Y:S02]  /*c6ce0*/  LOP3.LUT P1, RZ, R22.reuse, 0x100, RZ, 0xc0, !PT ;  /* 0x0000010016ff7812 */ /* 0x040fe4000782c0ff */
[----:B------:R-:W-:Y:S01]  /*c6cf0*/  LOP3.LUT P0, RZ, R22, 0x40, RZ, 0xc0, !PT ;  /* 0x0000004016ff7812 */ /* 0x000fe2000780c0ff */
[----:B------:R0:W-:Y:S01]  /*c6d00*/  @P5 STG.E.U8 desc[UR24][R4.64], R0 ;  /* 0x0000000004005986 */ /* 0x0001e2000c101118 */
[----:B------:R-:W-:Y:S02]  /*c6d10*/  LOP3.LUT R12, R12, 0xfeffffff, RZ, 0xc0, !PT ;  /* 0xfeffffff0c0c7812 */ /* 0x000fe400078ec0ff */
[----:B0-----:R-:W-:-:S07]  /*c6d20*/  PRMT R0, R25, 0x7772, RZ ;  /* 0x0000777219007816 */ /* 0x001fce00000000ff */
[----:B------:R-:W-:Y:S02]  /*c6d30*/  @P1 LOP3.LUT R12, R12, 0x1000000, RZ, 0xfc, !PT ;  /* 0x010000000c0c1812 */ /* 0x000fe400078efcff */
[----:B------:R-:W-:Y:S01]  /*c6d40*/  LOP3.LUT P1, RZ, R22, 0x80, RZ, 0xc0, !PT ;  /* 0x0000008016ff7812 */ /* 0x000fe2000782c0ff */
[----:B----4-:R0:W-:Y:S02]  /*c6d50*/  @P6 STG.E.U8 desc[UR24][R10.64], R0 ;  /* 0x000000000a006986 */ /* 0x0101e4000c101118 */
[----:B0-----:R-:W-:-:S05]  /*c6d60*/  PRMT R0, R25, 0x7773, RZ ;  /* 0x0000777319007816 */ /* 0x001fca00000000ff */
[----:B------:R0:W-:Y:S02]  /*c6d70*/  @P0 STG.E.U8 desc[UR24][R8.64], R0 ;  /* 0x0000000008000986 */ /* 0x0001e4000c101118 */
[----:B0-----:R-:W-:-:S05]  /*c6d80*/  PRMT R0, R23, 0x7770, RZ ;  /* 0x0000777017007816 */ /* 0x001fca00000000ff */
[----:B------:R0:W-:Y:S01]  /*c6d90*/  @P1 STG.E.U8 desc[UR24][R28.64], R0 ;  /* 0x000000001c001986 */ /* 0x0001e2000c101118 */
[----:B------:R-:W-:Y:S02]  /*c6da0*/  LOP3.LUT P1, RZ, R12, 0x1000000, RZ, 0xc0, !PT ;  /* 0x010000000cff7812 */ /* 0x000fe4000782c0ff */
[----:B0-----:R-:W-:-:S11]  /*c6db0*/  PRMT R0, R23, 0x7771, RZ ;  /* 0x0000777117007816 */ /* 0x001fd600000000ff */
[----:B------:R0:W-:Y:S01]  /*c6dc0*/  @P1 STG.E.U8 desc[UR24][R14.64], R0 ;  /* 0x000000000e001986 */ /* 0x0001e2000c101118 */
[----:B------:R-:W-:Y:S02]  /*c6dd0*/  LOP3.LUT P1, RZ, R12, 0x800000, RZ, 0xc0, !PT ;  /* 0x008000000cff7812 */ /* 0x000fe4000782c0ff */
[----:B0-----:R-:W-:-:S11]  /*c6de0*/  PRMT R0, R23, 0x7772, RZ ;  /* 0x0000777217007816 */ /* 0x001fd600000000ff */
[----:B--2---:R0:W-:Y:S01]  /*c6df0*/  @P1 STG.E.U8 desc[UR24][R26.64], R0 ;  /* 0x000000001a001986 */ /* 0x0041e2000c101118 */
[C---:B------:R-:W-:Y:S02]  /*c6e00*/  LOP3.LUT P1, RZ, R12.reuse, 0x400000, RZ, 0xc0, !PT ;  /* 0x004000000cff7812 */ /* 0x040fe4000782c0ff */
[----:B0-----:R-:W-:Y:S01]  /*c6e10*/  PRMT R0, R23, 0x7773, RZ ;  /* 0x0000777317007816 */ /* 0x001fe200000000ff */
[----:B---3--:R0:W-:Y:S10]  /*c6e20*/  STL.64 [R1+0x3db0], R2 ;  /* 0x003db00201007387 */ /* 0x0081f40000100a00 */
[----:B------:R1:W-:Y:S04]  /*c6e30*/  @P1 STG.E.U8 desc[UR24][R18.64], R0 ;  /* 0x0000000012001986 */ /* 0x0003e8000c101118 */
        /* <DEDUP_REMOVED lines=11> */
[----:B------:R-:W4:Y:S04]  /*c6ef0*/  LDL.LU R23, [R1+0x3dbc] ;  /* 0x003dbc0001177983 */ /* 0x000f280000300800 */
[----:B-1----:R-:W2:Y:S01]  /*c6f00*/  LDL.LU R18, [R1+0x3db8] ;  /* 0x003db80001127983 */ /* 0x002ea20000300800 */
[----:B------:R-:W-:-:S02]  /*c6f10*/  LOP3.LUT P1, RZ, R12, 0x200000, RZ, 0xc0, !PT ;  /* 0x002000000cff7812 */ /* 0x000fc4000782c0ff */
[----:B--2---:R-:W-:-:S11]  /*c6f20*/  PRMT R0, R18, 0x7770, RZ ;  /* 0x0000777012007816 */ /* 0x004fd600000000ff */
[----:B------:R0:W-:Y:S04]  /*c6f30*/  @P1 STG.E.U8 desc[UR24][R2.64], R0 ;  /* 0x0000000002001986 */ /* 0x0001e8000c101118 */
        /* <DEDUP_REMOVED lines=12> */
[----:B---3--:R0:W-:Y:S01]  /*c7000*/  @P1 STG.E.U8 desc[UR24][R20.64], R0 ;  /* 0x0000000014001986 */ /* 0x0081e2000c101118 */
[----:B------:R-:W-:Y:S02]  /*c7010*/  LOP3.LUT P1, RZ, R12, 0x40000, RZ, 0xc0, !PT ;  /* 0x000400000cff7812 */ /* 0x000fe4000782c0ff */
[----:B0-----:R-:W-:-:S11]  /*c7020*/  PRMT R0, R18, 0x7773, RZ ;  /* 0x0000777312007816 */ /* 0x001fd600000000ff */
[----:B----4-:R0:W-:Y:S01]  /*c7030*/  @P1 STG.E.U8 desc[UR24][R16.64], R0 ;  /* 0x0000000010001986 */ /* 0x0101e2000c101118 */
[----:B------:R-:W-:Y:S02]  /*c7040*/  LOP3.LUT P1, RZ, R12, 0x20000, RZ, 0xc0, !PT ;  /* 0x000200000cff7812 */ /* 0x000fe4000782c0ff */
[----:B0-----:R-:W-:-:S11]  /*c7050*/  PRMT R0, R23, 0x7770, RZ ;  /* 0x0000777017007816 */ /* 0x001fd600000000ff */
        /* <DEDUP_REMOVED lines=16> */
[----:B------:R-:W4:Y:S04]  /*c7160*/  LDL.LU.64 R4, [R1+0x2130] ;  /* 0x0021300001047983 */ /* 0x000f280000300a00 */
[----:B------:R-:W4:Y:S04]  /*c7170*/  LDL.LU.64 R10, [R1+0x2168] ;  /* 0x00216800010a7983 */ /* 0x000f280000300a00 */
[----:B------:R-:W4:Y:S01]  /*c7180*/  LDL.LU R9, [R1+0xac] ;  /* 0x0000ac0001097983 */ /* 0x000f220000300800 */
[----:B------:R-:W-:-:S02]  /*c7190*/  LOP3.LUT R12, R12, 0xfffffdff, RZ, 0xc0, !PT ;  /* 0xfffffdff0c0c7812 */ /* 0x000fc400078ec0ff */
[C---:B------:R-:W-:Y:S02]  /*c71a0*/  LOP3.LUT P4, RZ, R22.reuse, 0x400000, RZ, 0xc0, !PT ;  /* 0x0040000016ff7812 */ /* 0x040fe4000788c0ff */
[C---:B------:R-:W-:Y:S02]  /*c71b0*/  LOP3.LUT P5, RZ, R22.reuse, 0x800000, RZ, 0xc0, !PT ;  /* 0x0080000016ff7812 */ /* 0x040fe400078ac0ff */
[----:B------:R-:W-:Y:S01]  /*c71c0*/  PRMT R0, R25, 0x7773, RZ ;  /* 0x0000777319007816 */ /* 0x000fe200000000ff */
[----:B------:R-:W4:Y:S01]  /*c71d0*/  LDL.LU.64 R28, [R1+0x2160] ;  /* 0x00216000011c7983 */ /* 0x000f220000300a00 */
[C---:B------:R-:W-:Y:S02]  /*c71e0*/  LOP3.LUT P6, RZ, R22.reuse, 0x1000000, RZ, 0xc0, !PT ;  /* 0x0100000016ff7812 */ /* 0x040fe400078cc0ff */
[----:B------:R-:W-:Y:S02]  /*c71f0*/  LOP3.LUT P0, RZ, R22, 0x2000000, RZ, 0xc0, !PT ;  /* 0x0200000016ff7812 */ /* 0x000fe4000780c0ff */
[----:B--2---:R-:W-:-:S13]  /*c7200*/  LOP3.LUT P1, RZ, R23, 0x4, RZ, 0xc0, !PT ;  /* 0x0000000417ff7812 */ /* 0x004fda000782c0ff */
        /* <DEDUP_REMOVED lines=19> */
[----:B------:R-:W-:Y:S01]  /*c7340*/  LOP3.LUT P1, RZ, R22, 0x8000000, RZ, 0xc0, !PT ;  /* 0x0800000016ff7812 */ /* 0x000fe2000782c0ff */
[----:B---3--:R4:W-:Y:S01]  /*c7350*/  @P4 STG.E.U8 desc[UR24][R14.64], R0 ;  /* 0x000000000e004986 */ /* 0x0089e2000c101118 */
[----:B------:R-:W-:Y:S02]  /*c7360*/  LOP3.LUT R12, R12, 0xfffeffff, RZ, 0xc0, !PT ;  /* 0xfffeffff0c0c7812 */ /* 0x000fe400078ec0ff */
[----:B----4-:R-:W-:-:S09]  /*c7370*/  PRMT R0, R9, 0x7770, RZ ;  /* 0x0000777009007816 */ /* 0x010fd200000000ff */
[----:B------:R-:W-:Y:S02]  /*c7380*/  @P1 LOP3.LUT R12, R12, 0x10000, RZ, 0xfc, !PT ;  /* 0x000100000c0c1812 */ /* 0x000fe400078efcff */
[----:B------:R-:W-:Y:S02]  /*c7390*/  LOP3.LUT P1, RZ, R22, 0x4000000, RZ, 0xc0, !PT ;  /* 0x0400000016ff7812 */ /* 0x000fe4000782c0ff */
[----:B------:R-:W2:Y:S04]  /*c73a0*/  LDL.LU R22, [R1+0x90] ;  /* 0x0000900001167983 */ /* 0x000ea80000300800 */
[----:B------:R-:W3:Y:S04]  /*c73b0*/  LDL.LU.64 R14, [R1+0x2188] ;  /* 0x00218800010e7983 */ /* 0x000ee80000300a00 */
[----:B------:R0:W-:Y:S04]  /*c73c0*/  @P5 STG.E.U8 desc[UR24][R26.64], R0 ;  /* 0x000000001a005986 */ /* 0x0001e8000c101118 */
[----:B0-----:R-:W4:Y:S04]  /*c73d0*/  LDL.LU.64 R26, [R1+0x21c0] ;  /* 0x0021c000011a7983 */ /* 0x001f280000300a00 */
[----:B------:R-:W2:Y:S04]  /*c73e0*/  LDL.LU R17, [R1+0x80] ;  /* 0x0000800001117983 */ /* 0x000ea80000300800 */
[----:B--2---:R0:W-:Y:S04]  /*c73f0*/  STL [R1+0x3d9c], R17 ;  /* 0x003d9c1101007387 */ /* 0x0041e80000100800 */
        /* <DEDUP_REMOVED lines=9> */
[----:B------:R-:W-:Y:S02]  /*c7490*/  LOP3.LUT P1, RZ, R12, 0x10000, RZ, 0xc0, !PT ;  /* 0x000100000cff7812 */ /* 0x000fe4000782c0ff */
[----:B------:R-:W-:Y:S01]  /*c74a0*/  PRMT R0, R22, 0x7770, RZ ;  /* 0x0000777016007816 */ /* 0x000fe200000000ff */
[----:B------:R-:W2:Y:S04]  /*c74b0*/  LDL.LU.64 R2, [R1+0x21e8] ;  /* 0x0021e80001027983 */ /* 0x000ea80000300a00 */
[----:B------:R-:W2:Y:S04]  /*c74c0*/  LDL.LU.64 R20, [R1+0x2200] ;  /* 0x0022000001147983 */ /* 0x000ea80000300a00 */
[----:B------:R-:W2:Y:S04]  /*c74d0*/  LDL.LU.64 R18, [R1+0x2210] ;  /* 0x0022100001127983 */ /* 0x000ea80000300a00 */
[----:B------:R-:W2:Y:S04]  /*c74e0*/  LDL.LU R25, [R1+0x70] ;  /* 0x0000700001197983 */ /* 0x000ea80000300800 */
[----:B------:R-:W2:Y:S04]  /*c74f0*/  LDL.LU.64 R6, [R1+0x2208] ;  /* 0x0022080001067983 */ /* 0x000ea80000300a00 */
[----:B------:R-:W2:Y:S04]  /*c7500*/  LDL.LU.64 R4, [R1+0x2228] ;  /* 0x0022280001047983 */ /* 0x000ea80000300a00 */
[----:B------:R-:W2:Y:S04]  /*c7510*/  LDL.LU.64 R10, [R1+0x2268] ;  /* 0x00226800010a7983 */ /* 0x000ea80000300a00 */
[----:B------:R-:W2:Y:S04]  /*c7520*/  LDL.LU.64 R8, [R1+0x2260] ;  /* 0x0022600001087983 */ /* 0x000ea80000300a00 */
[----:B------:R-:W2:Y:S04]  /*c7530*/  LDL.LU.64 R28, [R1+0x2280] ;  /* 0x00228000011c7983 */ /* 0x000ea80000300a00 */
        /* <DEDUP_REMOVED lines=13> */
[----:B0-----:R-:W2:Y:S01]  /*c7610*/  LDL.LU R17, [R1+0x3d9c] ;  /* 0x003d9c0001117983 */ /* 0x001ea20000300800 */
[----:B------:R-:W-:Y:S02]  /*c7620*/  LOP3.LUT P1, RZ, R12, 0x1000, RZ, 0xc0, !PT ;  /* 0x000010000cff7812 */ /* 0x000fe4000782c0ff */
[C---:B------:R-:W-:Y:S02]  /*c7630*/  LOP3.LUT P2, RZ, R23.reuse, 0x8, RZ, 0xc0, !PT ;  /* 0x0000000817ff7812 */ /* 0x040fe4000784c0ff */
[C---:B------:R-:W-:Y:S02]  /*c7640*/  LOP3.LUT P3, RZ, R23.reuse, 0x10, RZ, 0xc0, !PT ;  /* 0x0000001017ff7812 */ /* 0x040fe4000786c0ff */
[----:B------:R-:W-:-:S02]  /*c7650*/  LOP3.LUT P4, RZ, R23, 0x20, RZ, 0xc0, !PT ;  /* 0x0000002017ff7812 */ /* 0x000fc4000788c0ff */
        /* <DEDUP_REMOVED lines=23> */
[----:B---3--:R0:W-:Y:S02]  /*c77d0*/  @P6 STG.E.U8 desc[UR24][R14.64], R0 ;  /* 0x000000000e006986 */ /* 0x0081e4000c101118 */
[----:B0-----:R-:W-:Y:S02]  /*c77e0*/  PRMT R0, R13, 0x7771, RZ ;  /* 0x000077710d007816 */ /* 0x001fe400000000ff */
[----:B------:R-:W2:Y:S04]  /*c77f0*/  LDL.LU.64 R14, [R1+0x22d8] ;  /* 0x0022d800010e7983 */ /* 0x000ea80000300a00 */
[----:B----4-:R0:W-:Y:S02]  /*c7800*/  @P0 STG.E.U8 desc[UR24][R26.64], R0 ;  /* 0x000000001a000986 */ /* 0x0101e4000c101118 */
[----:B0-----:R-:W-:-:S02]  /*c7810*/  IMAD.MOV.U32 R27, RZ, RZ, R24 ;  /* 0x000000ffff1b7224 */ /* 0x001fc400078e0018 */
[----:B------:R-:W3:Y:S01]  /*c7820*/  LDL.LU.64 R24, [R1+0x22d0] ;  /* 0x0022d00001187983 */ /* 0x000ee20000300a00 */
[C---:B------:R-:W-:Y:S02]  /*c7830*/  LOP3.LUT P4, RZ, R23.reuse, 0x200, RZ, 0xc0, !PT ;  /* 0x0000020017ff7812 */ /* 0x040fe4000788c0ff */
[----:B------:R-:W-:Y:S02]  /*c7840*/  LOP3.LUT P5, RZ, R23, 0x400, RZ, 0xc0, !PT ;  /* 0x0000040017ff7812 */ /* 0x000fe400078ac0ff */
[C---:B------:R-:W-:Y:S01]  /*c7850*/  PRMT R0, R13.reuse, 0x7772, RZ ;  /* 0x000077720d007816 */ /* 0x040fe200000000ff */
[----:B------:R-:W4:Y:S04]  /*c7860*/  LDL.LU.64 R4, [R1+0x22e8] ;  /* 0x0022e80001047983 */ /* 0x000f280000300a00 */
[----:B------:R-:W4:Y:S04]  /*c7870*/  LDL.LU.64 R10, [R1+0x2300] ;  /* 0x00230000010a7983 */ /* 0x000f280000300a00 */
[----:B------:R-:W4:Y:S04]  /*c7880*/  LDL.LU.64 R8, [R1+0x22f8] ;  /* 0x0022f80001087983 */ /* 0x000f280000300a00 */
[----:B------:R-:W4:Y:S04]  /*c7890*/  LDL.LU R26, [R1+0x94] ;  /* 0x00009400011a7983 */ /* 0x000f280000300800 */
[----:B------:R-:W4:Y:S04]  /*c78a0*/  LDL.LU.64 R28, [R1+0x2310] ;  /* 0x00231000011c7983 */ /* 0x000f280000300a00 */
[----:B------:R-:W4:Y:S04]  /*c78b0*/  LDL.LU R22, [R1+0x84] ;  /* 0x0000840001167983 */ /* 0x000f280000300800 */
[----:B--2---:R0:W-:Y:S02]  /*c78c0*/  @P4 STG.E.U8 desc[UR24][R14.64], R0 ;  /* 0x000000000e004986 */ /* 0x0041e4000c101118 */
[----:B0-----:R-:W-:-:S02]  /*c78d0*/  PRMT R0, R13, 0x7773, RZ ;  /* 0x000077730d007816 */ /* 0x001fc400000000ff */
[----:B------:R-:W2:Y:S04]  /*c78e0*/  LDL.LU R13, [R1+0x3d98] ;  /* 0x003d9800010d7983 */ /* 0x000ea80000300800 */
[----:B------:R-:W2:Y:S04]  /*c78f0*/  LDL.LU.64 R14, [R1+0x2348] ;  /* 0x00234800010e7983 */ /* 0x000ea80000300a00 */
[----:B---3--:R0:W-:Y:S04]  /*c7900*/  @P5 STG.E.U8 desc[UR24][R24.64], R0 ;  /* 0x0000000018005986 */ /* 0x0081e8000c101118 */
        /* <DEDUP_REMOVED lines=58> */
[----:B------:R-:W-:Y:S02]  /*c7cb0*/  PRMT R0, R22, 0x7772, RZ ;  /* 0x0000777216007816 */ /* 0x000fe400000000ff */
[C---:B------:R-:W-:Y:S02]  /*c7cc0*/  LOP3.LUT P2, RZ, R23.reuse, 0x400000, RZ, 0xc0, !PT ;  /* 0x0040000017ff7812 */ /* 0x040fe4000784c0ff */
[----:B------:R-:W-:-:S07]  /*c7cd0*/  LOP3.LUT P3, RZ, R23, 0x800000, RZ, 0xc0, !PT ;  /* 0x0080000017ff7812 */ /* 0x000fce000786c0ff */
[----:B---3--:R0:W-:Y:S04]  /*c7ce0*/  @P1 STG.E.U8 desc[UR24][R24.64], R0 ;  /* 0x0000000018001986 */ /* 0x0081e8000c101118 */
[----:B0-----:R-:W3:Y:S01]  /*c7cf0*/  LDL.LU.64 R24, [R1+0x3d88] ;  /* 0x003d880001187983 */ /* 0x001ee20000300a00 */
[----:B------:R-:W-:Y:S02]  /*c7d00*/  LOP3.LUT P1, RZ, R12, 0x10, RZ, 0xc0, !PT ;  /* 0x000000100cff7812 */ /* 0x000fe4000782c0ff */
[----:B------:R-:W-:-:S11]  /*c7d10*/  PRMT R0, R22, 0x7773, RZ ;  /* 0x0000777316007816 */ /* 0x000fd600000000ff */
[----:B----4-:R0:W-:Y:S01]  /*c7d20*/  @P1 STG.E.U8 desc[UR24][R2.64], R0 ;  /* 0x0000000002001986 */ /* 0x0101e2000c101118 */
[----:B------:R-:W-:Y:S02]  /*c7d30*/  LOP3.LUT P1, RZ, R12, 0x8, RZ, 0xc0, !PT ;  /* 0x000000080cff7812 */ /* 0x000fe4000782c0ff */
[----:B0-----:R-:W-:-:S11]  /*c7d40*/  PRMT R0, R13, 0x7770, RZ ;  /* 0x000077700d007816 */ /* 0x001fd600000000ff */
[----:B------:R0:W-:Y:S01]  /*c7d50*/  @P1 STG.E.U8 desc[UR24][R20.64], R0 ;  /* 0x0000000014001986 */ /* 0x0001e2000c101118 */
[----:B------:R-:W-:Y:S02]  /*c7d60*/  LOP3.LUT P1, RZ, R12, 0x4, RZ, 0xc0, !PT ;  /* 0x000000040cff7812 */ /* 0x000fe4000782c0ff */
[----:B0-----:R-:W-:-:S11]  /*c7d70*/  PRMT R0, R13, 0x7771, RZ ;  /* 0x000077710d007816 */ /* 0x001fd600000000ff */
[----:B------:R0:W-:Y:S01]  /*c7d80*/  @P1 STG.E.U8 desc[UR24][R18.64], R0 ;  /* 0x0000000012001986 */ /* 0x0001e2000c101118 */
[----:B------:R-:W-:Y:S02]  /*c7d90*/  LOP3.LUT P1, RZ, R12, 0x2, RZ, 0xc0, !PT ;  /* 0x000000020cff7812 */ /* 0x000fe4000782c0ff */
[----:B------:R-:W-:Y:S02]  /*c7da0*/  LOP3.LUT P4, RZ, R23, 0x1000000, RZ, 0xc0, !PT ;  /* 0x0100000017ff7812 */ /* 0x000fe4000788c0ff */
[----:B0-----:R-:W-:-:S09]  /*c7db0*/  PRMT R0, R13, 0x7772, RZ ;  /* 0x000077720d007816 */ /* 0x001fd200000000ff */
[----:B------:R0:W-:Y:S01]  /*c7dc0*/  @P1 STG.E.U8 desc[UR24][R16.64], R0 ;  /* 0x0000000010001986 */ /* 0x0001e2000c101118 */
[----:B------:R-:W-:Y:S02]  /*c7dd0*/  LOP3.LUT P5, RZ, R23, 0x2000000, RZ, 0xc0, !PT ;  /* 0x0200000017ff7812 */ /* 0x000fe400078ac0ff */
[----:B0-----:R-:W-:Y:S02]  /*c7de0*/  PRMT R0, R13, 0x7773, RZ ;  /* 0x000077730d007816 */ /* 0x001fe400000000ff */
[C---:B------:R-:W-:Y:S02]  /*c7df0*/  LOP3.LUT P6, RZ, R23.reuse, 0x4000000, RZ, 0xc0, !PT ;  /* 0x0400000017ff7812 */ /* 0x040fe400078cc0ff */
[----:B------:R-:W-:Y:S01]  /*c7e00*/  LOP3.LUT P0, RZ, R23, 0x8000000, RZ, 0xc0, !PT ;  /* 0x0800000017ff7812 */ /* 0x000fe2000780c0ff */
[----:B------:R-:W4:Y:S04]  /*c7e10*/  LDL.LU R13, [R1+0x3d84] ;  /* 0x003d8400010d7983 */ /* 0x000f280000300800 */
        /* <DEDUP_REMOVED lines=11> */
[----:B--2---:R0:W-:Y:S04]  /*c7ed0*/  @P0 STG.E.U8 desc[UR24][R14.64], R0 ;  /* 0x000000000e000986 */ /* 0x0041e8000c101118 */
[----:B0-----:R-:W2:Y:S01]  /*c7ee0*/  LDL.LU.64 R14, [R1+0x24d0] ;  /* 0x0024d000010e7983 */ /* 0x001ea20000300a00 */
[----:B------:R-:W-:-:S03]  /*c7ef0*/  LOP3.LUT P4, RZ, R23, 0x10000000, RZ, 0xc0, !PT ;  /* 0x1000000017ff7812 */ /* 0x000fc6000788c0ff */
[----:B------:R-:W4:Y:S01]  /*c7f00*/  LDL.LU.64 R16, [R1+0x24c8] ;  /* 0x0024c80001107983 */ /* 0x000f220000300a00 */
[----:B------:R-:W-:-:S03]  /*c7f10*/  PRMT R0, R26, 0x7771, RZ ;  /* 0x000077711a007816 */ /* 0x000fc600000000ff */
[----:B------:R-:W4:Y:S04]  /*c7f20*/  LDL.LU.64 R6, [R1+0x24d8] ;  /* 0x0024d80001067983 */ /* 0x000f280000300a00 */
[----:B------:R-:W4:Y:S04]  /*c7f30*/  LDL.LU.64 R4, [R1+0x24e0] ;  /* 0x0024e00001047983 */ /* 0x000f280000300a00 */
[----:B------:R-:W4:Y:S04]  /*c7f40*/  LDL.LU.64 R10, [R1+0x24e8] ;  /* 0x0024e800010a7983 */ /* 0x000f280000300a00 */
[----:B------:R-:W4:Y:S04]  /*c7f50*/  LDL.LU.64 R8, [R1+0x24f8] ;  /* 0x0024f80001087983 */ /* 0x000f280000300a00 */
[----:B------:R-:W4:Y:S01]  /*c7f60*/  LDL.LU R29, [R1+0x88] ;  /* 0x00008800011d7983 */ /* 0x000f220000300800 */
[----:B------:R-:W-:-:S02]  /*c7f70*/  LOP3.LUT P5, RZ, R23, 0x20000000, RZ, 0xc0, !PT ;  /* 0x2000000017ff7812 */ /* 0x000fc400078ac0ff */
[C---:B------:R-:W-:Y:S02]  /*c7f80*/  LOP3.LUT P6, RZ, R23.reuse, 0x40000000, RZ, 0xc0, !PT ;  /* 0x4000000017ff7812 */ /* 0x040fe400078cc0ff */
[----:B------:R-:W-:Y:S01]  /*c7f90*/  LOP3.LUT P0, RZ, R23, 0x80000000, RZ, 0xc0, !PT ;  /* 0x8000000017ff7812 */ /* 0x000fe2000780c0ff */
[----:B--2---:R0:W-:Y:S04]  /*c7fa0*/  @P4 STG.E.U8 desc[UR24][R14.64], R0 ;  /* 0x000000000e004986 */ /* 0x0041e8000c101118 */
[----:B0-----:R-:W2:Y:S04]  /*c7fb0*/  LDL.LU.64 R14, [R1+0x24f0] ;  /* 0x0024f000010e7983 */ /* 0x001ea80000300a00 */
[----:B------:R-:W2:Y:S01]  /*c7fc0*/  LDL.LU.64 R22, [R1+0x2510] ;  /* 0x0025100001167983 */ /* 0x000ea20000300a00 */
[----:B---3--:R-:W-:-:S02]  /*c7fd0*/  LOP3.LUT P1, RZ, R24, 0x100, RZ, 0xc0, !PT ;  /* 0x0000010018ff7812 */ /* 0x008fc4000782c0ff */
[----:B----4-:R-:W-:-:S11]  /*c7fe0*/  LOP3.LUT R13, R13, 0xfdffffff, RZ, 0xc0, !PT ;  /* 0xfdffffff0d0d7812 */ /* 0x010fd600078ec0ff */
        /* <DEDUP_REMOVED lines=19> */
[----:B------:R-:W-:Y:S02]  /*c8120*/  PRMT R0, R26, 0x7772, RZ ;  /* 0x000077721a007816 */ /* 0x000fe400000000ff */
[----:B------:R-:W-:Y:S02]  /*c8130*/  LOP3.LUT R12, R12, 0xfffffffe, RZ, 0xc0, !PT ;  /* 0xfffffffe0c0c7812 */ /* 0x000fe400078ec0ff */
[----:B------:R-:W-:Y:S01]  /*c8140*/  LOP3.LUT R13, R13, 0x7fffffff, RZ, 0xc0, !PT ;  /* 0x7fffffff0d0d7812 */ /* 0x000fe200078ec0ff */
[----:B------:R-:W3:Y:S04]  /*c8150*/  LDL.LU.64 R2, [R1+0x2508] ;  /* 0x0025080001027983 */ /* 0x000ee80000300a00 */
[----:B------:R0:W-:Y:S04]  /*c8160*/  @P5 STG.E.U8 desc[UR24][R16.64], R0 ;  /* 0x0000000010005986 */ /* 0x0001e8000c101118 */
[----:B------:R-:W4:Y:S01]  /*c8170*/  LDL.LU.64 R20, [R1+0x2518] ;  /* 0x0025180001147983 */ /* 0x000f220000300a00 */
[----:B------:R-:W-:-:S02]  /*c8180*/  @P1 LOP3.LUT R13, R13, 0x80000000, RZ, 0xfc, !PT ;  /* 0x800000000d0d1812 */ /* 0x000fc400078efcff */
[----:B------:R-:W-:Y:S02]  /*c8190*/  LOP3.LUT P1, RZ, R24, 0x2, RZ, 0xc0, !PT ;  /* 0x0000000218ff7812 */ /* 0x000fe4000782c0ff */
[----:B0-----:R-:W-:Y:S02]  /*c81a0*/  PRMT R0, R26, 0x7773, RZ ;  /* 0x000077731a007816 */ /* 0x001fe400000000ff */
[----:B------:R-:W4:Y:S04]  /*c81b0*/  LDL.LU R26, [R1+0x68] ;  /* 0x00006800011a7983 */ /* 0x000f280000300800 */
[----:B------:R0:W-:Y:S04]  /*c81c0*/  @P6 STG.E.U8 desc[UR24][R6.64], R0 ;  /* 0x0000000006006986 */ /* 0x0001e8000c101118 */
[----:B------:R-:W4:Y:S04]  /*c81d0*/  LDL.LU.64 R18, [R1+0x2520] ;  /* 0x0025200001127983 */ /* 0x000f280000300a00 */
[----:B------:R-:W4:Y:S01]  /*c81e0*/  LDL.LU.64 R16, [R1+0x2528] ;  /* 0x0025280001107983 */ /* 0x000f220000300a00 */
        /* <DEDUP_REMOVED lines=15> */
[----:B------:R-:W4:Y:S06]  /*c82e0*/  LDL.LU.64 R28, [R1+0x2548] ;  /* 0x00254800011c7983 */ /* 0x000f2c0000300a00 */
[----:B------:R0:W-:Y:S01]  /*c82f0*/  @P1 STG.E.U8 desc[UR24][R14.64], R0 ;  /* 0x000000000e001986 */ /* 0x0001e2000c101118 */
[----:B------:R-:W-:-:S02]  /*c8300*/  LOP3.LUT P1, RZ, R13, 0x40000000, RZ, 0xc0, !PT ;  /* 0x400000000dff7812 */ /* 0x000fc4000782c0ff */
[----:B0-----:R-:W-:Y:S01]  /*c8310*/  PRMT R0, R25, 0x7770, RZ ;  /* 0x0000777019007816 */ /* 0x001fe200000000ff */
[----:B------:R-:W4:Y:S10]  /*c8320*/  LDL.LU.64 R14, [R1+0x2558] ;  /* 0x00255800010e7983 */ /* 0x000f340000300a00 */
[----:B--2---:R0:W-:Y:S04]  /*c8330*/  @P1 STG.E.U8 desc[UR24][R22.64], R0 ;  /* 0x0000000016001986 */ /* 0x0041e8000c101118 */
[----:B0-----:R-:W2:Y:S01]  /*c8340*/  LDL.LU.64 R22, [R1+0x3d78] ;  /* 0x003d780001167983 */ /* 0x001ea20000300a00 */
[----:B------:R-:W-:-:S02]  /*c8350*/  LOP3.LUT P1, RZ, R13, 0x20000000, RZ, 0xc0, !PT ;  /* 0x200000000dff7812 */ /* 0x000fc4000782c0ff */
[----:B------:R-:W-:Y:S02]  /*c8360*/  PRMT R0, R25, 0x7771, RZ ;  /* 0x0000777119007816 */ /* 0x000fe400000000ff */
[----:B------:R-:W-:-:S09]  /*c8370*/  LOP3.LUT P2, RZ, R24, 0x200, RZ, 0xc0, !PT ;  /* 0x0000020018ff7812 */ /* 0x000fd2000784c0ff */
[----:B--2---:R0:W-:Y:S01]  /*c8380*/  @P1 STG.E.U8 desc[UR24][R22.64], R0 ;  /* 0x0000000016001986 */ /* 0x0041e2000c101118 */
[----:B------:R-:W-:Y:S02]  /*c8390*/  LOP3.LUT P1, RZ, R13, 0x10000000, RZ, 0xc0, !PT ;  /* 0x100000000dff7812 */ /* 0x000fe4000782c0ff */
[----:B0-----:R-:W-:-:S11]  /*c83a0*/  PRMT R0, R25, 0x7772, RZ ;  /* 0x0000777219007816 */ /* 0x001fd600000000ff */
[----:B---3--:R0:W-:Y:S02]  /*c83b0*/  @P1 STG.E.U8 desc[UR24][R2.64], R0 ;  /* 0x0000000002001986 */ /* 0x0081e4000c101118 */
[----:B0-----:R-:W-:Y:S02]  /*c83c0*/  PRMT R0, R25, 0x7773, RZ ;  /* 0x0000777319007816 */ /* 0x001fe400000000ff */
[----:B------:R-:W2:Y:S01]  /*c83d0*/  LDL.LU R25, [R1+0x3d74] ;  /* 0x003d740001197983 */ /* 0x000ea20000300800 */
[----:B------:R-:W-:-:S13]  /*c83e0*/  LOP3.LUT P1, RZ, R13, 0x8000000, RZ, 0xc0, !PT ;  /* 0x080000000dff7812 */ /* 0x000fda000782c0ff */
[----:B----4-:R0:W-:Y:S01]  /*c83f0*/  @P1 STG.E.U8 desc[UR24][R20.64], R0 ;  /* 0x0000000014001986 */ /* 0x0101e2000c101118 */
[----:B------:R-:W-:Y:S02]  /*c8400*/  LOP3.LUT P1, RZ, R13, 0x4000000, RZ, 0xc0, !PT ;  /* 0x040000000dff7812 */ /* 0x000fe4000782c0ff */
[----:B0-----:R-:W-:-:S11]  /*c8410*/  PRMT R0, R26, 0x7770, RZ ;  /* 0x000077701a007816 */ /* 0x001fd600000000ff */
[----:B------:R0:W-:Y:S01]  /*c8420*/  @P1 STG.E.U8 desc[UR24][R18.64], R0 ;  /* 0x0000000012001986 */ /* 0x0001e2000c101118 */
[----:B------:R-:W-:Y:S02]  /*c8430*/  LOP3.LUT P1, RZ, R13, 0x2000000, RZ, 0xc0, !PT ;  /* 0x020000000dff7812 */ /* 0x000fe4000782c0ff */
[----:B------:R-:W-:Y:S02]  /*c8440*/  LOP3.LUT P3, RZ, R24, 0x400, RZ, 0xc0, !PT ;  /* 0x0000040018ff7812 */ /* 0x000fe4000786c0ff */
[----:B0-----:R-:W-:-:S09]  /*c8450*/  PRMT R0, R26, 0x7771, RZ ;  /* 0x000077711a007816 */ /* 0x001fd200000000ff */
[----:B------:R0:W-:Y:S01]  /*c8460*/  @P1 STG.E.U8 desc[UR24][R16.64], R0 ;  /* 0x0000000010001986 */ /* 0x0001e2000c101118 */
[C---:B------:R-:W-:Y:S02]  /*c8470*/  LOP3.LUT P4, RZ, R24.reuse, 0x800, RZ, 0xc0, !PT ;  /* 0x0000080018ff7812 */ /* 0x040fe4000788c0ff */
[----:B------:R-:W-:Y:S02]  /*c8480*/  LOP3.LUT P5, RZ, R24, 0x1000, RZ, 0xc0, !PT ;  /* 0x0000100018ff7812 */ /* 0x000fe400078ac0ff */
[----:B0-----:R-:W-:-:S05]  /*c8490*/  PRMT R0, R26, 0x7772, RZ ;  /* 0x000077721a007816 */ /* 0x001fca00000000ff */
[----:B------:R0:W-:Y:S01]  /*c84a0*/  @P2 STG.E.U8 desc[UR24][R6.64], R0 ;  /* 0x0000000006002986 */ /* 0x0001e2000c101118 */
[----:B------:R-:W-:Y:S02]  /*c84b0*/  LOP3.LUT P6, RZ, R24, 0x2000, RZ, 0xc0, !PT ;  /* 0x0000200018ff7812 */ /* 0x000fe400078cc0ff */
[----:B0-----:R-:W-:-:S05]  /*c84c0*/  PRMT R0, R26, 0x7773, RZ ;  /* 0x000077731a007816 */ /* 0x001fca00000000ff */
[----:B------:R2:W-:Y:S01]  /*c84d0*/  @P3 STG.E.U8 desc[UR24][R4.64], R0 ;  /* 0x0000000004003986 */ /* 0x0005e2000c101118 */
        /* <DEDUP_REMOVED lines=10> */
[----:B------:R-:W3:Y:S04]  /*c8580*/  LDL.LU.64 R28, [R1+0x2560] ;  /* 0x00256000011c7983 */ /* 0x000ee80000300a00 */
[----:B0-----:R-:W4:Y:S04]  /*c8590*/  LDL.LU.64 R14, [R1+0x2568] ;  /* 0x00256800010e7983 */ /* 0x001f280000300a00 */
[----:B------:R-:W2:Y:S04]  /*c85a0*/  LDL.LU.64 R6, [R1+0x2578] ;  /* 0x0025780001067983 */ /* 0x000ea80000300a00 */
[----:B------:R-:W3:Y:S01]  /*c85b0*/  LDL.LU R26, [R1+0x8c] ;  /* 0x00008c00011a7983 */ /* 0x000ee20000300800 */
[----:B------:R-:W-:-:S02]  /*c85c0*/  LOP3.LUT P4, RZ, R24, 0x8000, RZ, 0xc0, !PT ;  /* 0x0000800018ff7812 */ /* 0x000fc4000788c0ff */
[----:B------:R-:W-:Y:S01]  /*c85d0*/  LOP3.LUT P5, RZ, R24, 0x10000, RZ, 0xc0, !PT ;  /* 0x0001000018ff7812 */ /* 0x000fe200078ac0ff */
[----:B------:R-:W2:Y:S04]  /*c85e0*/  LDL.LU.64 R4, [R1+0x2570] ;  /* 0x0025700001047983 */ /* 0x000ea80000300a00 */
[----:B------:R-:W2:Y:S04]  /*c85f0*/  LDL.LU.64 R10, [R1+0x2580] ;  /* 0x00258000010a7983 */ /* 0x000ea80000300a00 */
[----:B------:R-:W2:Y:S04]  /*c8600*/  LDL.LU R12, [R1+0x7c] ;  /* 0x00007c00010c7983 */ /* 0x000ea80000300800 */
[----:B------:R-:W2:Y:S01]  /*c8610*/  LDL.LU.64 R8, [R1+0x2590] ;  /* 0x0025900001087983 */ /* 0x000ea20000300a00 */
[----:B---3--:R-:W-:-:S05]  /*c8620*/  PRMT R0, R26, 0x7770, RZ ;  /* 0x000077701a007816 */ /* 0x008fca00000000ff */
[----:B------:R0:W-:Y:S02]  /*c8630*/  @P4 STG.E.U8 desc[UR24][R28.64], R0 ;  /* 0x000000001c004986 */ /* 0x0001e4000c101118 */
[----:B0-----:R-:W-:Y:S02]  /*c8640*/  PRMT R0, R26, 0x7771, RZ ;  /* 0x000077711a007816 */ /* 0x001fe400000000ff */
[----:B------:R-:W3:Y:S04]  /*c8650*/  LDL.LU.64 R28, [R1+0x2588] ;  /* 0x00258800011c7983 */ /* 0x000ee80000300a00 */
[----:B----4-:R0:W-:Y:S04]  /*c8660*/  @P5 STG.E.U8 desc[UR24][R14.64], R0 ;  /* 0x000000000e005986 */ /* 0x0101e8000c101118 */
[----:B0-----:R-:W4:Y:S04]  /*c8670*/  LDL.LU R15, [R1+0x6c] ;  /* 0x00006c00010f7983 */ /* 0x001f280000300800 */
[----:B------:R-:W2:Y:S04]  /*c8680*/  LDL.LU.64 R22, [R1+0x25a8] ;  /* 0x0025a80001167983 */ /* 0x000ea80000300a00 */
        /* <DEDUP_REMOVED lines=35> */
[----:B0-----:R-:W-:Y:S02]  /*c88c0*/  PRMT R0, R26, 0x7773, RZ ;  /* 0x000077731a007816 */ /* 0x001fe400000000ff */
[----:B------:R-:W4:Y:S04]  /*c88d0*/  LDL.LU R26, [R1+0x50] ;  /* 0x00005000011a7983 */ /* 0x000f280000300800 */
[----:B------:R0:W-:Y:S04]  /*c88e0*/  @P0 STG.E.U8 desc[UR24][R4.64], R0 ;  /* 0x0000000004000986 */ /* 0x0001e8000c101118 */
[----:B------:R-:W4:Y:S04]  /*c88f0*/  LDL.LU.64 R18, [R1+0x25c0] ;  /* 0x0025c00001127983 */ /* 0x000f280000300a00 */
[----:B------:R-:W4:Y:S04]  /*c8900*/  LDL.LU.64 R16, [R1+0x25d0] ;  /* 0x0025d00001107983 */ /* 0x000f280000300a00 */
[----:B------:R-:W4:Y:S04]  /*c8910*/  LDL.LU.64 R6, [R1+0x25c8] ;  /* 0x0025c80001067983 */ /* 0x000f280000300a00 */
[----:B------:R-:W4:Y:S01]  /*c8920*/  LDL.LU R14, [R1+0x40] ;  /* 0x00004000010e7983 */ /* 0x000f220000300800 */
[----:B0-----:R-:W-:-:S03]  /*c8930*/  PRMT R0, R12, 0x7770, RZ ;  /* 0x000077700c007816 */ /* 0x001fc600000000ff */
[----:B------:R-:W4:Y:S04]  /*c8940*/  LDL.LU.64 R4, [R1+0x25d8] ;  /* 0x0025d80001047983 */ /* 0x000f280000300a00 */
[----:B------:R0:W-:Y:S01]  /*c8950*/  @P1 STG.E.U8 desc[UR24][R10.64], R0 ;  /* 0x000000000a001986 */ /* 0x0001e2000c101118 */
[C---:B------:R-:W-:Y:S02]  /*c8960*/  LOP3.LUT P1, RZ, R13.reuse, 0x1000000, RZ, 0xc0, !PT ;  /* 0x010000000dff7812 */ /* 0x040fe4000782c0ff */
[----:B0-----:R-:W-:Y:S01]  /*c8970*/  PRMT R0, R12, 0x7771, RZ ;  /* 0x000077710c007816 */ /* 0x001fe200000000ff */
[----:B------:R-:W4:Y:S10]  /*c8980*/  LDL.LU.64 R10, [R1+0x25e0] ;  /* 0x0025e000010a7983 */ /* 0x000f340000300a00 */
        /* <DEDUP_REMOVED lines=19> */
[----:B------:R-:W-:Y:S02]  /*c8ac0*/  LOP3.LUT P5, RZ, R24, 0x80000000, RZ, 0xc0, !PT ;  /* 0x8000000018ff7812 */ /* 0x000fe400078ac0ff */
        /* <DEDUP_REMOVED lines=19> */
[----:B------:R0:W-:Y:S01]  /*c8c00*/  @P5 STG.E.U8 desc[UR24][R10.64], R0 ;  /* 0x000000000a005986 */ /* 0x0001e2000c101118 */
[----:B------:R-:W-:Y:S01]  /*c8c10*/  IMAD.MOV.U32 R15, RZ, RZ, R27 ;  /* 0x000000ffff0f7224 */ /* 0x000fe200078e001b */
[C---:B0-----:R-:W-:Y:S02]  /*c8c20*/  PRMT R0, R14.reuse, 0x7771, RZ ;  /* 0x000077710e007816 */ /* 0x041fe400000000ff */
[----:B------:R-:W2:Y:S04]  /*c8c30*/  LDL.LU.64 R10, [R1+0x25f0] ;  /* 0x0025f000010a7983 */ /* 0x000ea80000300a00 */
[----:B------:R0:W-:Y:S02]  /*c8c40*/  @P6 STG.E.U8 desc[UR24][R8.64], R0 ;  /* 0x0000000008006986 */ /* 0x0001e4000c101118 */
[----:B0-----:R-:W-:-:S02]  /*c8c50*/  PRMT R0, R14, 0x7772, RZ ;  /* 0x000077720e007816 */ /* 0x001fc400000000ff */
[----:B------:R-:W4:Y:S04]  /*c8c60*/  LDL.LU.64 R8, [R1+0x2600] ;  /* 0x0026000001087983 */ /* 0x000f280000300a00 */
[----:B------:R-:W4:Y:S04]  /*c8c70*/  LDL.LU.64 R26, [R1+0x2610] ;  /* 0x00261000011a7983 */ /* 0x000f280000300a00 */
[----:B------:R-:W4:Y:S04]  /*c8c80*/  LDL.LU.64 R6, [R1+0x2608] ;  /* 0x0026080001067983 */ /* 0x000f280000300a00 */
[----:B---3--:R0:W-:Y:S04]  /*c8c90*/  @P0 STG.E.U8 desc[UR24][R28.64], R0 ;  /* 0x000000001c000986 */ /* 0x0081e8000c101118 */
[----:B0-----:R-:W3:Y:S01]  /*c8ca0*/  LDL.LU R28, [R1+0x30] ;  /* 0x00003000011c7983 */ /* 0x001ee20000300800 */
[----:B------:R-:W-:-:S02]  /*c8cb0*/  LOP3.LUT P4, RZ, R25, 0x4, RZ, 0xc0, !PT ;  /* 0x0000000419ff7812 */ /* 0x000fc4000788c0ff */
[C---:B------:R-:W-:Y:S02]  /*c8cc0*/  LOP3.LUT P5, RZ, R25.reuse, 0x8, RZ, 0xc0, !PT ;  /* 0x0000000819ff7812 */ /* 0x040fe400078ac0ff */
[----:B------:R-:W-:Y:S02]  /*c8cd0*/  PRMT R0, R14, 0x7773, RZ ;  /* 0x000077730e007816 */ /* 0x000fe400000000ff */
[----:B------:R-:W-:Y:S01]  /*c8ce0*/  LOP3.LUT P6, RZ, R25, 0x10, RZ, 0xc0, !PT ;  /* 0x0000001019ff7812 */ /* 0x000fe200078cc0ff */
[----:B------:R-:W4:Y:S04]  /*c8cf0*/  LDL.LU.64 R4, [R1+0x2618] ;  /* 0x0026180001047983 */ /* 0x000f280000300a00 */
[----:B------:R-:W4:Y:S04]  /*c8d00*/  LDL.LU R29, [R1+0x20] ;  /* 0x00002000011d7983 */ /* 0x000f280000300800 */
[----:B--2---:R0:W-:Y:S04]  /*c8d10*/  @P4 STG.E.U8 desc[UR24][R10.64], R0 ;  /* 0x000000000a004986 */ /* 0x0041e8000c101118 */
[----:B0-----:R-:W2:Y:S01]  /*c8d20*/  LDL.LU.64 R10, [R1+0x2620] ;  /* 0x00262000010a7983 */ /* 0x001ea20000300a00 */
[----:B---3--:R-:W-:-:S05]  /*c8d30*/  PRMT R0, R28, 0x7770, RZ ;  /* 0x000077701c007816 */ /* 0x008fca00000000ff */
[----:B----4-:R0:W-:Y:S02]  /*c8d40*/  @P5 STG.E.U8 desc[UR24][R8.64], R0 ;  /* 0x0000000008005986 */ /* 0x0101e4000c101118 */
[----:B0-----:R-:W-:Y:S02]  /*c8d50*/  PRMT R0, R28, 0x7771, RZ ;  /* 0x000077711c007816 */ /* 0x001fe400000000ff */
[----:B------:R-:W3:Y:S04]  /*c8d60*/  LDL.LU.64 R8, [R1+0x2628] ;  /* 0x0026280001087983 */ /* 0x000ee80000300a00 */
[----:B------:R-:W4:Y:S04]  /*c8d70*/  LDL.LU R14, [R1+0x54] ;  /* 0x00005400010e7983 */ /* 0x000f280000300800 */
        /* <DEDUP_REMOVED lines=41> */
[----:B------:R-:W4:Y:S05]  /*c9010*/  LDL.LU.64 R6, [R1+0x2678] ;  /* 0x0026780001067983 */ /* 0x000f2a0000300a00 */
[----:B------:R0:W-:Y:S01]  /*c9020*/  @P1 STG.E.U8 desc[UR24][R4.64], R0 ;  /* 0x0000000004001986 */ /* 0x0001e2000c101118 */
[----:B------:R-:W-:-:S02]  /*c9030*/  LOP3.LUT P1, RZ, R13, 0x10000, RZ, 0xc0, !PT ;  /* 0x000100000dff7812 */ /* 0x000fc4000782c0ff */
        /* <DEDUP_REMOVED lines=13> */
[----:B------:R-:W-:-:S11]  /*c9110*/  PRMT R0, R29, 0x7773, RZ ;  /* 0x000077731d007816 */ /* 0x000fd600000000ff */
[----:B--2---:R0:W-:Y:S04]  /*c9120*/  @P1 STG.E.U8 desc[UR24][R26.64], R0 ;  /* 0x000000001a001986 */ /* 0x0041e8000c101118 */
[----:B0-----:R-:W2:Y:S01]  /*c9130*/  LDL.LU.64 R26, [R1+0x3d50] ;  /* 0x003d5000011a7983 */ /* 0x001ea20000300a00 */
[----:B------:R-:W-:Y:S02]  /*c9140*/  LOP3.LUT P1, RZ, R13, 0x1000, RZ, 0xc0, !PT ;  /* 0x000010000dff7812 */ /* 0x000fe4000782c0ff */
[----:B----4-:R-:W-:Y:S02]  /*c9150*/  PRMT R0, R14, 0x7770, RZ ;  /* 0x000077700e007816 */ /* 0x010fe400000000ff */
[----:B------:R-:W-:-:S09]  /*c9160*/  LOP3.LUT P2, RZ, R25, 0x8000, RZ, 0xc0, !PT ;  /* 0x0000800019ff7812 */ /* 0x000fd2000784c0ff */
[----:B--2---:R0:W-:Y:S04]  /*c9170*/  @P1 STG.E.U8 desc[UR24][R26.64], R0 ;  /* 0x000000001a001986 */ /* 0x0041e8000c101118 */
[----:B0-----:R-:W2:Y:S01]  /*c9180*/  LDL.LU.64 R26, [R1+0x3d48] ;  /* 0x003d4800011a7983 */ /* 0x001ea20000300a00 */
[----:B------:R-:W-:Y:S02]  /*c9190*/  LOP3.LUT P1, RZ, R13, 0x800, RZ, 0xc0, !PT ;  /* 0x000008000dff7812 */ /* 0x000fe4000782c0ff */
[----:B------:R-:W-:-:S11]  /*c91a0*/  PRMT R0, R14, 0x7771, RZ ;  /* 0x000077710e007816 */ /* 0x000fd600000000ff */
        /* <DEDUP_REMOVED lines=9> */
[C---:B------:R-:W-:Y:S02]  /*c9240*/  LOP3.LUT P5, RZ, R25.reuse, 0x40000, RZ, 0xc0, !PT ;  /* 0x0004000019ff7812 */ /* 0x040fe400078ac0ff */
[C---:B------:R-:W-:Y:S02]  /*c9250*/  LOP3.LUT P6, RZ, R25.reuse, 0x80000, RZ, 0xc0, !PT ;  /* 0x0008000019ff7812 */ /* 0x040fe400078cc0ff */
[----:B------:R-:W-:Y:S01]  /*c9260*/  LOP3.LUT P0, RZ, R25, 0x100000, RZ, 0xc0, !PT ;  /* 0x0010000019ff7812 */ /* 0x000fe2000780c0ff */
[----:B------:R-:W-:Y:S01]  /*c9270*/  IMAD.MOV.U32 R29, RZ, RZ, R15 ;  /* 0x000000ffff1d7224 */ /* 0x000fe200078e000f */
        /* <DEDUP_REMOVED lines=9> */
[----:B------:R-:W4:Y:S01]  /*c9310*/  LDL.LU.64 R18, [R1+0x2688] ;  /* 0x0026880001127983 */ /* 0x000f220000300a00 */
[----:B0-----:R-:W-:-:S05]  /*c9320*/  PRMT R0, R28, 0x7770, RZ ;  /* 0x000077701c007816 */ /* 0x001fca00000000ff */
[----:B------:R0:W-:Y:S02]  /*c9330*/  @P6 STG.E.U8 desc[UR24][R10.64], R0 ;  /* 0x000000000a006986 */ /* 0x0001e4000c101118 */
[----:B0-----:R-:W-:Y:S02]  /*c9340*/  PRMT R0, R28, 0x7771, RZ ;  /* 0x000077711c007816 */ /* 0x001fe400000000ff */
[----:B------:R-:W2:Y:S04]  /*c9350*/  LDL.LU.64 R10, [R1+0x2698] ;  /* 0x00269800010a7983 */ /* 0x000ea80000300a00 */
[----:B------:R-:W2:Y:S04]  /*c9360*/  LDL.LU.64 R14, [R1+0x26a0] ;  /* 0x0026a000010e7983 */ /* 0x000ea80000300a00 */
[----:B------:R-:W2:Y:S04]  /*c9370*/  LDL.LU.64 R16, [R1+0x26a8] ;  /* 0x0026a80001107983 */ /* 0x000ea80000300a00 */
[----:B------:R-:W2:Y:S04]  /*c9380*/  LDL.LU.64 R6, [R1+0x26b8] ;  /* 0x0026b80001067983 */ /* 0x000ea80000300a00 */
[----:B---3--:R0:W-:Y:S04]  /*c9390*/  @P0 STG.E.U8 desc[UR24][R8.64], R0 ;  /* 0x0000000008000986 */ /* 0x0081e8000c101118 */
[----:B0-----:R-:W3:Y:S01]  /*c93a0*/  LDL.LU R8, [R1+0x24] ;  /* 0x0000240001087983 */ /* 0x001ee20000300800 */
        /* <DEDUP_REMOVED lines=8> */
[----:B--2---:R0:W-:Y:S04]  /*c9430*/  @P5 STG.E.U8 desc[UR24][R10.64], R0 ;  /* 0x000000000a005986 */ /* 0x0041e8000c101118 */
[----:B0-----:R-:W2:Y:S01]  /*c9440*/  LDL.LU.64 R10, [R1+0x26c8] ;  /* 0x0026c800010a7983 */ /* 0x001ea20000300a00 */
[----:B---3--:R-:W-:-:S05]  /*c9450*/  PRMT R0, R8, 0x7770, RZ ;  /* 0x0000777008007816 */ /* 0x008fca00000000ff */
[----:B------:R0:W-:Y:S04]  /*c9460*/  @P6 STG.E.U8 desc[UR24][R14.64], R0 ;  /* 0x000000000e006986 */ /* 0x0001e8000c101118 */
        /* <DEDUP_REMOVED lines=25> */
[----:B------:R-:W-:Y:S02]  /*c9600*/  PRMT R0, R8, 0x7771, RZ ;  /* 0x0000777108007816 */ /* 0x000fe400000000ff */
[----:B------:R-:W-:Y:S01]  /*c9610*/  LOP3.LUT R13, R13, 0xffffff7f, RZ, 0xc0, !PT ;  /* 0xffffff7f0d0d7812 */ /* 0x000fe200078ec0ff */
[----:B------:R-:W4:Y:S06]  /*c9620*/  LDL.LU R28, [R1+0x48] ;  /* 0x00004800011c7983 */ /* 0x000f2c0000300800 */
        /* <DEDUP_REMOVED lines=8> */
[----:B------:R-:W4:Y:S04]  /*c96b0*/  LDL.LU.64 R22, [R1+0x26e8] ;  /* 0x0026e80001167983 */ /* 0x000f280000300a00 */
[----:B------:R-:W4:Y:S04]  /*c96c0*/  LDL.LU.64 R2, [R1+0x26f8] ;  /* 0x0026f80001027983 */ /* 0x000f280000300a00 */
[----:B------:R-:W4:Y:S04]  /*c96d0*/  LDL.LU.64 R20, [R1+0x2708] ;  /* 0x0027080001147983 */ /* 0x000f280000300a00 */
[----:B------:R-:W4:Y:S04]  /*c96e0*/  LDL.LU.64 R18, [R1+0x26f0] ;  /* 0x0026f00001127983 */ /* 0x000f280000300a00 */
        /* <DEDUP_REMOVED lines=23> */
[----:B------:R-:W-:-:S07]  /*c9860*/  LOP3.LUT P3, RZ, R26, 0x8, RZ, 0xc0, !PT ;  /* 0x000000081aff7812 */ /* 0x000fce000786c0ff */
[----:B---3--:R0:W-:Y:S04]  /*c9870*/  @P1 STG.E.U8 desc[UR24][R14.64], R0 ;  /* 0x000000000e001986 */ /* 0x0081e8000c101118 */
[----:B0-----:R-:W3:Y:S01]  /*c9880*/  LDL.LU.64 R14, [R1+0x3d28] ;  /* 0x003d2800010e7983 */ /* 0x001ee20000300a00 */
[----:B------:R-:W-:Y:S02]  /*c9890*/  LOP3.LUT P1, RZ, R13, 0x8, RZ, 0xc0, !PT ;  /* 0x000000080dff7812 */ /* 0x000fe4000782c0ff */
[----:B----4-:R-:W-:-:S11]  /*c98a0*/  PRMT R0, R28, 0x7770, RZ ;  /* 0x000077701c007816 */ /* 0x010fd600000000ff */
        /* <DEDUP_REMOVED lines=9> */
[----:B0-----:R-:W-:-:S05]  /*c9940*/  PRMT R0, R28, 0x7773, RZ ;  /* 0x000077731c007816 */ /* 0x001fca00000000ff */
[----:B------:R3:W-:Y:S01]  /*c9950*/  @P2 STG.E.U8 desc[UR24][R20.64], R0 ;  /* 0x0000000014002986 */ /* 0x0007e2000c101118 */
[----:B------:R-:W-:Y:S01]  /*c9960*/  IMAD.MOV.U32 R9, RZ, RZ, R29 ;  /* 0x000000ffff097224 */ /* 0x000fe200078e001d */
        /* <DEDUP_REMOVED lines=8> */
[----:B------:R-:W4:Y:S01]  /*c99f0*/  LDL.LU.64 R28, [R1+0x2728] ;  /* 0x00272800011c7983 */ /* 0x000f220000300a00 */
[C---:B------:R-:W-:Y:S02]  /*c9a00*/  LOP3.LUT P6, RZ, R26.reuse, 0x40, RZ, 0xc0, !PT ;  /* 0x000000401aff7812 */ /* 0x040fe400078cc0ff */
[----:B------:R-:W-:-:S02]  /*c9a10*/  LOP3.LUT P0, RZ, R26, 0x80, RZ, 0xc0, !PT ;  /* 0x000000801aff7812 */ /* 0x000fc4000780c0ff */
[----:B------:R-:W-:Y:S01]  /*c9a20*/  LOP3.LUT P4, RZ, R26, 0x100, RZ, 0xc0, !PT ;  /* 0x000001001aff7812 */ /* 0x000fe2000788c0ff */
[----:B------:R-:W3:Y:S04]  /*c9a30*/  LDL.LU.64 R20, [R1+0x2738] ;  /* 0x0027380001147983 */ /* 0x000ee80000300a00 */
[----:B------:R-:W3:Y:S04]  /*c9a40*/  LDL.LU.64 R18, [R1+0x2748] ;  /* 0x0027480001127983 */ /* 0x000ee80000300a00 */
[----:B------:R-:W3:Y:S04]  /*c9a50*/  LDL.LU.64 R6, [R1+0x2730] ;  /* 0x0027300001067983 */ /* 0x000ee80000300a00 */
[----:B------:R0:W-:Y:S02]  /*c9a60*/  @P6 STG.E.U8 desc[UR24][R4.64], R0 ;  /* 0x0000000004006986 */ /* 0x0001e4000c101118 */
[----:B0-----:R-:W-:-:S02]  /*c9a70*/  PRMT R0, R8, 0x7770, RZ ;  /* 0x0000777008007816 */ /* 0x001fc400000000ff */
[----:B------:R-:W3:Y:S04]  /*c9a80*/  LDL.LU.64 R4, [R1+0x2740] ;  /* 0x0027400001047983 */ /* 0x000ee80000300a00 */
[----:B--2---:R0:W-:Y:S02]  /*c9a90*/  @P0 STG.E.U8 desc[UR24][R10.64], R0 ;  /* 0x000000000a000986 */ /* 0x0041e4000c101118 */
[----:B0-----:R-:W-:Y:S02]  /*c9aa0*/  PRMT R0, R8, 0x7771, RZ ;  /* 0x0000777108007816 */ /* 0x001fe400000000ff */
[----:B------:R-:W2:Y:S04]  /*c9ab0*/  LDL.LU.64 R10, [R1+0x2750] ;  /* 0x00275000010a7983 */ /* 0x000ea80000300a00 */
[----:B----4-:R0:W-:Y:S04]  /*c9ac0*/  @P4 STG.E.U8 desc[UR24][R28.64], R0 ;  /* 0x000000001c004986 */ /* 0x0101e8000c101118 */
[----:B0-----:R-:W4:Y:S04]  /*c9ad0*/  LDL.LU.64 R28, [R1+0x2758] ;  /* 0x00275800011c7983 */ /* 0x001f280000300a00 */
[----:B------:R-:W4:Y:S04]  /*c9ae0*/  LDL.LU R16, [R1+0x4c] ;  /* 0x00004c0001107983 */ /* 0x000f280000300800 */
[----:B------:R-:W2:Y:S01]  /*c9af0*/  LDL.LU.64 R24, [R1+0x2778] ;  /* 0x0027780001187983 */ /* 0x000ea20000300a00 */
[----:B------:R-:W-:-:S02]  /*c9b00*/  LOP3.LUT P1, RZ, R26, 0x100000, RZ, 0xc0, !PT ;  /* 0x001000001aff7812 */ /* 0x000fc4000782c0ff */
[----:B---3--:R-:W-:-:S11]  /*c9b10*/  LOP3.LUT R14, R14, 0xfdffffff, RZ, 0xc0, !PT ;  /* 0xfdffffff0e0e7812 */ /* 0x008fd600078ec0ff */
        /* <DEDUP_REMOVED lines=22> */
[----:B------:R-:W-:Y:S02]  /*c9c80*/  PRMT R0, R8, 0x7772, RZ ;  /* 0x0000777208007816 */ /* 0x000fe400000000ff */
[----:B------:R-:W-:-:S02]  /*c9c90*/  LOP3.LUT P0, RZ, R26, 0x800, RZ, 0xc0, !PT ;  /* 0x000008001aff7812 */ /* 0x000fc4000780c0ff */
[----:B------:R-:W-:Y:S01]  /*c9ca0*/  LOP3.LUT R13, R13, 0xfffffffe, RZ, 0xc0, !PT ;  /* 0xfffffffe0d0d7812 */ /* 0x000fe200078ec0ff */
[----:B------:R-:W3:Y:S04]  /*c9cb0*/  LDL.LU.64 R22, [R1+0x2788] ;  /* 0x0027880001167983 */ /* 0x000ee80000300a00 */
[----:B------:R-:W3:Y:S04]  /*c9cc0*/  LDL.LU R17, [R1+0x3c] ;  /* 0x00003c0001117983 */ /* 0x000ee80000300800 */
[----:B------:R-:W3:Y:S01]  /*c9cd0*/  LDL.LU.64 R2, [R1+0x2770] ;  /* 0x0027700001027983 */ /* 0x000ee20000300a00 */
[----:B------:R-:W-:-:S02]  /*c9ce0*/  @P1 LOP3.LUT R14, R14, 0x80000000, RZ, 0xfc, !PT ;  /* 0x800000000e0e1812 */ /* 0x000fc400078efcff */
[----:B------:R-:W-:Y:S01]  /*c9cf0*/  LOP3.LUT P1, RZ, R26, 0x2000, RZ, 0xc0, !PT ;  /* 0x000020001aff7812 */ /* 0x000fe2000782c0ff */
[----:B------:R0:W-:Y:S02]  /*c9d00*/  @P5 STG.E.U8 desc[UR24][R20.64], R0 ;  /* 0x0000000014005986 */ /* 0x0001e4000c101118 */
[----:B0-----:R-:W-:-:S10]  /*c9d10*/  PRMT R0, R8, 0x7773, RZ ;  /* 0x0000777308007816 */ /* 0x001fd400000000ff */
[----:B------:R-:W-:Y:S02]  /*c9d20*/  @P1 LOP3.LUT R13, R13, 0x1, RZ, 0xfc, !PT ;  /* 0x000000010d0d1812 */ /* 0x000fe400078efcff */
[----:B------:R-:W-:Y:S01]  /*c9d30*/  LOP3.LUT P1, RZ, R26, 0x1000, RZ, 0xc0, !PT ;  /* 0x000010001aff7812 */ /* 0x000fe2000782c0ff */
[----:B------:R-:W3:Y:S04]  /*c9d40*/  LDL.LU.64 R20, [R1+0x2780] ;  /* 0x0027800001147983 */ /* 0x000ee80000300a00 */
[----:B------:R0:W-:Y:S02]  /*c9d50*/  @P6 STG.E.U8 desc[UR24][R18.64], R0 ;  /* 0x0000000012006986 */ /* 0x0001e4000c101118 */
[C---:B0-----:R-:W-:Y:S02]  /*c9d60*/  PRMT R0, R9.reuse, 0x7770, RZ ;  /* 0x0000777009007816 */ /* 0x041fe400000000ff */
[----:B------:R-:W3:Y:S04]  /*c9d70*/  LDL.LU.64 R18, [R1+0x2790] ;  /* 0x0027900001127983 */ /* 0x000ee80000300a00 */
[----:B------:R0:W-:Y:S02]  /*c9d80*/  @P0 STG.E.U8 desc[UR24][R6.64], R0 ;  /* 0x0000000006000986 */ /* 0x0001e4000c101118 */
[----:B0-----:R-:W-:-:S02]  /*c9d90*/  PRMT R0, R9, 0x7771, RZ ;  /* 0x0000777109007816 */ /* 0x001fc400000000ff */
[----:B------:R-:W3:Y:S04]  /*c9da0*/  LDL.LU.64 R6, [R1+0x2798] ;  /* 0x0027980001067983 */ /* 0x000ee80000300a00 */
[----:B------:R0:W-:Y:S01]  /*c9db0*/  @P1 STG.E.U8 desc[UR24][R4.64], R0 ;  /* 0x0000000004001986 */ /* 0x0001e2000c101118 */
[----:B------:R-:W-:Y:S02]  /*c9dc0*/  LOP3.LUT P1, RZ, R13, 0x1, RZ, 0xc0, !PT ;  /* 0x000000010dff7812 */ /* 0x000fe4000782c0ff */
[----:B0-----:R-:W-:Y:S01]  /*c9dd0*/  PRMT R0, R9, 0x7772, RZ ;  /* 0x0000777209007816 */ /* 0x001fe200000000ff */
[----:B------:R-:W3:Y:S04]  /*c9de0*/  LDL.LU.64 R4, [R1+0x27a0] ;  /* 0x0027a00001047983 */ /* 0x000ee80000300a00 */
[----:B------:R-:W3:Y:S06]  /*c9df0*/  LDL.LU.64 R12, [R1+0x2768] ;  /* 0x00276800010c7983 */ /* 0x000eec0000300a00 */
[----:B------:R0:W-:Y:S01]  /*c9e00*/  @P1 STG.E.U8 desc[UR24][R10.64], R0 ;  /* 0x000000000a001986 */ /* 0x0001e2000c101118 */
[----:B------:R-:W-:Y:S01]  /*c9e10*/  LOP3.LUT P1, RZ, R14, 0x80000000, RZ, 0xc0, !PT ;  /* 0x800000000eff7812 */ /* 0x000fe2000782c0ff */
[----:B0-----:R-:W-:-:S02]  /*c9e20*/  IMAD.MOV.U32 R0, RZ, RZ, R9 ;  /* 0x000000ffff007224 */ /* 0x001fc400078e0009 */
[----:B------:R-:W3:Y:S04]  /*c9e30*/  LDL.LU.64 R10, [R1+0x27a8] ;  /* 0x0027a800010a7983 */ /* 0x000ee80000300a00 */
[----:B------:R-:W3:Y:S01]  /*c9e40*/  LDL.LU.64 R8, [R1+0x27b8] ;  /* 0x0027b80001087983 */ /* 0x000ee20000300a00 */
[----:B------:R-:W-:-:S05]  /*c9e50*/  PRMT R0, R0, 0x7773, RZ ;  /* 0x0000777300007816 */ /* 0x000fca00000000ff */
[----:B----4-:R0:W-:Y:S01]  /*c9e60*/  @P1 STG.E.U8 desc[UR24][R28.64], R0 ;  /* 0x000000001c001986 */ /* 0x0101e2000c101118 */
[----:B------:R-:W-:Y:S02]  /*c9e70*/  LOP3.LUT P1, RZ, R14, 0x40000000, RZ, 0xc0, !PT ;  /* 0x400000000eff7812 */ /* 0x000fe4000782c0ff */
[----:B0-----:R-:W-:Y:S01]  /*c9e80*/  PRMT R0, R16, 0x7770, RZ ;  /* 0x0000777010007816 */ /* 0x001fe200000000ff */
[----:B------:R-:W4:Y:S10]  /*c9e90*/  LDL.LU.64 R28, [R1+0x27c8] ;  /* 0x0027c800011c7983 */ /* 0x000f340000300a00 */
[----:B--2---:R0:W-:Y:S04]  /*c9ea0*/  @P1 STG.E.U8 desc[UR24][R24.64], R0 ;  /* 0x0000000018001986 */ /* 0x0041e8000c101118 */
[----:B0-----:R-:W2:Y:S01]  /*c9eb0*/  LDL.LU.64 R24, [R1+0x3d18] ;  /* 0x003d180001187983 */ /* 0x001ea20000300a00 */
[----:B------:R-:W-:-:S02]  /*c9ec0*/  LOP3.LUT P1, RZ, R14, 0x20000000, RZ, 0xc0, !PT ;  /* 0x200000000eff7812 */ /* 0x000fc4000782c0ff */
[----:B------:R-:W-:Y:S02]  /*c9ed0*/  PRMT R0, R16, 0x7771, RZ ;  /* 0x0000777110007816 */ /* 0x000fe400000000ff */
[C---:B------:R-:W-:Y:S02]  /*c9ee0*/  LOP3.LUT P2, RZ, R26.reuse, 0x200000, RZ, 0xc0, !PT ;  /* 0x002000001aff7812 */ /* 0x040fe4000784c0ff */
[C---:B------:R-:W-:Y:S02]  /*c9ef0*/  LOP3.LUT P3, RZ, R26.reuse, 0x400000, RZ, 0xc0, !PT ;  /* 0x004000001aff7812 */ /* 0x040fe4000786c0ff */
[----:B------:R-:W-:-:S05]  /*c9f00*/  LOP3.LUT P4, RZ, R26, 0x800000, RZ, 0xc0, !PT ;  /* 0x008000001aff7812 */ /* 0x000fca000788c0ff */
[----:B---3--:R0:W-:Y:S01]  /*c9f10*/  @P1 STG.E.U8 desc[UR24][R12.64], R0 ;  /* 0x000000000c001986 */ /* 0x0081e2000c101118 */
[----:B------:R-:W-:Y:S02]  /*c9f20*/  LOP3.LUT P1, RZ, R14, 0x10000000, RZ, 0xc0, !PT ;  /* 0x100000000eff7812 */ /* 0x000fe4000782c0ff */
[----:B0-----:R-:W-:Y:S02]  /*c9f30*/  PRMT R0, R16, 0x7772, RZ ;  /* 0x0000777210007816 */ /* 0x001fe400000000ff */
[C---:B------:R-:W-:Y:S02]  /*c9f40*/  LOP3.LUT P5, RZ, R26.reuse, 0x1000000, RZ, 0xc0, !PT ;  /* 0x010000001aff7812 */ /* 0x040fe400078ac0ff */
[C---:B------:R-:W-:Y:S02]  /*c9f50*/  LOP3.LUT P6, RZ, R26.reuse, 0x2000000, RZ, 0xc0, !PT ;  /* 0x020000001aff7812 */ /* 0x040fe400078cc0ff */
[----:B------:R-:W-:-:S05]  /*c9f60*/  LOP3.LUT P0, RZ, R26, 0x4000000, RZ, 0xc0, !PT ;  /* 0x040000001aff7812 */ /* 0x000fca000780c0ff */
        /* <DEDUP_REMOVED lines=21> */
[----:B------:R-:W2:Y:S04]  /*ca0c0*/  LDL.LU R27, [R1+0x3d10] ;  /* 0x003d1000011b7983 */ /* 0x000ea80000300800 */
[----:B----4-:R0:W-:Y:S04]  /*ca0d0*/  @P0 STG.E.U8 desc[UR24][R28.64], R0 ;  /* 0x000000001c000986 */ /* 0x0101e8000c101118 */
[----:B------:R-:W3:Y:S04]  /*ca0e0*/  LDL.LU.64 R8, [R1+0x27b0] ;  /* 0x0027b00001087983 */ /* 0x000ee80000300a00 */
[----:B0-----:R-:W4:Y:S04]  /*ca0f0*/  LDL.LU.64 R28, [R1+0x27c0] ;  /* 0x0027c000011c7983 */ /* 0x001f280000300a00 */
[----:B------:R-:W4:Y:S04]  /*ca100*/  LDL.LU.64 R20, [R1+0x27d0] ;  /* 0x0027d00001147983 */ /* 0x000f280000300a00 */
[----:B------:R-:W3:Y:S01]  /*ca110*/  LDL.LU R2, [R1+0x10] ;  /* 0x0000100001027983 */ /* 0x000ee20000300800 */
[----:B------:R-:W-:-:S03]  /*ca120*/  LOP3.LUT R14, R14, 0xfffdffff, RZ, 0xc0, !PT ;  /* 0xfffdffff0e0e7812 */ /* 0x000fc600078ec0ff */
[----:B------:R-:W4:Y:S04]  /*ca130*/  LDL.LU.64 R18, [R1+0x27d8] ;  /* 0x0027d80001127983 */ /* 0x000f280000300a00 */
[----:B------:R-:W4:Y:S01]  /*ca140*/  LDL.LU.64 R16, [R1+0x27e0] ;  /* 0x0027e00001107983 */ /* 0x000f220000300a00 */
[----:B------:R-:W-:-:S03]  /*ca150*/  LOP3.LUT P4, RZ, R26, 0x8000000, RZ, 0xc0, !PT ;  /* 0x080000001aff7812 */ /* 0x000fc6000788c0ff */
[----:B------:R-:W4:Y:S01]  /*ca160*/  LDL.LU.64 R6, [R1+0x27e8] ;  /* 0x0027e80001067983 */ /* 0x000f220000300a00 */
[C---:B------:R-:W-:Y:S02]  /*ca170*/  LOP3.LUT P5, RZ, R26.reuse, 0x10000000, RZ, 0xc0, !PT ;  /* 0x100000001aff7812 */ /* 0x040fe400078ac0ff */
        /* <DEDUP_REMOVED lines=26> */
[----:B------:R-:W2:Y:S04]  /*ca320*/  LDL.LU R26, [R1] ;  /* 0x00000000011a7983 */ /* 0x000ea80000300800 */
[----:B------:R-:W2:Y:S01]  /*ca330*/  LDL.LU.64 R10, [R1+0x27f8] ;  /* 0x0027f800010a7983 */ /* 0x000ea20000300a00 */
[----:B---3--:R-:W-:-:S05]  /*ca340*/  PRMT R0, R2, 0x7770, RZ ;  /* 0x0000777002007816 */ /* 0x008fca00000000ff */
[----:B------:R0:W-:Y:S04]  /*ca350*/  @P4 STG.E.U8 desc[UR24][R8.64], R0 ;  /* 0x0000000008004986 */ /* 0x0001e8000c101118 */
[----:B0-----:R-:W3:Y:S01]  /*ca360*/  LDL.LU.64 R8, [R1+0x2808] ;  /* 0x0028080001087983 */ /* 0x001ee20000300a00 */
[----:B------:R-:W-:-:S03]  /*ca370*/  PRMT R0, R2, 0x7771, RZ ;  /* 0x0000777102007816 */ /* 0x000fc600000000ff */
[----:B------:R-:W3:Y:S04]  /*ca380*/  LDL.LU.64 R4, [R1+0x27f0] ;  /* 0x0027f00001047983 */ /* 0x000ee80000300a00 */
[----:B----4-:R0:W-:Y:S02]  /*ca390*/  @P5 STG.E.U8 desc[UR24][R28.64], R0 ;  /* 0x000000001c005986 */ /* 0x0101e4000c101118 */
[C---:B0-----:R-:W-:Y:S02]  /*ca3a0*/  PRMT R0, R2.reuse, 0x7772, RZ ;  /* 0x0000777202007816 */ /* 0x041fe400000000ff */
[----:B------:R-:W4:Y:S04]  /*ca3b0*/  LDL.LU.64 R28, [R1+0x2800] ;  /* 0x00280000011c7983 */ /* 0x000f280000300a00 */
[----:B------:R-:W4:Y:S04]  /*ca3c0*/  LDL.LU.64 R12, [R1+0x2810] ;  /* 0x00281000010c7983 */ /* 0x000f280000300a00 */
[----:B------:R-:W4:Y:S04]  /*ca3d0*/  LDL.LU.64 R24, [R1+0x2818] ;  /* 0x0028180001187983 */ /* 0x000f280000300a00 */
[----:B------:R-:W4:Y:S04]  /*ca3e0*/  LDL.LU.64 R22, [R1+0x2820] ;  /* 0x0028200001167983 */ /* 0x000f280000300a00 */
[----:B------:R0:W-:Y:S02]  /*ca3f0*/  @P6 STG.E.U8 desc[UR24][R20.64], R0 ;  /* 0x0000000014006986 */ /* 0x0001e4000c101118 */
[----:B0-----:R-:W-:-:S02]  /*ca400*/  PRMT R0, R2, 0x7773, RZ ;  /* 0x0000777302007816 */ /* 0x001fc400000000ff */
[----:B------:R-:W4:Y:S04]  /*ca410*/  LDL.LU.64 R2, [R1+0x2828] ;  /* 0x0028280001027983 */ /* 0x000f280000300a00 */
[----:B------:R0:W-:Y:S04]  /*ca420*/  @P0 STG.E.U8 desc[UR24][R18.64], R0 ;  /* 0x0000000012000986 */ /* 0x0001e8000c101118 */
[----:B------:R-:W4:Y:S04]  /*ca430*/  LDL.LU.64 R20, [R1+0x2838] ;  /* 0x0028380001147983 */ /* 0x000f280000300a00 */
[----:B0-----:R-:W4:Y:S01]  /*ca440*/  LDL.LU.64 R18, [R1+0x2848] ;  /* 0x0028480001127983 */ /* 0x001f220000300a00 */
[----:B--2---:R-:W-:-:S05]  /*ca450*/  PRMT R0, R26, 0x7770, RZ ;  /* 0x000077701a007816 */ /* 0x004fca00000000ff */
[----:B------:R0:W-:Y:S01]  /*ca460*/  @P1 STG.E.U8 desc[UR24][R16.64], R0 ;  /* 0x0000000010001986 */ /* 0x0001e2000c101118 */
[----:B------:R-:W-:Y:S02]  /*ca470*/  LOP3.LUT P1, RZ, R14, 0x1000000, RZ, 0xc0, !PT ;  /* 0x010000000eff7812 */ /* 0x000fe4000782c0ff */
[----:B0-----:R-:W-:Y:S01]  /*ca480*/  PRMT R0, R26, 0x7771, RZ ;  /* 0x000077711a007816 */ /* 0x001fe200000000ff */
[----:B------:R-:W2:Y:S10]  /*ca490*/  LDL.LU.64 R16, [R1+0x2830] ;  /* 0x0028300001107983 */ /* 0x000eb40000300a00 */
[----:B------:R0:W-:Y:S01]  /*ca4a0*/  @P1 STG.E.U8 desc[UR24][R6.64], R0 ;  /* 0x0000000006001986 */ /* 0x0001e2000c101118 */
[----:B------:R-:W-:-:S02]  /*ca4b0*/  LOP3.LUT P1, RZ, R14, 0x800000, RZ, 0xc0, !PT ;  /* 0x008000000eff7812 */ /* 0x000fc4000782c0ff */
[----:B0-----:R-:W-:Y:S01]  /*ca4c0*/  PRMT R0, R26, 0x7772, RZ ;  /* 0x000077721a007816 */ /* 0x001fe200000000ff */
[----:B------:R-:W2:Y:S10]  /*ca4d0*/  LDL.LU.64 R6, [R1+0x2840] ;  /* 0x0028400001067983 */ /* 0x000eb40000300a00 */
[----:B------:R0:W-:Y:S01]  /*ca4e0*/  @P1 STG.E.U8 desc[UR24][R10.64], R0 ;  /* 0x000000000a001986 */ /* 0x0001e2000c101118 */
[----:B------:R-:W-:-:S02]  /*ca4f0*/  LOP3.LUT P1, RZ, R14, 0x400000, RZ, 0xc0, !PT ;  /* 0x004000000eff7812 */ /* 0x000fc4000782c0ff */
[----:B0-----:R-:W-:Y:S01]  /*ca500*/  PRMT R0, R26, 0x7773, RZ ;  /* 0x000077731a007816 */ /* 0x001fe200000000ff */
[----:B------:R-:W2:Y:S10]  /*ca510*/  LDL.LU.64 R10, [R1+0x2850] ;  /* 0x00285000010a7983 */ /* 0x000eb40000300a00 */
[----:B---3--:R0:W-:Y:S04]  /*ca520*/  @P1 STG.E.U8 desc[UR24][R8.64], R0 ;  /* 0x0000000008001986 */ /* 0x0081e8000c101118 */
[----:B0-----:R-:W3:Y:S01]  /*ca530*/  LDL.LU.64 R8, [R1+0x3d08] ;  /* 0x003d080001087983 */ /* 0x001ee20000300a00 */
[----:B------:R-:W-:-:S02]  /*ca540*/  LOP3.LUT P1, RZ, R14, 0x200000, RZ, 0xc0, !PT ;  /* 0x002000000eff7812 */ /* 0x000fc4000782c0ff */
[----:B---3--:R-:W-:-:S11]  /*ca550*/  PRMT R0, R8, 0x7770, RZ ;  /* 0x0000777008007816 */ /* 0x008fd600000000ff */
[----:B------:R0:W-:Y:S01]  /*ca560*/  @P1 STG.E.U8 desc[UR24][R4.64], R0 ;  /* 0x0000000004001986 */ /* 0x0001e2000c101118 */
[----:B------:R-:W-:-:S03]  /*ca570*/  LOP3.LUT P1, RZ, R14, 0x100000, RZ, 0xc0, !PT ;  /* 0x001000000eff7812 */ /* 0x000fc6000782c0ff */
[----:B0-----:R-:W3:Y:S01]  /*ca580*/  LDL.LU.64 R4, [R1+0x3d00] ;  /* 0x003d000001047983 */ /* 0x001ee20000300a00 */
[----:B------:R-:W-:-:S09]  /*ca590*/  PRMT R0, R8, 0x7771, RZ ;  /* 0x0000777108007816 */ /* 0x000fd200000000ff */
[----:B----4-:R0:W-:Y:S04]  /*ca5a0*/  @P1 STG.E.U8 desc[UR24][R28.64], R0 ;  /* 0x000000001c001986 */ /* 0x0101e8000c101118 */
[----:B0-----:R-:W4:Y:S01]  /*ca5b0*/  LDL.LU.64 R28, [R1+0x3cf8] ;  /* 0x003cf800011c7983 */ /* 0x001f220000300a00 */
[----:B------:R-:W-:Y:S02]  /*ca5c0*/  LOP3.LUT P1, RZ, R14, 0x80000, RZ, 0xc0, !PT ;  /* 0x000800000eff7812 */ /* 0x000fe4000782c0ff */
[C---:B------:R-:W-:Y:S02]  /*ca5d0*/  PRMT R0, R8.reuse, 0x7772, RZ ;  /* 0x0000777208007816 */ /* 0x040fe400000000ff */
[----:B------:R-:W-:-:S09]  /*ca5e0*/  PRMT R8, R8, 0x7773, RZ ;  /* 0x0000777308087816 */ /* 0x000fd200000000ff */
[----:B------:R3:W-:Y:S01]  /*ca5f0*/  @P1 STG.E.U8 desc[UR24][R12.64], R0 ;  /* 0x000000000c001986 */ /* 0x0007e2000c101118 */
[----:B------:R-:W-:Y:S02]  /*ca600*/  LOP3.LUT P1, RZ, R14, 0x40000, RZ, 0xc0, !PT ;  /* 0x000400000eff7812 */ /* 0x000fe4000782c0ff */
[----:B------:R-:W-:-:S11]  /*ca610*/  LOP3.LUT P2, RZ, R27, 0x100, RZ, 0xc0, !PT ;  /* 0x000001001bff7812 */ /* 0x000fd6000784c0ff */
[----:B------:R-:W-:Y:S01]  /*ca620*/  @P1 STG.E.U8 desc[UR24][R24.64], R8 ;  /* 0x0000000818001986 */ /* 0x000fe2000c101118 */
[----:B------:R-:W-:Y:S02]  /*ca630*/  LOP3.LUT P1, RZ, R14, 0x20000, RZ, 0xc0, !PT ;  /* 0x000200000eff7812 */ /* 0x000fe4000782c0ff */
[C---:B------:R-:W-:Y:S02]  /*ca640*/  LOP3.LUT P3, RZ, R27.reuse, 0x200, RZ, 0xc0, !PT ;  /* 0x000002001bff7812 */ /* 0x040fe4000786c0ff */
[C---:B------:R-:W-:Y:S02]  /*ca650*/  LOP3.LUT P4, RZ, R27.reuse, 0x400, RZ, 0xc0, !PT ;  /* 0x000004001bff7812 */ /* 0x040fe4000788c0ff */
[----:B------:R-:W-:Y:S02]  /*ca660*/  LOP3.LUT P5, RZ, R27, 0x800, RZ, 0xc0, !PT ;  /* 0x000008001bff7812 */ /* 0x000fe400078ac0ff */
[----:B---3--:R-:W-:-:S05]  /*ca670*/  PRMT R0, R4, 0x7770, RZ ;  /* 0x0000777004007816 */ /* 0x008fca00000000ff */
[----:B------:R0:W-:Y:S02]  /*ca680*/  @P1 STG.E.U8 desc[UR24][R22.64], R0 ;  /* 0x0000000016001986 */ /* 0x0001e4000c101118 */
[----:B0-----:R-:W-:-:S05]  /*ca690*/  PRMT R0, R4, 0x7771, RZ ;  /* 0x0000777104007816 */ /* 0x001fca00000000ff */
[----:B------:R0:W-:Y:S04]  /*ca6a0*/  @P2 STG.E.U8 desc[UR24][R2.64], R0 ;  /* 0x0000000002002986 */ /* 0x0001e8000c101118 */
[----:B------:R-:W-:Y:S01]  /*ca6b0*/  STL [R1+0x3ce0], R5 ;  /* 0x003ce00501007387 */ /* 0x000fe20000100800 */
[C---:B0-----:R-:W-:Y:S02]  /*ca6c0*/  PRMT R0, R4.reuse, 0x7772, RZ ;  /* 0x0000777204007816 */ /* 0x041fe400000000ff */
[----:B------:R-:W-:-:S03]  /*ca6d0*/  PRMT R4, R4, 0x7773, RZ ;  /* 0x0000777304047816 */ /* 0x000fc600000000ff */
[----:B------:R4:W-:Y:S04]  /*ca6e0*/  @P3 STG.E.U8 desc[UR24][R20.64], R0 ;  /* 0x0000000014003986 */ /* 0x0009e8000c101118 */
[----:B------:R-:W-:Y:S01]  /*ca6f0*/  @P4 STG.E.U8 desc[UR24][R18.64], R4 ;  /* 0x0000000412004986 */ /* 0x000fe2000c101118 */
[----:B----4-:R-:W-:-:S05]  /*ca700*/  PRMT R0, R28, 0x7770, RZ ;  /* 0x000077701c007816 */ /* 0x010fca00000000ff */
[----:B--2---:R0:W-:Y:S04]  /*ca710*/  @P5 STG.E.U8 desc[UR24][R16.64], R0 ;  /* 0x0000000010005986 */ /* 0x0041e8000c101118 */
[----:B0-----:R-:W2:Y:S01]  /*ca720*/  LDL.LU.64 R16, [R1+0x2858] ;  /* 0x0028580001107983 */ /* 0x001ea20000300a00 */
[C---:B------:R-:W-:Y:S02]  /*ca730*/  LOP3.LUT P6, RZ, R27.reuse, 0x1000, RZ, 0xc0, !PT ;  /* 0x000010001bff7812 */ /* 0x040fe400078cc0ff */
[C---:B------:R-:W-:Y:S02]  /*ca740*/  LOP3.LUT P0, RZ, R27.reuse, 0x2000, RZ, 0xc0, !PT ;  /* 0x000020001bff7812 */ /* 0x040fe4000780c0ff */
[----:B------:R-:W-:Y:S02]  /*ca750*/  PRMT R0, R28, 0x7771, RZ ;  /* 0x000077711c007816 */ /* 0x000fe400000000ff */
[----:B------:R-:W-:-:S07]  /*ca760*/  LOP3.LUT P4, RZ, R27, 0x4000, RZ, 0xc0, !PT ;  /* 0x000040001bff7812 */ /* 0x000fce000788c0ff */
[----:B------:R0:W-:Y:S02]  /*ca770*/  @P6 STG.E.U8 desc[UR24][R6.64], R0 ;  /* 0x0000000006006986 */ /* 0x0001e4000c101118 */
[C---:B0-----:R-:W-:Y:S02]  /*ca780*/  PRMT R0, R28.reuse, 0x7772, RZ ;  /* 0x000077721c007816 */ /* 0x041fe400000000ff */
[----:B------:R-:W3:Y:S04]  /*ca790*/  LDL.LU.64 R6, [R1+0x2860] ;  /* 0x0028600001067983 */ /* 0x000ee80000300a00 */
[----:B------:R0:W-:Y:S04]  /*ca7a0*/  @P0 STG.E.U8 desc[UR24][R10.64], R0 ;  /* 0x000000000a000986 */ /* 0x0001e8000c101118 */
[----:B0-----:R-:W4:Y:S01]  /*ca7b0*/  LDL.LU.64 R10, [R1+0x2868] ;  /* 0x00286800010a7983 */ /* 0x001f220000300a00 */
[----:B------:R-:W-:-:S03]  /*ca7c0*/  PRMT R0, R28, 0x7773, RZ ;  /* 0x000077731c007816 */ /* 0x000fc600000000ff */
[----:B------:R-:W4:Y:S04]  /*ca7d0*/  LDL.LU.64 R22, [R1+0x2878] ;  /* 0x0028780001167983 */ /* 0x000f280000300a00 */
[----:B------:R-:W3:Y:S04]  /*ca7e0*/  LDL.LU R3, [R1+0x4] ;  /* 0x0000040001037983 */ /* 0x000ee80000300800 */
[----:B------:R-:W4:Y:S04]  /*ca7f0*/  LDL.LU.64 R20, [R1+0x2888] ;  /* 0x0028880001147983 */ /* 0x000f280000300a00 */
[----:B------:R-:W4:Y:S04]  /*ca800*/  LDL.LU.64 R18, [R1+0x2870] ;  /* 0x0028700001127983 */ /* 0x000f280000300a00 */
[----:B------:R-:W4:Y:S04]  /*ca810*/  LDL.LU R28, [R1+0x3cf0] ;  /* 0x003cf000011c7983 */ /* 0x000f280000300800 */
[----:B--2---:R0:W-:Y:S04]  /*ca820*/  @P4 STG.E.U8 desc[UR24][R16.64], R0 ;  /* 0x0000000010004986 */ /* 0x0041e8000c101118 */
[----:B0-----:R-:W2:Y:S04]  /*ca830*/  LDL.LU.64 R16, [R1+0x2880] ;  /* 0x0028800001107983 */ /* 0x001ea80000300a00 */
[----:B------:R-:W3:Y:S01]  /*ca840*/  LDL.LU.64 R4, [R1+0x2898] ;  /* 0x0028980001047983 */ /* 0x000ee20000300a00 */
        /* <DEDUP_REMOVED lines=33> */
[----:B------:R-:W3:Y:S04]  /*caa60*/  LDL.LU.64 R6, [R1+0x28a0] ;  /* 0x0028a00001067983 */ /* 0x000ee80000300a00 */
[----:B----4-:R0:W-:Y:S02]  /*caa70*/  @P6 STG.E.U8 desc[UR24][R10.64], R0 ;  /* 0x000000000a006986 */ /* 0x0101e4000c101118 */
[----:B0-----:R-:W-:Y:S02]  /*caa80*/  PRMT R0, R3, 0x7772, RZ ;  /* 0x0000777203007816 */ /* 0x001fe400000000ff */
[----:B------:R-:W4:Y:S01]  /*caa90*/  LDL.LU.64 R10, [R1+0x28a8] ;  /* 0x0028a800010a7983 */ /* 0x000f220000300a00 */
[----:B------:R-:W-:-:S02]  /*caaa0*/  LOP3.LUT P2, RZ, R27, 0x8000000, RZ, 0xc0, !PT ;  /* 0x080000001bff7812 */ /* 0x000fc4000784c0ff */
[C---:B------:R-:W-:Y:S02]  /*caab0*/  LOP3.LUT P3, RZ, R27.reuse, 0x10000000, RZ, 0xc0, !PT ;  /* 0x100000001bff7812 */ /* 0x040fe4000786c0ff */
[C---:B------:R-:W-:Y:S01]  /*caac0*/  LOP3.LUT P4, RZ, R27.reuse, 0x20000000, RZ, 0xc0, !PT ;  /* 0x200000001bff7812 */ /* 0x040fe2000788c0ff */
[----:B------:R0:W-:Y:S01]  /*caad0*/  @P0 STG.E.U8 desc[UR24][R22.64], R0 ;  /* 0x0000000016000986 */ /* 0x0001e2000c101118 */
[C---:B------:R-:W-:Y:S02]  /*caae0*/  LOP3.LUT P5, RZ, R27.reuse, 0x40000000, RZ, 0xc0, !PT ;  /* 0x400000001bff7812 */ /* 0x040fe400078ac0ff */
[----:B------:R-:W-:Y:S01]  /*caaf0*/  LOP3.LUT P6, RZ, R27, 0x80000000, RZ, 0xc0, !PT ;  /* 0x800000001bff7812 */ /* 0x000fe200078cc0ff */
[----:B------:R-:W4:Y:S04]  /*cab00*/  LDL.LU R2, [R1+0x18] ;  /* 0x0000180001027983 */ /* 0x000f280000300800 */
[----:B------:R-:W4:Y:S04]  /*cab10*/  LDL.LU.64 R26, [R1+0x28c8] ;  /* 0x0028c800011a7983 */ /* 0x000f280000300a00 */
[----:B------:R-:W4:Y:S04]  /*cab20*/  LDL.LU.64 R12, [R1+0x28b0] ;  /* 0x0028b000010c7983 */ /* 0x000f280000300a00 */
[----:B------:R-:W4:Y:S01]  /*cab30*/  LDL.LU.64 R24, [R1+0x28c0] ;  /* 0x0028c00001187983 */ /* 0x000f220000300a00 */
        /* <DEDUP_REMOVED lines=19> */
[----:B0-----:R-:W3:Y:S04]  /*cac70*/  LDL.LU R5, [R1+0x3ce0] ;  /* 0x003ce00001057983 */ /* 0x001ee80000300800 */
[----:B------:R-:W2:Y:S01]  /*cac80*/  LDL.LU.64 R8, [R1+0x28b8] ;  /* 0x0028b80001087983 */ /* 0x000ea20000300a00 */
[----:B------:R-:W-:Y:S02]  /*cac90*/  LOP3.LUT P1, RZ, R14, 0x1000, RZ, 0xc0, !PT ;  /* 0x000010000eff7812 */ /* 0x000fe4000782c0ff */
[----:B------:R-:W-:-:S02]  /*caca0*/  LOP3.LUT P0, RZ, R28, 0x1, RZ, 0xc0, !PT ;  /* 0x000000011cff7812 */ /* 0x000fc4000780c0ff */
[----:B---3--:R-:W-:-:S09]  /*cacb0*/  PRMT R0, R5, 0x7770, RZ ;  /* 0x0000777005007816 */ /* 0x008fd200000000ff */
[----:B------:R0:W-:Y:S01]  /*cacc0*/  @P1 STG.E.U8 desc[UR24][R6.64], R0 ;  /* 0x0000000006001986 */ /* 0x0001e2000c101118 */
[C---:B------:R-:W-:Y:S02]  /*cacd0*/  LOP3.LUT P1, RZ, R14.reuse, 0x800, RZ, 0xc0, !PT ;  /* 0x000008000eff7812 */ /* 0x040fe4000782c0ff */
[----:B0-----:R-:W-:Y:S01]  /*cace0*/  PRMT R0, R5, 0x7771, RZ ;  /* 0x0000777105007816 */ /* 0x001fe200000000ff */
[----:B------:R-:W3:Y:S10]  /*cacf0*/  LDL.LU.64 R6, [R1+0x3cd8] ;  /* 0x003cd80001067983 */ /* 0x000ef40000300a00 */
[----:B----4-:R0:W-:Y:S01]  /*cad00*/  @P1 STG.E.U8 desc[UR24][R10.64], R0 ;  /* 0x000000000a001986 */ /* 0x0101e2000c101118 */
[----:B------:R-:W-:-:S02]  /*cad10*/  LOP3.LUT P1, RZ, R14, 0x400, RZ, 0xc0, !PT ;  /* 0x000004000eff7812 */ /* 0x000fc4000782c0ff */
[----:B0-----:R-:W-:Y:S01]  /*cad20*/  PRMT R0, R5, 0x7772, RZ ;  /* 0x0000777205007816 */ /* 0x001fe200000000ff */
[----:B------:R-:W4:Y:S10]  /*cad30*/  LDL.LU.64 R10, [R1+0x3cd0] ;  /* 0x003cd000010a7983 */ /* 0x000f340000300a00 */
[----:B--2---:R0:W-:Y:S01]  /*cad40*/  @P1 STG.E.U8 desc[UR24][R8.64], R0 ;  /* 0x0000000008001986 */ /* 0x0041e2000c101118 */
[----:B------:R-:W-:-:S02]  /*cad50*/  LOP3.LUT P1, RZ, R14, 0x200, RZ, 0xc0, !PT ;  /* 0x000002000eff7812 */ /* 0x000fc4000782c0ff */
[----:B------:R-:W-:Y:S02]  /*cad60*/  PRMT R5, R5, 0x7773, RZ ;  /* 0x0000777305057816 */ /* 0x000fe400000000ff */
[----:B0-----:R-:W-:-:S09]  /*cad70*/  PRMT R0, R2, 0x7770, RZ ;  /* 0x0000777002007816 */ /* 0x001fd200000000ff */
[----:B------:R-:W-:Y:S04]  /*cad80*/  @P1 STG.E.U8 desc[UR24][R26.64], R5 ;  /* 0x000000051a001986 */ /* 0x000fe8000c101118 */
        /* <DEDUP_REMOVED lines=10> */
[----:B------:R-:W2:Y:S04]  /*cae30*/  LDL.LU.64 R18, [R1+0x28f8] ;  /* 0x0028f80001127983 */ /* 0x000ea80000300a00 */
[----:B------:R0:W-:Y:S04]  /*cae40*/  @P0 STG.E.U8 desc[UR24][R16.64], R0 ;  /* 0x0000000010000986 */ /* 0x0001e8000c101118 */
[----:B0-----:R-:W3:Y:S01]  /*cae50*/  LDL.LU.64 R16, [R1+0x2900] ;  /* 0x0029000001107983 */ /* 0x001ee20000300a00 */
[----:B------:R-:W-:-:S02]  /*cae60*/  LOP3.LUT P4, RZ, R28, 0x2, RZ, 0xc0, !PT ;  /* 0x000000021cff7812 */ /* 0x000fc4000788c0ff */
[----:B------:R-:W-:Y:S02]  /*cae70*/  LOP3.LUT P5, RZ, R28, 0x4, RZ, 0xc0, !PT ;  /* 0x000000041cff7812 */ /* 0x000fe400078ac0ff */
[C---:B------:R-:W-:Y:S01]  /*cae80*/  PRMT R0, R15.reuse, 0x7772, RZ ;  /* 0x000077720f007816 */ /* 0x040fe200000000ff */
[----:B------:R-:W4:Y:S04]  /*cae90*/  LDL.LU.64 R24, [R1+0x28f0] ;  /* 0x0028f00001187983 */ /* 0x000f280000300a00 */
[----:B------:R-:W4:Y:S04]  /*caea0*/  LDL.LU.64 R22, [R1+0x2910] ;  /* 0x0029100001167983 */ /* 0x000f280000300a00 */
[----:B------:R-:W4:Y:S04]  /*caeb0*/  LDL.LU.64 R2, [R1+0x2908] ;  /* 0x0029080001027983 */ /* 0x000f280000300a00 */
[----:B------:R-:W4:Y:S04]  /*caec0*/  LDL.LU.64 R20, [R1+0x1f50] ;  /* 0x001f500001147983 */ /* 0x000f280000300a00 */
[----:B--2---:R0:W-:Y:S02]  /*caed0*/  @P4 STG.E.U8 desc[UR24][R18.64], R0 ;  /* 0x0000000012004986 */ /* 0x0041e4000c101118 */
[----:B0-----:R-:W-:-:S02]  /*caee0*/  PRMT R0, R15, 0x7773, RZ ;  /* 0x000077730f007816 */ /* 0x001fc400000000ff */
[----:B------:R-:W2:Y:S04]  /*caef0*/  LDL.LU.64 R18, [R1+0x1f40] ;  /* 0x001f400001127983 */ /* 0x000ea80000300a00 */
[----:B------:R-:W2:Y:S04]  /*caf00*/  LDL.LU R15, [R1+0x3cc8] ;  /* 0x003cc800010f7983 */ /* 0x000ea80000300800 */
        /* <DEDUP_REMOVED lines=46> */
[----:B------:R-:W-:Y:S02]  /*cb1f0*/  PRMT R10, R10, 0x7773, RZ ;  /* 0x000077730a0a7816 */ /* 0x000fe400000000ff */
[----:B0-----:R-:W-:Y:S01]  /*cb200*/  PRMT R0, R6, 0x7770, RZ ;  /* 0x0000777006007816 */ /* 0x001fe200000000ff */
[----:B------:R-:W4:Y:S08]  /*cb210*/  LDL.LU.64 R2, [R1+0x1eb8] ;  /* 0x001eb80001027983 */ /* 0x000f300000300a00 */
[----:B------:R0:W-:Y:S01]  /*cb220*/  @P1 STG.E.U8 desc[UR24][R20.64], R10 ;  /* 0x0000000a14001986 */ /* 0x0001e2000c101118 */
[----:B------:R-:W-:-:S03]  /*cb230*/  LOP3.LUT P1, RZ, R14, 0x80, RZ, 0xc0, !PT ;  /* 0x000000800eff7812 */ /* 0x000fc6000782c0ff */
[----:B0-----:R-:W4:Y:S10]  /*cb240*/  LDL.LU.64 R20, [R1+0x1eb0] ;  /* 0x001eb00001147983 */ /* 0x001f340000300a00 */
[----:B--2---:R0:W-:Y:S01]  /*cb250*/  @P1 STG.E.U8 desc[UR24][R18.64], R0 ;  /* 0x0000000012001986 */ /* 0x0041e2000c101118 */
[----:B------:R-:W-:-:S02]  /*cb260*/  LOP3.LUT P1, RZ, R14, 0x40, RZ, 0xc0, !PT ;  /* 0x000000400eff7812 */ /* 0x000fc4000782c0ff */
[----:B0-----:R-:W-:Y:S01]  /*cb270*/  PRMT R0, R6, 0x7771, RZ ;  /* 0x0000777106007816 */ /* 0x001fe200000000ff */
[----:B------:R-:W2:Y:S10]  /*cb280*/  LDL.LU.64 R18, [R1+0x1ea0] ;  /* 0x001ea00001127983 */ /* 0x000eb40000300a00 */
[----:B---3--:R0:W-:Y:S04]  /*cb290*/  @P1 STG.E.U8 desc[UR24][R16.64], R0 ;  /* 0x0000000010001986 */ /* 0x0081e8000c101118 */
[----:B0-----:R-:W3:Y:S01]  /*cb2a0*/  LDL.LU.64 R16, [R1+0x3cc0] ;  /* 0x003cc00001107983 */ /* 0x001ee20000300a00 */
[----:B------:R-:W-:-:S02]  /*cb2b0*/  LOP3.LUT P1, RZ, R14, 0x20, RZ, 0xc0, !PT ;  /* 0x000000200eff7812 */ /* 0x000fc4000782c0ff */
[C---:B------:R-:W-:Y:S02]  /*cb2c0*/  PRMT R0, R6.reuse, 0x7772, RZ ;  /* 0x0000777206007816 */ /* 0x040fe400000000ff */
[----:B------:R-:W-:-:S09]  /*cb2d0*/  PRMT R6, R6, 0x7773, RZ ;  /* 0x0000777306067816 */ /* 0x000fd200000000ff */
        /* <DEDUP_REMOVED lines=11> */
[----:B------:R-:W-:-:S03]  /*cb390*/  LOP3.LUT P1, RZ, R14, 0x8, RZ, 0xc0, !PT ;  /* 0x000000080eff7812 */ /* 0x000fc6000782c0ff */
[----:B0-----:R-:W3:Y:S10]  /*cb3a0*/  LDL.LU R16, [R1+0x3cb0] ;  /* 0x003cb00001107983 */ /* 0x001ef40000300800 */
[----:B----4-:R0:W-:Y:S01]  /*cb3b0*/  @P1 STG.E.U8 desc[UR24][R4.64], R0 ;  /* 0x0000000004001986 */ /* 0x0101e2000c101118 */
[----:B------:R-:W-:-:S02]  /*cb3c0*/  LOP3.LUT P1, RZ, R14, 0x4, RZ, 0xc0, !PT ;  /* 0x000000040eff7812 */ /* 0x000fc4000782c0ff */
[----:B0-----:R-:W-:-:S11]  /*cb3d0*/  PRMT R0, R15, 0x7771, RZ ;  /* 0x000077710f007816 */ /* 0x001fd600000000ff */
[----:B------:R0:W-:Y:S01]  /*cb3e0*/  @P1 STG.E.U8 desc[UR24][R8.64], R0 ;  /* 0x0000000008001986 */ /* 0x0001e2000c101118 */
[----:B------:R-:W-:Y:S02]  /*cb3f0*/  LOP3.LUT P1, RZ, R14, 0x2, RZ, 0xc0, !PT ;  /* 0x000000020eff7812 */ /* 0x000fe4000782c0ff */
[----:B0-----:R-:W-:-:S11]  /*cb400*/  PRMT R0, R15, 0x7772, RZ ;  /* 0x000077720f007816 */ /* 0x001fd600000000ff */
[----:B------:R0:W-:Y:S02]  /*cb410*/  @P1 STG.E.U8 desc[UR24][R26.64], R0 ;  /* 0x000000001a001986 */ /* 0x0001e4000c101118 */
[----:B0-----:R-:W-:Y:S02]  /*cb420*/  PRMT R0, R15, 0x7773, RZ ;  /* 0x000077730f007816 */ /* 0x001fe400000000ff */
[----:B------:R-:W4:Y:S04]  /*cb430*/  LDL.LU R15, [R1+0x3cac] ;  /* 0x003cac00010f7983 */ /* 0x000f280000300800 */
        /* <DEDUP_REMOVED lines=12> */
[----:B0-----:R-:W2:Y:S04]  /*cb500*/  LDL.LU.64 R18, [R1+0x1e90] ;  /* 0x001e900001127983 */ /* 0x001ea80000300a00 */
[----:B------:R-:W4:Y:S04]  /*cb510*/  LDL.LU.64 R26, [R1+0x1e80] ;  /* 0x001e8000011a7983 */ /* 0x000f280000300a00 */
[----:B------:R-:W3:Y:S01]  /*cb520*/  LDL.LU.64 R24, [R1+0x1e70] ;  /* 0x001e700001187983 */ /* 0x000ee20000300a00 */
[----:B------:R-:W-:-:S02]  /*cb530*/  LOP3.LUT P4, RZ, R28, 0x100000, RZ, 0xc0, !PT ;  /* 0x001000001cff7812 */ /* 0x000fc4000788c0ff */
[C---:B------:R-:W-:Y:S02]  /*cb540*/  LOP3.LUT P5, RZ, R28.reuse, 0x200000, RZ, 0xc0, !PT ;  /* 0x002000001cff7812 */ /* 0x040fe400078ac0ff */
[----:B------:R-:W-:Y:S02]  /*cb550*/  LOP3.LUT P6, RZ, R28, 0x400000, RZ, 0xc0, !PT ;  /* 0x004000001cff7812 */ /* 0x000fe400078cc0ff */
[C---:B------:R-:W-:Y:S01]  /*cb560*/  PRMT R0, R11.reuse, 0x7771, RZ ;  /* 0x000077710b007816 */ /* 0x040fe200000000ff */
[----:B------:R-:W3:Y:S04]  /*cb570*/  LDL.LU.64 R22, [R1+0x1e60] ;  /* 0x001e600001167983 */ /* 0x000ee80000300a00 */
[----:B------:R-:W3:Y:S04]  /*cb580*/  LDL.LU.64 R2, [R1+0x1e50] ;  /* 0x001e500001027983 */ /* 0x000ee80000300a00 */
[----:B------:R-:W3:Y:S04]  /*cb590*/  LDL.LU.64 R20, [R1+0x1e40] ;  /* 0x001e400001147983 */ /* 0x000ee80000300a00 */
[----:B--2---:R0:W-:Y:S02]  /*cb5a0*/  @P4 STG.E.U8 desc[UR24][R18.64], R0 ;  /* 0x0000000012004986 */ /* 0x0041e4000c101118 */
[----:B0-----:R-:W-:-:S02]  /*cb5b0*/  PRMT R0, R11, 0x7772, RZ ;  /* 0x000077720b007816 */ /* 0x001fc400000000ff */
[----:B------:R-:W-:Y:S01]  /*cb5c0*/  PRMT R11, R11, 0x7773, RZ ;  /* 0x000077730b0b7816 */ /* 0x000fe200000000ff */
[----:B------:R-:W2:Y:S04]  /*cb5d0*/  LDL.LU.64 R18, [R1+0x1e30] ;  /* 0x001e300001127983 */ /* 0x000ea80000300a00 */
[----:B----4-:R-:W-:Y:S04]  /*cb5e0*/  @P5 STG.E.U8 desc[UR24][R26.64], R0 ;  /* 0x000000001a005986 */ /* 0x010fe8000c101118 */
[----:B------:R-:W4:Y:S04]  /*cb5f0*/  LDL.LU R13, [R1+0x2f0] ;  /* 0x0002f000010d7983 */ /* 0x000f280000300800 */
        /* <DEDUP_REMOVED lines=29> */
[----:B------:R-:W3:Y:S04]  /*cb7d0*/  LDL.LU R12, [R1+0x2e0] ;  /* 0x0002e000010c7983 */ /* 0x000ee80000300800 */
[----:B------:R-:W3:Y:S04]  /*cb7e0*/  LDL.LU.64 R4, [R1+0x1de8] ;  /* 0x001de80001047983 */ /* 0x000ee80000300a00 */
[----:B------:R-:W3:Y:S04]  /*cb7f0*/  LDL.LU.64 R8, [R1+0x1de0] ;  /* 0x001de00001087983 */ /* 0x000ee80000300a00 */
[----:B------:R-:W3:Y:S04]  /*cb800*/  LDL.LU R17, [R1+0x2a0] ;  /* 0x0002a00001117983 */ /* 0x000ee80000300800 */
        /* <DEDUP_REMOVED lines=11> */
[----:B0-----:R-:W-:Y:S01]  /*cb8c0*/  PRMT R0, R7, 0x7772, RZ ;  /* 0x0000777207007816 */ /* 0x001fe200000000ff */
[----:B------:R-:W3:Y:S10]  /*cb8d0*/  LDL.LU.64 R2, [R1+0x1db0] ;  /* 0x001db00001027983 */ /* 0x000ef40000300a00 */
[----:B------:R4:W-:Y:S01]  /*cb8e0*/  @P1 STG.E.U8 desc[UR24][R20.64], R0 ;  /* 0x0000000014001986 */ /* 0x0009e2000c101118 */
[----:B------:R-:W-:-:S02]  /*cb8f0*/  LOP3.LUT P1, RZ, R15, 0x80000000, RZ, 0xc0, !PT ;  /* 0x800000000fff7812 */ /* 0x000fc4000782c0ff */
[----:B------:R-:W-:Y:S02]  /*cb900*/  PRMT R7, R7, 0x7773, RZ ;  /* 0x0000777307077816 */ /* 0x000fe400000000ff */
[----:B----4-:R-:W-:Y:S01]  /*cb910*/  PRMT R0, R13, 0x7770, RZ ;  /* 0x000077700d007816 */ /* 0x010fe200000000ff */
[----:B------:R-:W4:Y:S08]  /*cb920*/  LDL.LU.64 R20, [R1+0x1da0] ;  /* 0x001da00001147983 */ /* 0x000f300000300a00 */
[----:B--2---:R0:W-:Y:S01]  /*cb930*/  @P1 STG.E.U8 desc[UR24][R18.64], R7 ;  /* 0x0000000712001986 */ /* 0x0041e2000c101118 */
[----:B------:R-:W-:-:S03]  /*cb940*/  LOP3.LUT P1, RZ, R15, 0x40000000, RZ, 0xc0, !PT ;  /* 0x400000000fff7812 */ /* 0x000fc6000782c0ff */
[----:B0-----:R-:W2:Y:S04]  /*cb950*/  LDL.LU.64 R6, [R1+0x1e00] ;  /* 0x001e000001067983 */ /* 0x001ea80000300a00 */
[----:B------:R-:W4:Y:S06]  /*cb960*/  LDL.LU.64 R18, [R1+0x1d90] ;  /* 0x001d900001127983 */ /* 0x000f2c0000300a00 */
        /* <DEDUP_REMOVED lines=8> */
[----:B--2---:R0:W-:Y:S01]  /*cb9f0*/  @P1 STG.E.U8 desc[UR24][R6.64], R0 ;  /* 0x0000000006001986 */ /* 0x0041e2000c101118 */
[----:B------:R-:W-:Y:S02]  /*cba00*/  LOP3.LUT P1, RZ, R15, 0x8000000, RZ, 0xc0, !PT ;  /* 0x080000000fff7812 */ /* 0x000fe4000782c0ff */
[----:B0-----:R-:W-:Y:S02]  /*cba10*/  PRMT R0, R13, 0x7773, RZ ;  /* 0x000077730d007816 */ /* 0x001fe400000000ff */
[C---:B------:R-:W-:Y:S02]  /*cba20*/  LOP3.LUT P2, RZ, R29.reuse, 0x2, RZ, 0xc0, !PT ;  /* 0x000000021dff7812 */ /* 0x040fe4000784c0ff */
[C---:B------:R-:W-:Y:S02]  /*cba30*/  LOP3.LUT P3, RZ, R29.reuse, 0x4, RZ, 0xc0, !PT ;  /* 0x000000041dff7812 */ /* 0x040fe4000786c0ff */
[C---:B------:R-:W-:Y:S02]  /*cba40*/  LOP3.LUT P4, RZ, R29.reuse, 0x8, RZ, 0xc0, !PT ;  /* 0x000000081dff7812 */ /* 0x040fe4000788c0ff */
[----:B------:R-:W-:-:S02]  /*cba50*/  LOP3.LUT P5, RZ, R29, 0x10, RZ, 0xc0, !PT ;  /* 0x000000101dff7812 */ /* 0x000fc400078ac0ff */
        /* <DEDUP_REMOVED lines=18> */
[----:B----4-:R0:W-:Y:S02]  /*cbb80*/  @P6 STG.E.U8 desc[UR24][R20.64], R0 ;  /* 0x0000000014006986 */ /* 0x0101e4000c101118 */
[----:B0-----:R-:W-:Y:S02]  /*cbb90*/  PRMT R0, R17, 0x7773, RZ ;  /* 0x0000777311007816 */ /* 0x001fe400000000ff */
[----:B------:R-:W2:Y:S04]  /*cbba0*/  LDL.LU.64 R20, [R1+0x1d80] ;  /* 0x001d800001147983 */ /* 0x000ea80000300a00 */
[----:B------:R0:W-:Y:S04]  /*cbbb0*/  @P0 STG.E.U8 desc[UR24][R18.64], R0 ;  /* 0x0000000012000986 */ /* 0x0001e8000c101118 */
[----:B0-----:R-:W3:Y:S04]  /*cbbc0*/  LDL.LU.64 R18, [R1+0x1d70] ;  /* 0x001d700001127983 */ /* 0x001ee80000300a00 */
[----:B------:R-:W4:Y:S04]  /*cbbd0*/  LDL.LU.64 R26, [R1+0x1d60] ;  /* 0x001d6000011a7983 */ /* 0x000f280000300a00 */
[----:B------:R-:W2:Y:S01]  /*cbbe0*/  LDL.LU R17, [R1+0x2d0] ;  /* 0x0002d00001117983 */ /* 0x000ea20000300800 */
[----:B------:R-:W-:-:S02]  /*cbbf0*/  LOP3.LUT P3, RZ, R29, 0x80, RZ, 0xc0, !PT ;  /* 0x000000801dff7812 */ /* 0x000fc4000786c0ff */
[----:B------:R-:W-:Y:S01]  /*cbc00*/  LOP3.LUT P4, RZ, R29, 0x100, RZ, 0xc0, !PT ;  /* 0x000001001dff7812 */ /* 0x000fe2000788c0ff */
[----:B------:R-:W4:Y:S04]  /*cbc10*/  LDL.LU.64 R24, [R1+0x1d50] ;  /* 0x001d500001187983 */ /* 0x000f280000300a00 */
[----:B------:R-:W4:Y:S04]  /*cbc20*/  LDL.LU.64 R22, [R1+0x1d40] ;  /* 0x001d400001167983 */ /* 0x000f280000300a00 */
[----:B------:R-:W4:Y:S04]  /*cbc30*/  LDL.LU.64 R2, [R1+0x1d30] ;  /* 0x001d300001027983 */ /* 0x000f280000300a00 */
[----:B------:R-:W4:Y:S01]  /*cbc40*/  LDL.LU R28, [R1+0x2f4] ;  /* 0x0002f400011c7983 */ /* 0x000f220000300800 */
[----:B--2---:R-:W-:-:S05]  /*cbc50*/  PRMT R0, R17, 0x7770, RZ ;  /* 0x0000777011007816 */ /* 0x004fca00000000ff */
[----:B------:R0:W-:Y:S02]  /*cbc60*/  @P3 STG.E.U8 desc[UR24][R20.64], R0 ;  /* 0x0000000014003986 */ /* 0x0001e4000c101118 */
[----:B0-----:R-:W-:Y:S02]  /*cbc70*/  PRMT R0, R17, 0x7771, RZ ;  /* 0x0000777111007816 */ /* 0x001fe400000000ff */
[----:B------:R-:W2:Y:S04]  /*cbc80*/  LDL.LU.64 R20, [R1+0x1d20] ;  /* 0x001d200001147983 */ /* 0x000ea80000300a00 */
[----:B------:R-:W2:Y:S04]  /*cbc90*/  LDL.LU R13, [R1+0x2e4] ;  /* 0x0002e400010d7983 */ /* 0x000ea80000300800 */
[----:B---3--:R0:W-:Y:S04]  /*cbca0*/  @P4 STG.E.U8 desc[UR24][R18.64], R0 ;  /* 0x0000000012004986 */ /* 0x0081e8000c101118 */
[----:B0-----:R-:W3:Y:S04]  /*cbcb0*/  LDL.LU.64 R18, [R1+0x1d10] ;  /* 0x001d100001127983 */ /* 0x001ee80000300a00 */
[----:B------:R-:W4:Y:S01]  /*cbcc0*/  LDL.LU.64 R6, [R1+0x1d00] ;  /* 0x001d000001067983 */ /* 0x000f220000300a00 */
        /* <DEDUP_REMOVED lines=16> */
[----:B------:R-:W-:Y:S01]  /*cbdd0*/  LOP3.LUT P5, RZ, R29, 0x200, RZ, 0xc0, !PT ;  /* 0x000002001dff7812 */ /* 0x000fe200078ac0ff */
[----:B----4-:R0:W-:Y:S04]  /*cbde0*/  STL.64 [R1+0x3c90], R6 ;  /* 0x003c900601007387 */ /* 0x0101e80000100a00 */
[----:B0-----:R-:W4:Y:S01]  /*cbdf0*/  LDL.LU.64 R6, [R1+0x1d08] ;  /* 0x001d080001067983 */ /* 0x001f220000300a00 */
[----:B------:R-:W-:-:S02]  /*cbe00*/  LOP3.LUT R15, R15, 0xff7fffff, RZ, 0xc0, !PT ;  /* 0xff7fffff0f0f7812 */ /* 0x000fc400078ec0ff */
[----:B------:R-:W-:Y:S02]  /*cbe10*/  LOP3.LUT P6, RZ, R29, 0x400, RZ, 0xc0, !PT ;  /* 0x000004001dff7812 */ /* 0x000fe400078cc0ff */
[----:B------:R-:W-:Y:S02]  /*cbe20*/  PRMT R0, R17, 0x7772, RZ ;  /* 0x0000777211007816 */ /* 0x000fe400000000ff */
[----:B------:R-:W-:Y:S02]  /*cbe30*/  LOP3.LUT P0, RZ, R29, 0x800, RZ, 0xc0, !PT ;  /* 0x000008001dff7812 */ /* 0x000fe4000780c0ff */
[----:B------:R-:W-:Y:S02]  /*cbe40*/  @P1 LOP3.LUT R15, R15, 0x800000, RZ, 0xfc, !PT ;  /* 0x008000000f0f1812 */ /* 0x000fe400078efcff */
[----:B------:R-:W-:Y:S01]  /*cbe50*/  LOP3.LUT P1, RZ, R29, 0x2000, RZ, 0xc0, !PT ;  /* 0x000020001dff7812 */ /* 0x000fe2000782c0ff */
[----:B------:R-:W4:Y:S04]  /*cbe60*/  LDL.LU.64 R10, [R1+0x1cf8] ;  /* 0x001cf800010a7983 */ /* 0x000f280000300a00 */
[----:B------:R0:W-:Y:S01]  /*cbe70*/  @P5 STG.E.U8 desc[UR24][R26.64], R0 ;  /* 0x000000001a005986 */ /* 0x0001e2000c101118 */
[----:B------:R-:W-:-:S03]  /*cbe80*/  LOP3.LUT R15, R15, 0xfeffffff, RZ, 0xc0, !PT ;  /* 0xfeffffff0f0f7812 */ /* 0x000fc600078ec0ff */
[----:B------:R-:W4:Y:S04]  /*cbe90*/  LDL.LU.64 R4, [R1+0x1cf0] ;  /* 0x001cf00001047983 */ /* 0x000f280000300a00 */
[----:B------:R-:W4:Y:S04]  /*cbea0*/  LDL.LU R12, [R1+0x2a4] ;  /* 0x0002a400010c7983 */ /* 0x000f280000300800 */
[----:B------:R-:W4:Y:S01]  /*cbeb0*/  LDL.LU.64 R8, [R1+0x1ce0] ;  /* 0x001ce00001087983 */ /* 0x000f220000300a00 */
[----:B0-----:R-:W-:Y:S02]  /*cbec0*/  PRMT R0, R17, 0x7773, RZ ;  /* 0x0000777311007816 */ /* 0x001fe400000000ff */
[----:B------:R-:W-:-:S02]  /*cbed0*/  @P1 LOP3.LUT R15, R15, 0x1000000, RZ, 0xfc, !PT ;  /* 0x010000000f0f1812 */ /* 0x000fc400078efcff */
[----:B------:R-:W-:Y:S01]  /*cbee0*/  LOP3.LUT P1, RZ, R29, 0x1000, RZ, 0xc0, !PT ;  /* 0x000010001dff7812 */ /* 0x000fe2000782c0ff */
[----:B------:R-:W4:Y:S04]  /*cbef0*/  LDL.LU.64 R26, [R1+0x1cd0] ;  /* 0x001cd000011a7983 */ /* 0x000f280000300a00 */
[----:B------:R0:W-:Y:S02]  /*cbf00*/  @P6 STG.E.U8 desc[UR24][R24.64], R0 ;  /* 0x0000000018006986 */ /* 0x0001e4000c101118 */
[C---:B0-----:R-:W-:Y:S02]  /*cbf10*/  PRMT R0, R28.reuse, 0x7770, RZ ;  /* 0x000077701c007816 */ /* 0x041fe400000000ff */
[----:B------:R-:W4:Y:S04]  /*cbf20*/  LDL.LU.64 R24, [R1+0x1cc0] ;  /* 0x001cc00001187983 */ /* 0x000f280000300a00 */
[----:B------:R0:W-:Y:S02]  /*cbf30*/  @P0 STG.E.U8 desc[UR24][R22.64], R0 ;  /* 0x0000000016000986 */ /* 0x0001e4000c101118 */
[----:B0-----:R-:W-:-:S02]  /*cbf40*/  PRMT R0, R28, 0x7771, RZ ;  /* 0x000077711c007816 */ /* 0x001fc400000000ff */
[----:B------:R-:W4:Y:S04]  /*cbf50*/  LDL.LU.64 R22, [R1+0x1cb0] ;  /* 0x001cb00001167983 */ /* 0x000f280000300a00 */
[----:B------:R-:W4:Y:S04]  /*cbf60*/  LDL.LU R17, [R1+0x2d4] ;  /* 0x0002d40001117983 */ /* 0x000f280000300800 */
[----:B------:R0:W-:Y:S01]  /*cbf70*/  @P1 STG.E.U8 desc[UR24][R2.64], R0 ;  /* 0x0000000002001986 */ /* 0x0001e2000c101118 */
[C---:B------:R-:W-:Y:S02]  /*cbf80*/  LOP3.LUT P1, RZ, R15.reuse, 0x1000000, RZ, 0xc0, !PT ;  /* 0x010000000fff7812 */ /* 0x040fe4000782c0ff */
        /* <DEDUP_REMOVED lines=13> */
[----:B------:R-:W-:Y:S02]  /*cc060*/  PRMT R0, R13, 0x7771, RZ ;  /* 0x000077710d007816 */ /* 0x000fe400000000ff */
[C---:B------:R-:W-:Y:S02]  /*cc070*/  LOP3.LUT P2, RZ, R29.reuse, 0x100000, RZ, 0xc0, !PT ;  /* 0x001000001dff7812 */ /* 0x040fe4000784c0ff */
[C---:B------:R-:W-:Y:S02]  /*cc080*/  LOP3.LUT P3, RZ, R29.reuse, 0x200000, RZ, 0xc0, !PT ;  /* 0x002000001dff7812 */ /* 0x040fe4000786c0ff */
[C---:B------:R-:W-:Y:S02]  /*cc090*/  LOP3.LUT P4, RZ, R29.reuse, 0x400000, RZ, 0xc0, !PT ;  /* 0x004000001dff7812 */ /* 0x040fe4000788c0ff */
[C---:B------:R-:W-:Y:S02]  /*cc0a0*/  LOP3.LUT P5, RZ, R29.reuse, 0x800000, RZ, 0xc0, !PT ;  /* 0x008000001dff7812 */ /* 0x040fe400078ac0ff */
[----:B------:R-:W-:-:S02]  /*cc0b0*/  LOP3.LUT P6, RZ, R29, 0x1000000, RZ, 0xc0, !PT ;  /* 0x010000001dff7812 */ /* 0x000fc400078cc0ff */
[----:B------:R-:W-:Y:S01]  /*cc0c0*/  LOP3.LUT P0, RZ, R29, 0x2000000, RZ, 0xc0, !PT ;  /* 0x020000001dff7812 */ /* 0x000fe2000780c0ff */
        /* <DEDUP_REMOVED lines=19> */
[----:B--2---:R0:W-:Y:S04]  /*cc200*/  @P6 STG.E.U8 desc[UR24][R20.64], R0 ;  /* 0x0000000014006986 */ /* 0x0041e8000c101118 */
[----:B0-----:R-:W2:Y:S04]  /*cc210*/  LDL.LU R20, [R1+0x2f8] ;  /* 0x0002f80001147983 */ /* 0x001ea80000300800 */
[----:B------:R-:W4:Y:S04]  /*cc220*/  LDL.LU.64 R8, [R1+0x1c70] ;  /* 0x001c700001087983 */ /* 0x000f280000300a00 */
[----:B------:R-:W2:Y:S04]  /*cc230*/  LDL.LU.64 R12, [R1+0x1c60] ;  /* 0x001c6000010c7983 */ /* 0x000ea80000300a00 */
[----:B------:R-:W2:Y:S04]  /*cc240*/  LDL.LU.64 R22, [R1+0x1c50] ;  /* 0x001c500001167983 */ /* 0x000ea80000300a00 */
[----:B------:R-:W2:Y:S01]  /*cc250*/  LDL.LU.64 R2, [R1+0x1c40] ;  /* 0x001c400001027983 */ /* 0x000ea20000300a00 */
[----:B------:R-:W-:-:S05]  /*cc260*/  PRMT R0, R17, 0x7772, RZ ;  /* 0x0000777211007816 */ /* 0x000fca00000000ff */
[----:B---3--:R0:W-:Y:S04]  /*cc270*/  @P0 STG.E.U8 desc[UR24][R18.64], R0 ;  /* 0x0000000012000986 */ /* 0x0081e8000c101118 */
[----:B0-----:R-:W3:Y:S04]  /*cc280*/  LDL.LU.64 R18, [R1+0x1c30] ;  /* 0x001c300001127983 */ /* 0x001ee80000300a00 */
[----:B------:R-:W3:Y:S04]  /*cc290*/  LDL.LU.64 R10, [R1+0x1c28] ;  /* 0x001c2800010a7983 */ /* 0x000ee80000300a00 */
[----:B------:R-:W3:Y:S04]  /*cc2a0*/  LDL.LU.64 R4, [R1+0x1c20] ;  /* 0x001c200001047983 */ /* 0x000ee80000300a00 */
[----:B------:R-:W3:Y:S04]  /*cc2b0*/  LDL.LU.64 R26, [R1+0x1c18] ;  /* 0x001c1800011a7983 */ /* 0x000ee80000300a00 */
[----:B------:R-:W3:Y:S01]  /*cc2c0*/  LDL.LU R25, [R1+0x2e8] ;  /* 0x0002e80001197983 */ /* 0x000ee20000300800 */
[----:B------:R-:W-:-:S02]  /*cc2d0*/  LOP3.LUT P4, RZ, R29, 0x40000000, RZ, 0xc0, !PT ;  /* 0x400000001dff7812 */ /* 0x000fc4000788c0ff */
[----:B------:R-:W-:-:S11]  /*cc2e0*/  LOP3.LUT R15, R15, 0xfffdffff, RZ, 0xc0, !PT ;  /* 0xfffdffff0f0f7812 */ /* 0x000fd600078ec0ff */
[----:B------:R-:W-:-:S04]  /*cc2f0*/  @P4 LOP3.LUT R15, R15, 0x20000, RZ, 0xfc, !PT ;  /* 0x000200000f0f4812 */ /* 0x000fc800078efcff */
[C---:B------:R-:W-:Y:S02]  /*cc300*/  LOP3.LUT P5, RZ, R15.reuse, 0x1, RZ, 0xc0, !PT ;  /* 0x000000010fff7812 */ /* 0x040fe400078ac0ff */
[----:B------:R-:W-:-:S11]  /*cc310*/  LOP3.LUT R15, R15, 0xfffeffff, RZ, 0xc0, !PT ;  /* 0xfffeffff0f0f7812 */ /* 0x000fd600078ec0ff */
[----:B------:R-:W-:-:S04]  /*cc320*/  @P5 LOP3.LUT R15, R15, 0x10000, RZ, 0xfc, !PT ;  /* 0x000100000f0f5812 */ /* 0x000fc800078efcff */
[C---:B------:R-:W-:Y:S02]  /*cc330*/  LOP3.LUT P0, RZ, R15.reuse, 0x40, RZ, 0xc0, !PT ;  /* 0x000000400fff7812 */ /* 0x040fe4000780c0ff */
[C---:B------:R-:W-:Y:S02]  /*cc340*/  LOP3.LUT P6, RZ, R15.reuse, 0x2, RZ, 0xc0, !PT ;  /* 0x000000020fff7812 */ /* 0x040fe400078cc0ff */
[----:B------:R-:W-:-:S09]  /*cc350*/  LOP3.LUT R15, R15, 0xffffefff, RZ, 0xc0, !PT ;  /* 0xffffefff0f0f7812 */ /* 0x000fd200078ec0ff */
[----:B------:R-:W-:-:S04]  /*cc360*/  @P0 LOP3.LUT R15, R15, 0x1000, RZ, 0xfc, !PT ;  /* 0x000010000f0f0812 */ /* 0x000fc800078efcff */
[C---:B------:R-:W-:Y:S02]  /*cc370*/  LOP3.LUT P0, RZ, R15.reuse, 0x20, RZ, 0xc0, !PT ;  /* 0x000000200fff7812 */ /* 0x040fe4000780c0ff */
[----:B------:R-:W-:Y:S02]  /*cc380*/  LOP3.LUT R15, R15, 0xffffdfff, RZ, 0xc0, !PT ;  /* 0xffffdfff0f0f7812 */ /* 0x000fe400078ec0ff */
[----:B------:R-:W-:-:S09]  /*cc390*/  LOP3.LUT P1, RZ, R29, 0x4000000, RZ, 0xc0, !PT ;  /* 0x040000001dff7812 */ /* 0x000fd2000782c0ff */
[----:B------:R-:W-:-:S04]  /*cc3a0*/  @P0 LOP3.LUT R15, R15, 0x2000, RZ, 0xfc, !PT ;  /* 0x000020000f0f0812 */ /* 0x000fc800078efcff */
[----:B------:R-:W-:Y:S02]  /*cc3b0*/  LOP3.LUT P0, RZ, R15, 0x10, RZ, 0xc0, !PT ;  /* 0x000000100fff7812 */ /* 0x000fe4000780c0ff */
[----:B------:R-:W-:Y:S02]  /*cc3c0*/  LOP3.LUT P2, RZ, R29, 0x8000000, RZ, 0xc0, !PT ;  /* 0x080000001dff7812 */ /* 0x000fe4000784c0ff */
[----:B------:R-:W-:Y:S02]  /*cc3d0*/  LOP3.LUT R15, R15, 0xffffbfff, RZ, 0xc0, !PT ;  /* 0xffffbfff0f0f7812 */ /* 0x000fe400078ec0ff */
[----:B------:R-:W-:Y:S02]  /*cc3e0*/  PRMT R0, R17, 0x7773, RZ ;  /* 0x0000777311007816 */ /* 0x000fe400000000ff */
[C---:B------:R-:W-:Y:S02]  /*cc3f0*/  LOP3.LUT P3, RZ, R29.reuse, 0x10000000, RZ, 0xc0, !PT ;  /* 0x100000001dff7812 */ /* 0x040fe4000786c0ff */
[----:B------:R-:W-:-:S03]  /*cc400*/  LOP3.LUT P4, RZ, R29, 0x20000000, RZ, 0xc0, !PT ;  /* 0x200000001dff7812 */ /* 0x000fc6000788c0ff */
[----:B------:R-:W-:-:S04]  /*cc410*/  @P0 LOP3.LUT R15, R15, 0x4000, RZ, 0xfc, !PT ;  /* 0x000040000f0f0812 */ /* 0x000fc800078efcff */
[C---:B------:R-:W-:Y:S02]  /*cc420*/  LOP3.LUT P0, RZ, R15.reuse, 0x8, RZ, 0xc0, !PT ;  /* 0x000000080fff7812 */ /* 0x040fe4000780c0ff */
[----:B------:R-:W-:Y:S02]  /*cc430*/  LOP3.LUT R15, R15, 0xffff7fff, RZ, 0xc0, !PT ;  /* 0xffff7fff0f0f7812 */ /* 0x000fe400078ec0ff */
[----:B------:R-:W-:-:S09]  /*cc440*/  LOP3.LUT P5, RZ, R29, 0x80000000, RZ, 0xc0, !PT ;  /* 0x800000001dff7812 */ /* 0x000fd200078ac0ff */
[----:B------:R-:W-:Y:S01]  /*cc450*/  @P0 LOP3.LUT R15, R15, 0x8000, RZ, 0xfc, !PT ;  /* 0x000080000f0f0812 */ /* 0x000fe200078efcff */
[----:B----4-:R2:W-:Y:S02]  /*cc460*/  @P1 STG.E.U8 desc[UR24][R8.64], R0 ;  /* 0x0000000008001986 */ /* 0x0105e4000c101118 */
[C---:B--2---:R-:W-:Y:S02]  /*cc470*/  PRMT R0, R20.reuse, 0x7770, RZ ;  /* 0x0000777014007816 */ /* 0x044fe400000000ff */
[----:B------:R-:W2:Y:S04]  /*cc480*/  LDL.LU.64 R8, [R1+0x1c10] ;  /* 0x001c100001087983 */ /* 0x000ea80000300a00 */
[----:B------:R-:W4:Y:S04]  /*cc490*/  LDL.LU R17, [R1+0x2a8] ;  /* 0x0002a80001117983 */ /* 0x000f280000300800 */
[----:B------:R0:W-:Y:S02]  /*cc4a0*/  @P2 STG.E.U8 desc[UR24][R12.64], R0 ;  /* 0x000000000c002986 */ /* 0x0001e4000c101118 */
[----:B0-----:R-:W-:-:S05]  /*cc4b0*/  PRMT R0, R20, 0x7771, RZ ;  /* 0x0000777114007816 */ /* 0x001fca00000000ff */
[----:B------:R0:W-:Y:S02]  /*cc4c0*/  @P3 STG.E.U8 desc[UR24][R22.64], R0 ;  /* 0x0000000016003986 */ /* 0x0001e4000c101118 */
[C---:B0-----:R-:W-:Y:S02]  /*cc4d0*/  PRMT R0, R20.reuse, 0x7772, RZ ;  /* 0x0000777214007816 */ /* 0x041fe400000000ff */
[----:B------:R-:W4:Y:S04]  /*cc4e0*/  LDL.LU.64 R22, [R1+0x1bf0] ;  /* 0x001bf00001167983 */ /* 0x000f280000300a00 */
[----:B------:R0:W-:Y:S01]  /*cc4f0*/  @P4 STG.E.U8 desc[UR24][R2.64], R0 ;  /* 0x0000000002004986 */ /* 0x0001e2000c101118 */
[----:B------:R-:W-:Y:S02]  /*cc500*/  LOP3.LUT P4, RZ, R15, 0x20000, RZ, 0xc0, !PT ;  /* 0x000200000fff7812 */ /* 0x000fe4000788c0ff */
[----:B0-----:R-:W-:Y:S01]  /*cc510*/  PRMT R0, R20, 0x7773, RZ ;  /* 0x0000777314007816 */ /* 0x001fe200000000ff */
[----:B------:R-:W4:Y:S04]  /*cc520*/  LDL.LU.64 R2, [R1+0x1be0] ;  /* 0x001be00001027983 */ /* 0x000f280000300a00 */
[----:B------:R-:W4:Y:S06]  /*cc530*/  LDL.LU.64 R20, [R1+0x1bd0] ;  /* 0x001bd00001147983 */ /* 0x000f2c0000300a00 */
[----:B---3--:R0:W-:Y:S02]  /*cc540*/  @P4 STG.E.U8 desc[UR24][R18.64], R0 ;  /* 0x0000000012004986 */ /* 0x0081e4000c101118 */
[----:B0-----:R-:W-:-:S02]  /*cc550*/  PRMT R0, R25, 0x7770, RZ ;  /* 0x0000777019007816 */ /* 0x001fc400000000ff */
[----:B------:R-:W3:Y:S04]  /*cc560*/  LDL.LU.64 R18, [R1+0x1bc0] ;  /* 0x001bc00001127983 */ /* 0x000ee80000300a00 */
[----:B------:R-:W3:Y:S04]  /*cc570*/  LDL.LU R12, [R1+0x2034] ;  /* 0x00203400010c7983 */ /* 0x000ee80000300800 */
[----:B------:R-:W3:Y:S04]  /*cc580*/  LDL.LU R24, [R1+0x2d8] ;  /* 0x0002d80001187983 */ /* 0x000ee80000300800 */
[----:B------:R0:W-:Y:S01]  /*cc590*/  @P5 STG.E.U8 desc[UR24][R10.64], R0 ;  /* 0x000000000a005986 */ /* 0x0001e2000c101118 */
[----:B------:R-:W-:-:S02]  /*cc5a0*/  LOP3.LUT P5, RZ, R15, 0x10000, RZ, 0xc0, !PT ;  /* 0x000100000fff7812 */ /* 0x000fc400078ac0ff */
[----:B0-----:R-:W-:-:S11]  /*cc5b0*/  PRMT R0, R25, 0x7771, RZ ;  /* 0x0000777119007816 */ /* 0x001fd600000000ff */
[----:B------:R0:W-:Y:S02]  /*cc5c0*/  @P5 STG.E.U8 desc[UR24][R4.64], R0 ;  /* 0x0000000004005986 */ /* 0x0001e4000c101118 */
[----:B0-----:R-:W-:-:S05]  /*cc5d0*/  PRMT R0, R25, 0x7772, RZ ;  /* 0x0000777219007816 */ /* 0x001fca00000000ff */
[----:B------:R0:W-:Y:S04]  /*cc5e0*/  @P6 STG.E.U8 desc[UR24][R26.64], R0 ;  /* 0x000000001a006986 */ /* 0x0001e8000c101118 */
[----:B0-----:R-:W3:Y:S01]  /*cc5f0*/  LDL.LU R27, [R1+0x209c] ;  /* 0x00209c00011b7983 */ /* 0x001ee20000300800 */
[----:B------:R-:W-:Y:S02]  /*cc600*/  LOP3.LUT P0, RZ, R15, 0x4, RZ, 0xc0, !PT ;  /* 0x000000040fff7812 */ /* 0x000fe4000780c0ff */
[----:B------:R-:W-:-:S11]  /*cc610*/  PRMT R0, R25, 0x7773, RZ ;  /* 0x0000777319007816 */ /* 0x000fd600000000ff */
[----:B--2---:R4:W-:Y:S01]  /*cc620*/  @P0 STG.E.U8 desc[UR24][R8.64], R0 ;  /* 0x0000000008000986 */ /* 0x0049e2000c101118 */
[----:B------:R-:W-:Y:S02]  /*cc630*/  LOP3.LUT P0, RZ, R15, 0x8000, RZ, 0xc0, !PT ;  /* 0x000080000fff7812 */ /* 0x000fe4000780c0ff */
[----:B----4-:R-:W-:-:S11]  /*cc640*/  PRMT R0, R17, 0x7770, RZ ;  /* 0x0000777011007816 */ /* 0x010fd600000000ff */
[----:B------:R0:W-:Y:S01]  /*cc650*/  @P0 STG.E.U8 desc[UR24][R22.64], R0 ;  /* 0x0000000016000986 */ /* 0x0001e2000c101118 */
[----:B------:R-:W-:Y:S02]  /*cc660*/  LOP3.LUT P0, RZ, R15, 0x4000, RZ, 0xc0, !PT ;  /* 0x000040000fff7812 */ /* 0x000fe4000780c0ff */
[----:B0-----:R-:W-:-:S11]  /*cc670*/  PRMT R0, R17, 0x7771, RZ ;  /* 0x0000777111007816 */ /* 0x001fd600000000ff */
[----:B------:R0:W-:Y:S01]  /*cc680*/  @P0 STG.E.U8 desc[UR24][R2.64], R0 ;  /* 0x0000000002000986 */ /* 0x0001e2000c101118 */
[----:B------:R-:W-:Y:S02]  /*cc690*/  LOP3.LUT P0, RZ, R15, 0x2000, RZ, 0xc0, !PT ;  /* 0x000020000fff7812 */ /* 0x000fe4000780c0ff */
[----:B0-----:R-:W-:-:S11]  /*cc6a0*/  PRMT R0, R17, 0x7772, RZ ;  /* 0x0000777211007816 */ /* 0x001fd600000000ff */
[----:B------:R-:W-:Y:S04]  /*cc6b0*/  @P0 STG.E.U8 desc[UR24][R20.64], R0 ;  /* 0x0000000014000986 */ /* 0x000fe8000c101118 */
[----:B---3--:R0:W-:Y:S04]  /*cc6c0*/  STL [R1+0x3c88], R27 ;  /* 0x003c881b01007387 */ /* 0x0081e80000100800 */
[----:B0-----:R-:W2:Y:S04]  /*cc6d0*/  LDL.LU.64 R26, [R1+0x1bc8] ;  /* 0x001bc800011a7983 */ /* 0x001ea80000300a00 */
[----:B------:R-:W3:Y:S04]  /*cc6e0*/  LDL.LU.64 R10, [R1+0x1bb0] ;  /* 0x001bb000010a7983 */ /* 0x000ee80000300a00 */
[----:B------:R-:W4:Y:S04]  /*cc6f0*/  LDL.LU.64 R4, [R1+0x1b90] ;  /* 0x001b900001047983 */ /* 0x000f280000300a00 */
[----:B------:R-:W4:Y:S04]  /*cc700*/  LDL.LU R8, [R1+0x2098] ;  /* 0x0020980001087983 */ /* 0x000f280000300800 */
[----:B------:R-:W4:Y:S04]  /*cc710*/  LDL.LU.64 R20, [R1+0x1ba0] ;  /* 0x001ba00001147983 */ /* 0x000f280000300a00 */
[----:B------:R-:W4:Y:S04]  /*cc720*/  LDL.LU R23, [R1+0x2094] ;  /* 0x0020940001177983 */ /* 0x000f280000300800 */
[----:B------:R-:W4:Y:S04]  /*cc730*/  LDL.LU R25, [R1+0x2fc] ;  /* 0x0002fc0001197983 */ /* 0x000f280000300800 */
[----:B------:R-:W3:Y:S01]  /*cc740*/  LDL.LU.64 R28, [R1+0x1b60] ;  /* 0x001b6000011c7983 */ /* 0x000ee20000300a00 */
[----:B------:R-:W-:-:S02]  /*cc750*/  LOP3.LUT P0, RZ, R15, 0x1000, RZ, 0xc0, !PT ;  /* 0x000010000fff7812 */ /* 0x000fc4000780c0ff */
[----:B------:R-:W-:Y:S02]  /*cc760*/  LOP3.LUT P1, RZ, R15, 0x80, RZ, 0xc0, !PT ;  /* 0x000000800fff7812 */ /* 0x000fe4000782c0ff */
[----:B------:R-:W-:Y:S02]  /*cc770*/  PRMT R0, R17, 0x7773, RZ ;  /* 0x0000777311007816 */ /* 0x000fe400000000ff */
[C---:B------:R-:W-:Y:S02]  /*cc780*/  LOP3.LUT P2, RZ, R15.reuse, 0x100, RZ, 0xc0, !PT ;  /* 0x000001000fff7812 */ /* 0x040fe4000784c0ff */
[C---:B------:R-:W-:Y:S02]  /*cc790*/  LOP3.LUT P3, RZ, R15.reuse, 0x200, RZ, 0xc0, !PT ;  /* 0x000002000fff7812 */ /* 0x040fe4000786c0ff */
[----:B------:R-:W-:-:S03]  /*cc7a0*/  LOP3.LUT P4, RZ, R15, 0x400, RZ, 0xc0, !PT ;  /* 0x000004000fff7812 */ /* 0x000fc6000788c0ff */
[----:B------:R0:W-:Y:S01]  /*cc7b0*/  @P0 STG.E.U8 desc[UR24][R18.64], R0 ;  /* 0x0000000012000986 */ /* 0x0001e2000c101118 */
[----:B------:R-:W-:Y:S02]  /*cc7c0*/  LOP3.LUT P0, RZ, R15, 0x800, RZ, 0xc0, !PT ;  /* 0x000008000fff7812 */ /* 0x000fe4000780c0ff */
[----:B0-----:R-:W-:-:S05]  /*cc7d0*/  PRMT R0, R24, 0x7770, RZ ;  /* 0x0000777018007816 */ /* 0x001fca00000000ff */
[----:B--2---:R-:W-:Y:S04]  /*cc7e0*/  @P1 STG.E.U8 desc[UR24][R26.64], R0 ;  /* 0x000000001a001986 */ /* 0x004fe8000c101118 */
[----:B---3--:R0:W-:Y:S04]  /*cc7f0*/  STL.64 [R1+0x3c80], R28 ;  /* 0x003c801c01007387 */ /* 0x0081e80000100a00 */
[----:B0-----:R-:W2:Y:S04]  /*cc800*/  LDL.LU.64 R28, [R1+0x1b80] ;  /* 0x001b8000011c7983 */ /* 0x001ea80000300a00 */
[----:B------:R-:W3:Y:S04]  /*cc810*/  LDL.LU.64 R6, [R1+0x1b50] ;  /* 0x001b500001067983 */ /* 0x000ee80000300a00 */
[----:B------:R-:W3:Y:S04]  /*cc820*/  LDL.LU R22, [R1+0x2090] ;  /* 0x0020900001167983 */ /* 0x000ee80000300800 */
[----:B------:R-:W3:Y:S04]  /*cc830*/  LDL.LU R19, [R1+0x208c] ;  /* 0x00208c0001137983 */ /* 0x000ee80000300800 */
[----:B------:R-:W3:Y:S04]  /*cc840*/  LDL R17, [R1+0x2088] ;  /* 0x0020880001117983 */ /* 0x000ee80000100800 */
[----:B------:R-:W3:Y:S04]  /*cc850*/  LDL.LU.64 R14, [R1+0x1b70] ;  /* 0x001b7000010e7983 */ /* 0x000ee80000300a00 */
[----:B------:R-:W3:Y:S01]  /*cc860*/  LDL.LU R27, [R1+0x3c88] ;  /* 0x003c8800011b7983 */ /* 0x000ee20000300800 */
[----:B------:R-:W-:-:S02]  /*cc870*/  PRMT R3, R24, 0x7771, RZ ;  /* 0x0000777118037816 */ /* 0x000fc400000000ff */
[----:B------:R-:W-:Y:S02]  /*cc880*/  LOP3.LUT P5, RZ, R16, 0x100, RZ, 0xc0, !PT ;  /* 0x0000010010ff7812 */ /* 0x000fe400078ac0ff */
[----:B------:R-:W-:Y:S01]  /*cc890*/  PRMT R0, R24, 0x7772, RZ ;  /* 0x0000777218007816 */ /* 0x000fe200000000ff */
[----:B------:R-:W3:Y:S04]  /*cc8a0*/  LDL.LU R18, [R1+0x2044] ;  /* 0x0020440001127983 */ /* 0x000ee80000300800 */
[----:B------:R-:W-:Y:S04]  /*cc8b0*/  @P2 STG.E.U8 desc[UR24][R10.64], R3 ;  /* 0x000000030a002986 */ /* 0x000fe8000c101118 */
[----:B----4-:R0:W-:Y:S01]  /*cc8c0*/  @P3 STG.E.U8 desc[UR24][R4.64], R0 ;  /* 0x0000000004003986 */ /* 0x0101e2000c101118 */
[----:B------:R-:W-:-:S02]  /*cc8d0*/  LOP3.LUT P6, RZ, R16, 0x200, RZ, 0xc0, !PT ;  /* 0x0000020010ff7812 */ /* 0x000fc400078cc0ff */
[----:B0-----:R-:W-:Y:S02]  /*cc8e0*/  PRMT R0, R24, 0x7773, RZ ;  /* 0x0000777318007816 */ /* 0x001fe400000000ff */
[----:B------:R-:W-:Y:S01]  /*cc8f0*/  PRMT R4, R25, 0x7770, RZ ;  /* 0x0000777019047816 */ /* 0x000fe200000000ff */
[----:B------:R-:W4:Y:S04]  /*cc900*/  LDL.LU R24, [R1+0x2ec] ;  /* 0x0002ec0001187983 */ /* 0x000f280000300800 */
[----:B------:R-:W-:Y:S04]  /*cc910*/  @P4 STG.E.U8 desc[UR24][R20.64], R0 ;  /* 0x0000000014004986 */ /* 0x000fe8000c101118 */
[----:B--2---:R-:W-:Y:S01]  /*cc920*/  @P5 STG.E.U8 desc[UR24][R28.64], R4 ;  /* 0x000000041c005986 */ /* 0x004fe2000c101118 */
[----:B---3--:R-:W-:-:S03]  /*cc930*/  ISETP.LT.AND P3, PT, R27, UR44, !P0 ;  /* 0x0000002c1b007c0c */ /* 0x008fc6000c761270 */
[----:B------:R0:W-:Y:S04]  /*cc940*/  STL [R1+0x3c7c], R27 ;  /* 0x003c7c1b01007387 */ /* 0x0001e80000100800 */
[----:B0-----:R-:W2:Y:S04]  /*cc950*/  LDL.LU.64 R26, [R1+0x1b48] ;  /* 0x001b4800011a7983 */ /* 0x001ea80000300a00 */
[----:B------:R-:W3:Y:S04]  /*cc960*/  LDL.LU.64 R10, [R1+0x1b38] ;  /* 0x001b3800010a7983 */ /* 0x000ee80000300a00 */
[----:B------:R-:W3:Y:S04]  /*cc970*/  LDL.LU.64 R20, [R1+0x1b30] ;  /* 0x001b300001147983 */ /* 0x000ee80000300a00 */
[----:B------:R-:W3:Y:S04]  /*cc980*/  LDL.LU R16, [R1+0x20a0] ;  /* 0x0020a00001107983 */ /* 0x000ee80000300800 */
[----:B------:R-:W2:Y:S01]  /*cc990*/  LDL.LU.64 R28, [R1+0x3c80] ;  /* 0x003c8000011c7983 */ /* 0x000ea20000300a00 */
[----:B------:R-:W-:Y:S01]  /*cc9a0*/  VIADD R2, R12, 0x5c ;  /* 0x0000005c0c027836 */ /* 0x000fe20000000000 */
[----:B------:R-:W-:-:S02]  /*cc9b0*/  PRMT R3, R25, 0x7771, RZ ;  /* 0x0000777119037816 */ /* 0x000fc400000000ff */
[----:B------:R-:W-:Y:S01]  /*cc9c0*/  PRMT R0, R25, 0x7773, RZ ;  /* 0x0000777319007816 */ /* 0x000fe200000000ff */
[----:B------:R-:W3:Y:S01]  /*cc9d0*/  LDL.LU R13, [R1+0x2ac] ;  /* 0x0002ac00010d7983 */ /* 0x000ee20000300800 */
[----:B------:R-:W-:Y:S01]  /*cc9e0*/  ISETP.GE.AND P1, PT, R2, UR29, PT ;  /* 0x0000001d02007c0c */ /* 0x000fe2000bf26270 */
[----:B------:R-:W-:Y:S01]  /*cc9f0*/  ULDC.64 UR28, c[0x0][0x228] ;  /* 0x00008a00001c7ab9 */ /* 0x000fe20000000a00 */
[----:B------:R-:W-:Y:S01]  /*cca00*/  VIADD R2, R12, 0x5d ;  /* 0x0000005d0c027836 */ /* 0x000fe20000000000 */
[----:B------:R-:W-:Y:S01]  /*cca10*/  ISETP.LT.AND P4, PT, R8, UR28, !P0 ;  /* 0x0000001c08007c0c */ /* 0x000fe2000c781270 */
[----:B------:R0:W-:Y:S01]  /*cca20*/  @P6 STG.E.U8 desc[UR24][R14.64], R3 ;  /* 0x000000030e006986 */ /* 0x0001e2000c101118 */
[----:B------:R-:W-:Y:S02]  /*cca30*/  ISETP.LT.AND P6, PT, R23, UR36, !P0 ;  /* 0x0000002417007c0c */ /* 0x000fe4000c7c1270 */
[----:B------:R-:W-:Y:S02]  /*cca40*/  ISETP.GE.AND P2, PT, R2, UR21, PT ;  /* 0x0000001502007c0c */ /* 0x000fe4000bf46270 */
[----:B------:R-:W-:-:S02]  /*cca50*/  PRMT R2, R25, 0x7772, RZ ;  /* 0x0000777219027816 */ /* 0x000fc400000000ff */
[----:B----4-:R-:W-:Y:S02]  /*cca60*/  PRMT R4, R24, 0x7770, RZ ;  /* 0x0000777018047816 */ /* 0x010fe400000000ff */
[----:B------:R-:W-:Y:S01]  /*cca70*/  ISETP.LT.AND P5, PT, R22, UR34, !P0 ;  /* 0x0000002216007c0c */ /* 0x000fe2000c7a1270 */
[----:B------:R-:W-:Y:S01]  /*cca80*/  ULDC.64 UR20, c[0x0][0x228] ;  /* 0x00008a0000147ab9 */ /* 0x000fe20000000a00 */
[----:B0-----:R-:W4:Y:S01]  /*cca90*/  LDL.LU.64 R14, [R1+0x1b10] ;  /* 0x001b1000010e7983 */ /* 0x001f220000300a00 */
[----:B------:R-:W-:-:S03]  /*ccaa0*/  PRMT R3, R24, 0x7771, RZ ;  /* 0x0000777118037816 */ /* 0x000fc600000000ff */
[----:B--2---:R0:W-:Y:S04]  /*ccab0*/  @P3 STG.E.U8 desc[UR24][R28.64], R2 ;  /* 0x000000021c003986 */ /* 0x0041e8000c101118 */
[----:B------:R1:W-:Y:S04]  /*ccac0*/  @P4 STG.E.U8 desc[UR24][R6.64], R0 ;  /* 0x0000000006004986 */ /* 0x0003e8000c101118 */
[----:B------:R2:W-:Y:S04]  /*ccad0*/  @P6 STG.E.U8 desc[UR24][R26.64], R4 ;  /* 0x000000041a006986 */ /* 0x0005e8000c101118 */
[----:B0-----:R-:W4:Y:S01]  /*ccae0*/  LDL.LU.64 R28, [R1+0x1b00] ;  /* 0x001b0000011c7983 */ /* 0x001f220000300a00 */
[----:B-1----:R-:W-:-:S03]  /*ccaf0*/  VIADD R0, R12, 0x57 ;  /* 0x000000570c007836 */ /* 0x002fc60000000000 */
[----:B------:R-:W4:Y:S01]  /*ccb00*/  LDL.LU.64 R6, [R1+0x1af0] ;  /* 0x001af00001067983 */ /* 0x000f220000300a00 */
[----:B------:R-:W-:Y:S02]  /*ccb10*/  PRMT R2, R24, 0x7772, RZ ;  /* 0x0000777218027816 */ /* 0x000fe400000000ff */
[----:B------:R-:W-:Y:S02]  /*ccb20*/  ISETP.GE.AND P3, PT, R0, UR13, PT ;  /* 0x0000000d00007c0c */ /* 0x000fe4000bf66270 */
[----:B------:R-:W-:Y:S02]  /*ccb30*/  PRMT R0, R24, 0x7773, RZ ;  /* 0x0000777318007816 */ /* 0x000fe400000000ff */
[----:B------:R-:W-:Y:S01]  /*ccb40*/  ISETP.LT.AND P4, PT, R19, UR32, !P0 ;  /* 0x0000002013007c0c */ /* 0x000fe2000c781270 */
[----:B------:R-:W4:Y:S04]  /*ccb50*/  LDL.LU.64 R24, [R1+0x1ae0] ;  /* 0x001ae00001187983 */ /* 0x000f280000300a00 */
[----:B--2---:R-:W2:Y:S04]  /*ccb60*/  LDL.LU R27, [R1+0x3c7c] ;  /* 0x003c7c00011b7983 */ /* 0x004ea80000300800 */
[----:B------:R-:W4:Y:S01]  /*ccb70*/  LDL.LU.64 R4, [R1+0x1b40] ;  /* 0x001b400001047983 */ /* 0x000f220000300a00 */
[----:B------:R-:W-:-:S02]  /*ccb80*/  ISETP.LT.AND P0, PT, R17, UR20, !P0 ;  /* 0x0000001411007c0c */ /* 0x000fc4000c701270 */
[----:B---3--:R-:W-:Y:S01]  /*ccb90*/  ISETP.LT.AND P6, PT, R16, UR40, !P3 ;  /* 0x0000002810007c0c */ /* 0x008fe2000dfc1270 */
[----:B------:R-:W-:Y:S01]  /*ccba0*/  ULDC.64 UR12, c[0x0][0x228] ;  /* 0x00008a00000c7ab9 */ /* 0x000fe20000000a00 */
[----:B----4-:R-:W-:Y:S04]  /*ccbb0*/  @P5 STG.E.U8 desc[UR24][R4.64], R3 ;  /* 0x0000000304005986 */ /* 0x010fe8000c101118 */
[----:B------:R-:W-:Y:S05]  /*ccbc0*/  @P4 STG.E.U8 desc[UR24][R10.64], R2 ;  /* 0x000000020a004986 */ /* 0x000fea000c101118 */
[----:B------:R0:W-:Y:S04]  /*ccbd0*/  @P0 STG.E.U8 desc[UR24][R20.64], R0 ;  /* 0x0000000014000986 */ /* 0x0001e8000c101118 */
[----:B0-----:R-:W3:Y:S04]  /*ccbe0*/  LDL.LU R20, [R1+0x2dc] ;  /* 0x0002dc0001147983 */ /* 0x001ee80000300800 */
[----:B------:R-:W4:Y:S01]  /*ccbf0*/  LDL.LU.64 R10, [R1+0x1ae8] ;  /* 0x001ae800010a7983 */ /* 0x000f220000300a00 */
[----:B------:R-:W-:-:S02]  /*ccc00*/  ISETP.LT.AND P5, PT, R18, UR42, !P3 ;  /* 0x0000002a12007c0c */ /* 0x000fc4000dfa1270 */
[C---:B------:R-:W-:Y:S01]  /*ccc10*/  PRMT R2, R13.reuse, 0x7770, RZ ;  /* 0x000077700d027816 */ /* 0x040fe200000000ff */
[----:B------:R-:W-:Y:S01]  /*ccc20*/  VIADD R0, R12, 0x58 ;  /* 0x000000580c007836 */ /* 0x000fe20000000000 */
[----:B------:R-:W-:Y:S02]  /*ccc30*/  PRMT R3, R13, 0x7771, RZ ;  /* 0x000077710d037816 */ /* 0x000fe400000000ff */
[----:B--2---:R-:W-:Y:S02]  /*ccc40*/  ISETP.LT.AND P0, PT, R27, UR38, !P3 ;  /* 0x000000261b007c0c */ /* 0x004fe4000df01270 */
[----:B------:R-:W-:-:S05]  /*ccc50*/  ISETP.LT.AND P4, PT, R8, UR12, !P3 ;  /* 0x0000000c08007c0c */ /* 0x000fca000df81270 */
[----:B------:R0:W-:Y:S01]  /*ccc60*/  @P5 STG.E.U8 desc[UR24][R14.64], R2 ;  /* 0x000000020e005986 */ /* 0x0001e2000c101118 */
[----:B------:R-:W-:Y:S01]  /*ccc70*/  ISETP.GE.AND P5, PT, R0, UR7, PT ;  /* 0x0000000700007c0c */ /* 0x000fe2000bfa6270 */
[----:B------:R-:W-:Y:S02]  /*ccc80*/  ULDC.64 UR6, c[0x0][0x228] ;  /* 0x00008a0000067ab9 */ /* 0x000fe40000000a00 */
[----:B------:R-:W-:Y:S01]  /*ccc90*/  @P6 STG.E.U8 desc[UR24][R28.64], R3 ;  /* 0x000000031c006986 */ /* 0x000fe2000c101118 */
[----:B------:R-:W-:Y:S02]  /*ccca0*/  ISETP.LT.AND P6, PT, R23, UR6, !P3 ;  /* 0x0000000617007c0c */ /* 0x000fe4000dfc1270 */
[C---:B------:R-:W-:Y:S01]  /*cccb0*/  PRMT R0, R13.reuse, 0x7773, RZ ;  /* 0x000077730d007816 */ /* 0x040fe200000000ff */
[----:B------:R1:W-:Y:S01]  /*cccc0*/  STL [R1+0x3c78], R27 ;  /* 0x003c781b01007387 */ /* 0x0003e20000100800 */
[----:B------:R-:W-:Y:S01]  /*cccd0*/  ULDC UR6, c[0x0][0x228] ;  /* 0x00008a0000067ab9 */ /* 0x000fe20000000800 */
[----:B0-----:R-:W-:-:S02]  /*ccce0*/  PRMT R2, R13, 0x7772, RZ ;  /* 0x000077720d027816 */ /* 0x001fc400000000ff */
[----:B-1----:R-:W2:Y:S04]  /*cccf0*/  LDL.LU.64 R26, [R1+0x1ad0] ;  /* 0x001ad000011a7983 */ /* 0x002ea80000300a00 */
[----:B------:R-:W2:Y:S04]  /*ccd00*/  LDL.LU.64 R14, [R1+0x1ab0] ;  /* 0x001ab000010e7983 */ /* 0x000ea80000300a00 */
[----:B------:R-:W2:Y:S04]  /*ccd10*/  LDL.LU R21, [R1+0x3c0] ;  /* 0x0003c00001157983 */ /* 0x000ea80000300800 */
[----:B------:R0:W-:Y:S04]  /*ccd20*/  @P0 STG.E.U8 desc[UR24][R6.64], R2 ;  /* 0x0000000206000986 */ /* 0x0001e8000c101118 */
[----:B------:R1:W-:Y:S04]  /*ccd30*/  @P4 STG.E.U8 desc[UR24][R24.64], R0 ;  /* 0x0000000018004986 */ /* 0x0003e8000c101118 */
[----:B0-----:R-:W2:Y:S04]  /*ccd40*/  LDL.LU.64 R6, [R1+0x1aa0] ;  /* 0x001aa00001067983 */ /* 0x001ea80000300a00 */
[----:B-1----:R-:W2:Y:S01]  /*ccd50*/  LDL.LU.64 R24, [R1+0x1a90] ;  /* 0x001a900001187983 */ /* 0x002ea20000300a00 */
[----:B---3--:R-:W-:-:S05]  /*ccd60*/  PRMT R4, R20, 0x7770, RZ ;  /* 0x0000777014047816 */ /* 0x008fca00000000ff */
[----:B----4-:R0:W-:Y:S04]  /*ccd70*/  @P6 STG.E.U8 desc[UR24][R10.64], R4 ;  /* 0x000000040a006986 */ /* 0x0101e8000c101118 */
[----:B0-----:R-:W3:Y:S01]  /*ccd80*/  LDL.LU.64 R4, [R1+0x1ac0] ;  /* 0x001ac00001047983 */ /* 0x001ee20000300a00 */
[----:B------:R-:W-:Y:S02]  /*ccd90*/  ISETP.LT.AND P4, PT, R22, UR30, !P3 ;  /* 0x0000001e16007c0c */ /* 0x000fe4000df81270 */
[----:B------:R-:W-:Y:S02]  /*ccda0*/  ISETP.LT.AND P0, PT, R19, UR4, !P3 ;  /* 0x0000000413007c0c */ /* 0x000fe4000df01270 */
[C---:B------:R-:W-:Y:S02]  /*ccdb0*/  PRMT R3, R20.reuse, 0x7771, RZ ;  /* 0x0000777114037816 */ /* 0x040fe400000000ff */
[C---:B------:R-:W-:Y:S01]  /*ccdc0*/  PRMT R2, R20.reuse, 0x7772, RZ ;  /* 0x0000777214027816 */ /* 0x040fe200000000ff */
[----:B------:R-:W4:Y:S01]  /*ccdd0*/  LDL.LU.64 R28, [R1+0x1a80] ;  /* 0x001a8000011c7983 */ /* 0x000f220000300a00 */
[----:B------:R-:W-:-:S03]  /*ccde0*/  PRMT R0, R20, 0x7773, RZ ;  /* 0x0000777314007816 */ /* 0x000fc600000000ff */
[----:B------:R-:W4:Y:S04]  /*ccdf0*/  LDL.LU.64 R10, [R1+0x1a70] ;  /* 0x001a7000010a7983 */ /* 0x000f280000300a00 */
[----:B------:R-:W4:Y:S01]  /*cce00*/  LDL.LU R20, [R1+0x3b0] ;  /* 0x0003b00001147983 */ /* 0x000f220000300800 */
[----:B------:R-:W-:-:S03]  /*cce10*/  ULDC UR4, c[0x0][0x228] ;  /* 0x00008a0000047ab9 */ /* 0x000fc60000000800 */
[----:B--2---:R0:W-:Y:S04]  /*cce20*/  @P4 STG.E.U8 desc[UR24][R26.64], R3 ;  /* 0x000000031a004986 */ /* 0x0041e8000c101118 */
[----:B0-----:R-:W2:Y:S04]  /*cce30*/  LDL.LU R27, [R1+0x3c78] ;  /* 0x003c7800011b7983 */ /* 0x001ea80000300800 */
[----:B---3--:R0:W-:Y:S04]  /*cce40*/  @P0 STG.E.U8 desc[UR24][R4.64], R2 ;  /* 0x0000000204000986 */ /* 0x0081e8000c101118 */
[----:B0-----:R-:W3:Y:S01]  /*cce50*/  LDL.LU.64 R4, [R1+0x1a60] ;  /* 0x001a600001047983 */ /* 0x001ee20000300a00 */
[----:B------:R-:W-:Y:S01]  /*cce60*/  ISETP.LT.AND P3, PT, R17, UR6, !P3 ;  /* 0x0000000611007c0c */ /* 0x000fe2000df61270 */
[----:B------:R-:W-:Y:S01]  /*cce70*/  ULDC UR6, c[0x0][0x228] ;  /* 0x00008a0000067ab9 */ /* 0x000fe20000000800 */
[----:B------:R-:W-:-:S02]  /*cce80*/  ISETP.LT.AND P6, PT, R18, UR4, !P5 ;  /* 0x0000000412007c0c */ /* 0x000fc4000efc1270 */
[----:B------:R-:W-:Y:S01]  /*cce90*/  ISETP.LT.AND P4, PT, R16, UR6, !P5 ;  /* 0x0000000610007c0c */ /* 0x000fe2000ef81270 */
[----:B------:R-:W-:Y:S01]  /*ccea0*/  ULDC UR4, c[0x0][0x228] ;  /* 0x00008a0000047ab9 */ /* 0x000fe20000000800 */
[C---:B------:R-:W-:Y:S02]  /*cceb0*/  PRMT R2, R21.reuse, 0x7770, RZ ;  /* 0x0000777015027816 */ /* 0x040fe400000000ff */
[----:B------:R-:W-:Y:S01]  /*ccec0*/  PRMT R3, R21, 0x7772, RZ ;  /* 0x0000777215037816 */ /* 0x000fe200000000ff */
[----:B------:R-:W-:-:S04]  /*cced0*/  ULDC UR6, c[0x0][0x228] ;  /* 0x00008a0000067ab9 */ /* 0x000fc80000000800 */
[----:B------:R-:W-:Y:S01]  /*ccee0*/  @P3 STG.E.U8 desc[UR24][R14.64], R0 ;  /* 0x000000000e003986 */ /* 0x000fe2000c101118 */
[----:B--2---:R-:W-:Y:S01]  /*ccef0*/  ISETP.LT.AND P0, PT, R27, UR4, !P5 ;  /* 0x000000041b007c0c */ /* 0x004fe2000ef01270 */
[----:B------:R-:W-:Y:S02]  /*ccf00*/  ULDC UR4, c[0x0][0x228] ;  /* 0x00008a0000047ab9 */ /* 0x000fe40000000800 */
[----:B---3--:R0:W-:Y:S04]  /*ccf10*/  STL.64 [R1+0x3c70], R4 ;  /* 0x003c700401007387 */ /* 0x0081e80000100a00 */
[----:B0-----:R-:W2:Y:S01]  /*ccf20*/  LDL.LU.64 R4, [R1+0x1a68] ;  /* 0x001a680001047983 */ /* 0x001ea20000300a00 */
[----:B------:R-:W-:Y:S02]  /*ccf30*/  PRMT R0, R21, 0x7771, RZ ;  /* 0x0000777115007816 */ /* 0x000fe400000000ff */
[----:B------:R-:W-:Y:S01]  /*ccf40*/  ISETP.LT.AND P3, PT, R8, UR4, !P5 ;  /* 0x0000000408007c0c */ /* 0x000fe2000ef61270 */
[----:B------:R0:W-:Y:S01]  /*ccf50*/  @P6 STG.E.U8 desc[UR24][R6.64], R2 ;  /* 0x0000000206006986 */ /* 0x0001e2000c101118 */
[----:B------:R-:W-:-:S03]  /*ccf60*/  ULDC UR4, c[0x0][0x228] ;  /* 0x00008a0000047ab9 */ /* 0x000fc60000000800 */
[----:B------:R1:W-:Y:S01]  /*ccf70*/  @P4 STG.E.U8 desc[UR24][R24.64], R0 ;  /* 0x0000000018004986 */ /* 0x0003e2000c101118 */
[----:B------:R-:W-:-:S03]  /*ccf80*/  ISETP.LT.AND P4, PT, R23, UR4, !P5 ;  /* 0x0000000417007c0c */ /* 0x000fc6000ef81270 */
[----:B----4-:R3:W-:Y:S01]  /*ccf90*/  @P0 STG.E.U8 desc[UR24][R28.64], R3 ;  /* 0x000000031c000986 */ /* 0x0107e2000c101118 */
[----:B0-----:R-:W-:-:S03]  /*ccfa0*/  VIADD R2, R12, 0x59 ;  /* 0x000000590c027836 */ /* 0x001fc60000000000 */
[----:B------:R-:W4:Y:S04]  /*ccfb0*/  LDL.LU.64 R6, [R1+0x1a58] ;  /* 0x001a580001067983 */ /* 0x000f280000300a00 */
[----:B-1----:R-:W4:Y:S01]  /*ccfc0*/  LDL.LU.64 R24, [R1+0x1a50] ;  /* 0x001a500001187983 */ /* 0x002f220000300a00 */
[----:B------:R-:W-:-:S03]  /*ccfd0*/  PRMT R0, R21, 0x7773, RZ ;  /* 0x0000777315007816 */ /* 0x000fc600000000ff */
[----:B------:R-:W4:Y:S01]  /*ccfe0*/  LDL.LU R13, [R1+0x2c0] ;  /* 0x0002c000010d7983 */ /* 0x000f220000300800 */
[----:B------:R-:W-:Y:S02]  /*ccff0*/  ISETP.GE.AND P0, PT, R2, UR5, PT ;  /* 0x0000000502007c0c */ /* 0x000fe4000bf06270 */
[----:B------:R-:W-:Y:S01]  /*cd000*/  PRMT R2, R20, 0x7770, RZ ;  /* 0x0000777014027816 */ /* 0x000fe200000000ff */
[----:B------:R-:W4:Y:S04]  /*cd010*/  LDL.LU.64 R14, [R1+0x1a30] ;  /* 0x001a3000010e7983 */ /* 0x000f280000300a00 */
[----:B---3--:R-:W3:Y:S04]  /*cd020*/  LDL.LU.64 R28, [R1+0x1a20] ;  /* 0x001a2000011c7983 */ /* 0x008ee80000300a00 */
[----:B------:R0:W-:Y:S01]  /*cd030*/  @P3 STG.E.U8 desc[UR24][R10.64], R0 ;  /* 0x000000000a003986 */ /* 0x0001e2000c101118 */
[----:B------:R-:W-:Y:S01]  /*cd040*/  ISETP.LT.AND P6, PT, R22, UR6, !P5 ;  /* 0x0000000616007c0c */ /* 0x000fe2000efc1270 */
[----:B------:R-:W-:Y:S01]  /*cd050*/  ULDC UR4, c[0x0][0x228] ;  /* 0x00008a0000047ab9 */ /* 0x000fe20000000800 */
[----:B------:R-:W-:Y:S01]  /*cd060*/  ULDC UR5, c[0x0][0x228] ;  /* 0x00008a0000057ab9 */ /* 0x000fe20000000800 */
[----:B0-----:R-:W3:Y:S04]  /*cd070*/  LDL.LU.64 R10, [R1+0x1a28] ;  /* 0x001a2800010a7983 */ /* 0x001ee80000300a00 */
[----:B--2---:R0:W-:Y:S01]  /*cd080*/  @P4 STG.E.U8 desc[UR24][R4.64], R2 ;  /* 0x0000000204004986 */ /* 0x0041e2000c101118 */
[----:B------:R-:W-:Y:S01]  /*cd090*/  PRMT R0, R20, 0x7771, RZ ;  /* 0x0000777114007816 */ /* 0x000fe200000000ff */
[----:B------:R-:W-:-:S02]  /*cd0a0*/  ULDC UR6, c[0x0][0x228] ;  /* 0x00008a0000067ab9 */ /* 0x000fc40000000800 */
[----:B0-----:R-:W2:Y:S01]  /*cd0b0*/  LDL.LU.64 R4, [R1+0x3c70] ;  /* 0x003c700001047983 */ /* 0x001ea20000300a00 */
[----:B------:R-:W-:Y:S01]  /*cd0c0*/  ISETP.LT.AND P3, PT, R19, UR4, !P5 ;  /* 0x0000000413007c0c */ /* 0x000fe2000ef61270 */
[----:B------:R-:W-:Y:S01]  /*cd0d0*/  ULDC UR4, c[0x0][0x228] ;  /* 0x00008a0000047ab9 */ /* 0x000fe20000000800 */
[----:B------:R-:W-:Y:S02]  /*cd0e0*/  ISETP.LT.AND P5, PT, R17, UR5, !P5 ;  /* 0x0000000511007c0c */ /* 0x000fe4000efa1270 */
[----:B------:R-:W-:Y:S01]  /*cd0f0*/  PRMT R2, R20, 0x7772, RZ ;  /* 0x0000777214027816 */ /* 0x000fe200000000ff */
[----:B------:R-:W3:Y:S01]  /*cd100*/  LDL.LU R21, [R1+0x390] ;  /* 0x0003900001157983 */ /* 0x000ee20000300800 */
[----:B------:R-:W-:Y:S01]  /*cd110*/  ULDC UR5, c[0x0][0x228] ;  /* 0x00008a0000057ab9 */ /* 0x000fe20000000800 */
[----:B----4-:R-:W-:Y:S02]  /*cd120*/  PRMT R3, R13, 0x7772, RZ ;  /* 0x000077720d037816 */ /* 0x010fe400000000ff */
[----:B--2---:R0:W-:Y:S01]  /*cd130*/  @P6 STG.E.U8 desc[UR24][R4.64], R0 ;  /* 0x0000000004006986 */ /* 0x0041e2000c101118 */
[----:B------:R-:W-:Y:S01]  /*cd140*/  ISETP.LT.AND P6, PT, R18, UR4, !P0 ;  /* 0x0000000412007c0c */ /* 0x000fe2000c7c1270 */
[----:B------:R-:W-:-:S02]  /*cd150*/  ULDC UR4, c[0x0][0x228] ;  /* 0x00008a0000047ab9 */ /* 0x000fc40000000800 */
[----:B------:R-:W-:Y:S01]  /*cd160*/  ISETP.LT.AND P4, PT, R16, UR4, !P0 ;  /* 0x0000000410007c0c */ /* 0x000fe2000c781270 */
[----:B------:R-:W-:Y:S01]  /*cd170*/  ULDC UR4, c[0x0][0x228] ;  /* 0x00008a0000047ab9 */ /* 0x000fe20000000800 */
[----:B------:R1:W-:Y:S01]  /*cd180*/  @P3 STG.E.U8 desc[UR24][R6.64], R2 ;  /* 0x0000000206003986 */ /* 0x0003e2000c101118 */
[----:B------:R-:W-:Y:S01]  /*cd190*/  ISETP.LT.AND P3, PT, R27, UR4, !P0 ;  /* 0x000000041b007c0c */ /* 0x000fe2000c761270 */
[----:B------:R-:W-:Y:S01]  /*cd1a0*/  ULDC UR4, c[0x0][0x228] ;  /* 0x00008a0000047ab9 */ /* 0x000fe20000000800 */
[----:B0-----:R-:W-:Y:S02]  /*cd1b0*/  PRMT R0, R20, 0x7773, RZ ;  /* 0x0000777314007816 */ /* 0x001fe400000000ff */
[----:B-1----:R-:W-:-:S03]  /*cd1c0*/  PRMT R2, R13, 0x7770, RZ ;  /* 0x000077700d027816 */ /* 0x002fc600000000ff */
[----:B------:R0:W-:Y:S04]  /*cd1d0*/  @P5 STG.E.U8 desc[UR24][R24.64], R0 ;  /* 0x0000000018005986 */ /* 0x0001e8000c101118 */
[----:B------:R-:W2:Y:S04]  /*cd1e0*/  LDL.LU.64 R6, [R1+0x1a00] ;  /* 0x001a000001067983 */ /* 0x000ea80000300a00 */
[----:B------:R1:W-:Y:S01]  /*cd1f0*/  @P6 STG.E.U8 desc[UR24][R14.64], R2 ;  /* 0x000000020e006986 */ /* 0x0003e2000c101118 */
[----:B0-----:R-:W-:-:S03]  /*cd200*/  PRMT R0, R13, 0x7771, RZ ;  /* 0x000077710d007816 */ /* 0x001fc600000000ff */
[----:B------:R-:W4:Y:S01]  /*cd210*/  LDL.LU.64 R24, [R1+0x19f0] ;  /* 0x0019f00001187983 */ /* 0x000f220000300a00 */
[----:B-1----:R-:W-:-:S03]  /*cd220*/  VIADD R2, R12, 0x5a ;  /* 0x0000005a0c027836 */ /* 0x002fc60000000000 */
[----:B------:R-:W4:Y:S04]  /*cd230*/  LDL.LU.64 R4, [R1+0x19e0] ;  /* 0x0019e00001047983 */ /* 0x000f280000300a00 */
[----:B------:R-:W4:Y:S04]  /*cd240*/  LDL.LU.64 R14, [R1+0x19d0] ;  /* 0x0019d000010e7983 */ /* 0x000f280000300a00 */
[----:B---3--:R0:W-:Y:S04]  /*cd250*/  @P4 STG.E.U8 desc[UR24][R28.64], R0 ;  /* 0x000000001c004986 */ /* 0x0081e8000c101118 */
[----:B------:R-:W3:Y:S04]  /*cd260*/  LDL.LU R20, [R1+0x3c4] ;  /* 0x0003c40001147983 */ /* 0x000ee80000300800 */
[----:B------:R1:W-:Y:S01]  /*cd270*/  @P3 STG.E.U8 desc[UR24][R10.64], R3 ;  /* 0x000000030a003986 */ /* 0x0003e2000c101118 */
[----:B------:R-:W-:-:S03]  /*cd280*/  ISETP.GE.AND P3, PT, R2, UR9, PT ;  /* 0x0000000902007c0c */ /* 0x000fc6000bf66270 */
[----:B0-----:R-:W3:Y:S04]  /*cd290*/  LDL.LU.64 R28, [R1+0x19c0] ;  /* 0x0019c000011c7983 */ /* 0x001ee80000300a00 */
[----:B-1----:R-:W3:Y:S04]  /*cd2a0*/  LDL.LU.64 R10, [R1+0x19b0] ;  /* 0x0019b000010a7983 */ /* 0x002ee80000300a00 */
[----:B------:R-:W2:Y:S01]  /*cd2b0*/  LDL.LU.64 R2, [R1+0x1a10] ;  /* 0x001a100001027983 */ /* 0x000ea20000300a00 */
[----:B------:R-:W-:Y:S01]  /*cd2c0*/  ISETP.LT.AND P5, PT, R8, UR4, !P0 ;  /* 0x0000000408007c0c */ /* 0x000fe2000c7a1270 */
[----:B------:R-:W-:Y:S01]  /*cd2d0*/  ULDC UR4, c[0x0][0x228] ;  /* 0x00008a0000047ab9 */ /* 0x000fe20000000800 */
[----:B------:R-:W-:-:S02]  /*cd2e0*/  PRMT R0, R13, 0x7773, RZ ;  /* 0x000077730d007816 */ /* 0x000fc400000000ff */
[----:B------:R-:W-:Y:S02]  /*cd2f0*/  ISETP.LT.AND P4, PT, R23, UR4, !P0 ;  /* 0x0000000417007c0c */ /* 0x000fe4000c781270 */
[----:B------:R-:W-:Y:S01]  /*cd300*/  ISETP.LT.AND P6, PT, R22, UR5, !P0 ;  /* 0x0000000516007c0c */ /* 0x000fe2000c7c1270 */
[----:B------:R-:W-:Y:S01]  /*cd310*/  ULDC UR4, c[0x0][0x228] ;  /* 0x00008a0000047ab9 */ /* 0x000fe20000000800 */
[----:B------:R-:W-:-:S05]  /*cd320*/  ULDC UR5, c[0x0][0x228] ;  /* 0x00008a0000057ab9 */ /* 0x000fca0000000800 */
[----:B--2---:R0:W-:Y:S01]  /*cd330*/  @P5 STG.E.U8 desc[UR24][R2.64], R0 ;  /* 0x0000000002005986 */ /* 0x0041e2000c101118 */
[----:B------:R-:W-:Y:S02]  /*cd340*/  ISETP.LT.AND P5, PT, R19, UR4, !P0 ;  /* 0x0000000413007c0c */ /* 0x000fe4000c7a1270 */
[C---:B0-----:R-:W-:Y:S02]  /*cd350*/  PRMT R2, R21.reuse, 0x7770, RZ ;  /* 0x0000777015027816 */ /* 0x041fe400000000ff */
[C---:B------:R-:W-:Y:S01]  /*cd360*/  PRMT R0, R21.reuse, 0x7771, RZ ;  /* 0x0000777115007816 */ /* 0x040fe200000000ff */
[----:B------:R-:W-:Y:S02]  /*cd370*/  ULDC UR4, c[0x0][0x228] ;  /* 0x00008a0000047ab9 */ /* 0x000fe40000000800 */
[----:B------:R0:W-:Y:S04]  /*cd380*/  @P4 STG.E.U8 desc[UR24][R6.64], R2 ;  /* 0x0000000206004986 */ /* 0x0001e8000c101118 */
[----:B----4-:R1:W-:Y:S01]  /*cd390*/  @P6 STG.E.U8 desc[UR24][R24.64], R0 ;  /* 0x0000000018006986 */ /* 0x0103e2000c101118 */
[----:B0-----:R-:W-:-:S03]  /*cd3a0*/  PRMT R2, R21, 0x7772, RZ ;  /* 0x0000777215027816 */ /* 0x001fc600000000ff */
[----:B-1----:R-:W2:Y:S04]  /*cd3b0*/  LDL.LU.64 R24, [R1+0x19a0] ;  /* 0x0019a00001187983 */ /* 0x002ea80000300a00 */
[----:B------:R-:W4:Y:S04]  /*cd3c0*/  LDL.LU.64 R6, [R1+0x1990] ;  /* 0x0019900001067983 */ /* 0x000f280000300a00 */
[----:B------:R-:W4:Y:S04]  /*cd3d0*/  LDL.LU R13, [R1+0x3b4] ;  /* 0x0003b400010d7983 */ /* 0x000f280000300800 */
[----:B------:R0:W-:Y:S04]  /*cd3e0*/  @P5 STG.E.U8 desc[UR24][R4.64], R2 ;  /* 0x0000000204005986 */ /* 0x0001e8000c101118 */
[----:B0-----:R-:W2:Y:S01]  /*cd3f0*/  LDL.LU.64 R4, [R1+0x1980] ;  /* 0x0019800001047983 */ /* 0x001ea20000300a00 */
[----:B------:R-:W-:-:S02]  /*cd400*/  ISETP.LT.AND P0, PT, R17, UR5, !P0 ;  /* 0x0000000511007c0c */ /* 0x000fc4000c701270 */
[----:B------:R-:W-:Y:S01]  /*cd410*/  ISETP.LT.AND P6, PT, R18, UR4, !P3 ;  /* 0x0000000412007c0c */ /* 0x000fe2000dfc1270 */
[----:B------:R-:W-:Y:S01]  /*cd420*/  ULDC UR4, c[0x0][0x228] ;  /* 0x00008a0000047ab9 */ /* 0x000fe20000000800 */
[----:B------:R-:W-:Y:S02]  /*cd430*/  PRMT R0, R21, 0x7773, RZ ;  /* 0x0000777315007816 */ /* 0x000fe400000000ff */
[----:B------:R-:W-:Y:S01]  /*cd440*/  ISETP.LT.AND P4, PT, R16, UR4, !P3 ;  /* 0x0000000410007c0c */ /* 0x000fe2000df81270 */
[----:B------:R-:W-:Y:S01]  /*cd450*/  ULDC UR4, c[0x0][0x228] ;  /* 0x00008a0000047ab9 */ /* 0x000fe20000000800 */
[C---:B---3--:R-:W-:Y:S02]  /*cd460*/  PRMT R2, R20.reuse, 0x7770, RZ ;  /* 0x0000777014027816 */ /* 0x048fe400000000ff */
[----:B------:R-:W-:Y:S01]  /*cd470*/  PRMT R3, R20, 0x7772, RZ ;  /* 0x0000777214037816 */ /* 0x000fe200000000ff */
[----:B------:R-:W-:Y:S02]  /*cd480*/  ULDC UR5, c[0x0][0x228] ;  /* 0x00008a0000057ab9 */ /* 0x000fe40000000800 */
[----:B------:R-:W-:Y:S01]  /*cd490*/  @P0 STG.E.U8 desc[UR24][R14.64], R0 ;  /* 0x000000000e000986 */ /* 0x000fe2000c101118 */
[----:B------:R-:W-:Y:S01]  /*cd4a0*/  ISETP.LT.AND P0, PT, R27, UR4, !P3 ;  /* 0x000000041b007c0c */ /* 0x000fe2000df01270 */
[----:B------:R-:W-:-:S02]  /*cd4b0*/  ULDC UR4, c[0x0][0x228] ;  /* 0x00008a0000047ab9 */ /* 0x000fc40000000800 */
[----:B--2---:R0:W-:Y:S04]  /*cd4c0*/  STL.64 [R1+0x3c68], R4 ;  /* 0x003c680401007387 */ /* 0x0041e80000100a00 */
[----:B0-----:R-:W2:Y:S01]  /*cd4d0*/  LDL.LU.64 R4, [R1+0x1988] ;  /* 0x0019880001047983 */ /* 0x001ea20000300a00 */
[----:B------:R-:W-:Y:S02]  /*cd4e0*/  PRMT R0, R20, 0x7771, RZ ;  /* 0x0000777114007816 */ /* 0x000fe400000000ff */
[----:B------:R-:W-:Y:S01]  /*cd4f0*/  ISETP.LT.AND P5, PT, R8, UR4, !P3 ;  /* 0x0000000408007c0c */ /* 0x000fe2000dfa1270 */
[----:B------:R0:W-:Y:S01]  /*cd500*/  @P6 STG.E.U8 desc[UR24][R28.64], R2 ;  /* 0x000000021c006986 */ /* 0x0001e2000c101118 */
[----:B------:R-:W-:-:S03]  /*cd510*/  ULDC UR4, c[0x0][0x228] ;  /* 0x00008a0000047ab9 */ /* 0x000fc60000000800 */
[----:B------:R-:W3:Y:S04]  /*cd520*/  LDL.LU.64 R14, [R1+0x1978] ;  /* 0x00197800010e7983 */ /* 0x000ee80000300a00 */
[----:B------:R1:W-:Y:S01]  /*cd530*/  @P4 STG.E.U8 desc[UR24][R10.64], R0 ;  /* 0x000000000a004986 */ /* 0x0003e2000c101118 */
[----:B------:R-:W-:-:S03]  /*cd540*/  ISETP.LT.AND P4, PT, R23, UR4, !P3 ;  /* 0x0000000417007c0c */ /* 0x000fc6000df81270 */
[----:B------:R4:W-:Y:S01]  /*cd550*/  @P0 STG.E.U8 desc[UR24][R24.64], R3 ;  /* 0x0000000318000986 */ /* 0x0009e2000c101118 */
[----:B0-----:R-:W-:Y:S01]  /*cd560*/  VIADD R2, R12, 0x5b ;  /* 0x0000005b0c027836 */ /* 0x001fe20000000000 */
[----:B------:R-:W-:Y:S01]  /*cd570*/  ISETP.LT.AND P6, PT, R22, UR5, !P3 ;  /* 0x0000000516007c0c */ /* 0x000fe2000dfc1270 */
[----:B------:R-:W-:Y:S01]  /*cd580*/  ULDC UR4, c[0x0][0x228] ;  /* 0x00008a0000047ab9 */ /* 0x000fe20000000800 */
[----:B-1----:R-:W-:Y:S01]  /*cd590*/  PRMT R0, R20, 0x7773, RZ ;  /* 0x0000777314007816 */ /* 0x002fe200000000ff */
[----:B------:R-:W3:Y:S01]  /*cd5a0*/  LDL.LU.64 R10, [R1+0x1970] ;  /* 0x00197000010a7983 */ /* 0x000ee20000300a00 */
[----:B------:R-:W-:Y:S02]  /*cd5b0*/  ISETP.GE.AND P0, PT, R2, UR11, PT ;  /* 0x0000000b02007c0c */ /* 0x000fe4000bf06270 */
[----:B----4-:R-:W-:Y:S01]  /*cd5c0*/  PRMT R2, R13, 0x7770, RZ ;  /* 0x000077700d027816 */ /* 0x010fe200000000ff */
[----:B------:R-:W4:Y:S04]  /*cd5d0*/  LDL.LU R21, [R1+0x2c4] ;  /* 0x0002c40001157983 */ /* 0x000f280000300800 */
[----:B------:R-:W3:Y:S04]  /*cd5e0*/  LDL.LU.64 R28, [R1+0x1950] ;  /* 0x00195000011c7983 */ /* 0x000ee80000300a00 */
[----:B------:R-:W3:Y:S04]  /*cd5f0*/  LDL.LU.64 R24, [R1+0x1940] ;  /* 0x0019400001187983 */ /* 0x000ee80000300a00 */
[----:B------:R0:W-:Y:S01]  /*cd600*/  @P5 STG.E.U8 desc[UR24][R6.64], R0 ;  /* 0x0000000006005986 */ /* 0x0001e2000c101118 */
[----:B------:R-:W-:-:S03]  /*cd610*/  ULDC UR5, c[0x0][0x228] ;  /* 0x00008a0000057ab9 */ /* 0x000fc60000000800 */
[----:B0-----:R-:W3:Y:S04]  /*cd620*/  LDL.LU.64 R6, [R1+0x1948] ;  /* 0x0019480001067983 */ /* 0x001ee80000300a00 */
[----:B--2---:R0:W-:Y:S04]  /*cd630*/  @P4 STG.E.U8 desc[UR24][R4.64], R2 ;  /* 0x0000000204004986 */ /* 0x0041e8000c101118 */
[----:B0-----:R-:W2:Y:S01]  /*cd640*/  LDL.LU.64 R4, [R1+0x3c68] ;  /* 0x003c680001047983 */ /* 0x001ea20000300a00 */
[----:B------:R-:W-:Y:S02]  /*cd650*/  ISETP.LT.AND P5, PT, R19, UR4, !P3 ;  /* 0x0000000413007c0c */ /* 0x000fe4000dfa1270 */
[----:B------:R-:W-:-:S02]  /*cd660*/  ISETP.LT.AND P3, PT, R17, UR5, !P3 ;  /* 0x0000000511007c0c */ /* 0x000fc4000df61270 */
[C---:B------:R-:W-:Y:S01]  /*cd670*/  PRMT R0, R13.reuse, 0x7771, RZ ;  /* 0x000077710d007816 */ /* 0x040fe200000000ff */
[----:B------:R-:W-:Y:S01]  /*cd680*/  ULDC UR4, c[0x0][0x228] ;  /* 0x00008a0000047ab9 */ /* 0x000fe20000000800 */
[----:B------:R-:W-:Y:S01]  /*cd690*/  PRMT R2, R13, 0x7772, RZ ;  /* 0x000077720d027816 */ /* 0x000fe200000000ff */
[----:B------:R-:W3:Y:S01]  /*cd6a0*/  LDL.LU R20, [R1+0x394] ;  /* 0x0003940001147983 */ /* 0x000ee20000300800 */
[----:B------:R-:W-:Y:S01]  /*cd6b0*/  ULDC UR5, c[0x0][0x228] ;  /* 0x00008a0000057ab9 */ /* 0x000fe20000000800 */
[----:B----4-:R-:W-:Y:S02]  /*cd6c0*/  PRMT R3, R21, 0x7772, RZ ;  /* 0x0000777215037816 */ /* 0x010fe400000000ff */
[----:B--2---:R0:W-:Y:S01]  /*cd6d0*/  @P6 STG.E.U8 desc[UR24][R4.64], R0 ;  /* 0x0000000004006986 */ /* 0x0041e2000c101118 */
[----:B------:R-:W-:Y:S01]  /*cd6e0*/  ISETP.LT.AND P6, PT, R18, UR4, !P0 ;  /* 0x0000000412007c0c */ /* 0x000fe2000c7c1270 */
[----:B------:R-:W-:Y:S02]  /*cd6f0*/  ULDC UR4, c[0x0][0x228] ;  /* 0x00008a0000047ab9 */ /* 0x000fe40000000800 */
[----:B---3--:R1:W-:Y:S01]  /*cd700*/  @P5 STG.E.U8 desc[UR24][R14.64], R2 ;  /* 0x000000020e005986 */ /* 0x0083e2000c101118 */
[----:B------:R-:W-:Y:S01]  /*cd710*/  ISETP.LT.AND P4, PT, R16, UR4, !P0 ;  /* 0x0000000410007c0c */ /* 0x000fe2000c781270 */
[----:B------:R-:W-:Y:S01]  /*cd720*/  ULDC UR4, c[0x0][0x228] ;  /* 0x00008a0000047ab9 */ /* 0x000fe20000000800 */
[----:B0-----:R-:W-:Y:S01]  /*cd730*/  PRMT R0, R13, 0x7773, RZ ;  /* 0x000077730d007816 */ /* 0x001fe200000000ff */
[----:B------:R-:W2:Y:S04]  /*cd740*/  LDL.LU.64 R4, [R1+0x1920] ;  /* 0x0019200001047983 */ /* 0x000ea80000300a00 */
[----:B------:R0:W-:Y:S01]  /*cd750*/  @P3 STG.E.U8 desc[UR24][R10.64], R0 ;  /* 0x000000000a003986 */ /* 0x0001e2000c101118 */
[----:B------:R-:W-:-:S02]  /*cd760*/  ISETP.LT.AND P3, PT, R27, UR4, !P0 ;  /* 0x000000041b007c0c */ /* 0x000fc4000c761270 */
[----:B-1----:R-:W-:Y:S01]  /*cd770*/  PRMT R2, R21, 0x7770, RZ ;  /* 0x0000777015027816 */ /* 0x002fe200000000ff */
[----:B------:R-:W-:-:S04]  /*cd780*/  ULDC UR4, c[0x0][0x228] ;  /* 0x00008a0000047ab9 */ /* 0x000fc80000000800 */
[----:B------:R1:W-:Y:S01]  /*cd790*/  @P6 STG.E.U8 desc[UR24][R28.64], R2 ;  /* 0x000000021c006986 */ /* 0x0003e2000c101118 */
[----:B0-----:R-:W-:-:S03]  /*cd7a0*/  PRMT R0, R21, 0x7771, RZ ;  /* 0x0000777115007816 */ /* 0x001fc600000000ff */
[----:B------:R-:W3:Y:S04]  /*cd7b0*/  LDL.LU.64 R10, [R1+0x1910] ;  /* 0x00191000010a7983 */ /* 0x000ee80000300a00 */
[----:B------:R-:W4:Y:S04]  /*cd7c0*/  LDL.LU.64 R14, [R1+0x1900] ;  /* 0x00190000010e7983 */ /* 0x000f280000300a00 */
[----:B------:R0:W-:Y:S01]  /*cd7d0*/  @P4 STG.E.U8 desc[UR24][R24.64], R0 ;  /* 0x0000000018004986 */ /* 0x0001e2000c101118 */
[----:B-1----:R-:W-:-:S03]  /*cd7e0*/  VIADD R2, R12, 0x5e ;  /* 0x0000005e0c027836 */ /* 0x002fc60000000000 */
[----:B------:R1:W-:Y:S02]  /*cd7f0*/  @P3 STG.E.U8 desc[UR24][R6.64], R3 ;  /* 0x0000000306003986 */ /* 0x0003e4000c101118 */
[----:B------:R-:W-:Y:S02]  /*cd800*/  ISETP.GE.AND P3, PT, R2, UR15, PT ;  /* 0x0000000f02007c0c */ /* 0x000fe4000bf66270 */
[----:B0-----:R-:W4:Y:S04]  /*cd810*/  LDL.LU.64 R24, [R1+0x18f0] ;  /* 0x0018f00001187983 */ /* 0x001f280000300a00 */
[----:B------:R-:W4:Y:S04]  /*cd820*/  LDL.LU R13, [R1+0x3c8] ;  /* 0x0003c800010d7983 */ /* 0x000f280000300800 */
[----:B------:R-:W4:Y:S04]  /*cd830*/  LDL.LU.64 R28, [R1+0x18e0] ;  /* 0x0018e000011c7983 */ /* 0x000f280000300a00 */
[----:B-1----:R-:W4:Y:S04]  /*cd840*/  LDL.LU.64 R6, [R1+0x18d0] ;  /* 0x0018d00001067983 */ /* 0x002f280000300a00 */
[----:B------:R-:W2:Y:S01]  /*cd850*/  LDL.LU.64 R2, [R1+0x1930] ;  /* 0x0019300001027983 */ /* 0x000ea20000300a00 */
[----:B------:R-:W-:Y:S01]  /*cd860*/  ISETP.LT.AND P5, PT, R8, UR4, !P0 ;  /* 0x0000000408007c0c */ /* 0x000fe2000c7a1270 */
[----:B------:R-:W-:Y:S01]  /*cd870*/  ULDC UR4, c[0x0][0x228] ;  /* 0x00008a0000047ab9 */ /* 0x000fe20000000800 */
[----:B------:R-:W-:-:S02]  /*cd880*/  ISETP.LT.AND P6, PT, R22, UR5, !P0 ;  /* 0x0000000516007c0c */ /* 0x000fc4000c7c1270 */
[----:B------:R-:W-:Y:S02]  /*cd890*/  ISETP.LT.AND P4, PT, R23, UR4, !P0 ;  /* 0x0000000417007c0c */ /* 0x000fe4000c781270 */
[----:B------:R-:W-:Y:S01]  /*cd8a0*/  PRMT R0, R21, 0x7773, RZ ;  /* 0x0000777315007816 */ /* 0x000fe200000000ff */
[----:B------:R-:W-:Y:S01]  /*cd8b0*/  ULDC UR4, c[0x0][0x228] ;  /* 0x00008a0000047ab9 */ /* 0x000fe20000000800 */
[----:B------:R-:W-:-:S05]  /*cd8c0*/  ULDC UR5, c[0x0][0x228] ;  /* 0x00008a0000057ab9 */ /* 0x000fca0000000800 */
[----:B--2---:R0:W-:Y:S01]  /*cd8d0*/  @P5 STG.E.U8 desc[UR24][R2.64], R0 ;  /* 0x0000000002005986 */ /* 0x0041e2000c101118 */
[----:B------:R-:W-:Y:S02]  /*cd8e0*/  ISETP.LT.AND P5, PT, R19, UR4, !P0 ;  /* 0x0000000413007c0c */ /* 0x000fe4000c7a1270 */
[----:B------:R-:W-:Y:S01]  /*cd8f0*/  ISETP.LT.AND P0, PT, R17, UR5, !P0 ;  /* 0x0000000511007c0c */ /* 0x000fe2000c701270 */
[----:B------:R-:W-:Y:S01]  /*cd900*/  ULDC UR4, c[0x0][0x228] ;  /* 0x00008a0000047ab9 */ /* 0x000fe20000000800 */
[----:B------:R-:W-:Y:S01]  /*cd910*/  ULDC UR5, c[0x0][0x228] ;  /* 0x00008a0000057ab9 */ /* 0x000fe20000000800 */
[C---:B0-----:R-:W-:Y:S02]  /*cd920*/  PRMT R2, R20.reuse, 0x7770, RZ ;  /* 0x0000777014027816 */ /* 0x041fe400000000ff */
[----:B------:R-:W-:-:S03]  /*cd930*/  PRMT R0, R20, 0x7771, RZ ;  /* 0x0000777114007816 */ /* 0x000fc600000000ff */
[----:B------:R0:W-:Y:S04]  /*cd940*/  @P4 STG.E.U8 desc[UR24][R4.64], R2 ;  /* 0x0000000204004986 */ /* 0x0001e8000c101118 */
[----:B---3--:R1:W-:Y:S01]  /*cd950*/  @P6 STG.E.U8 desc[UR24][R10.64], R0 ;  /* 0x000000000a006986 */ /* 0x0083e2000c101118 */
[----:B------:R-:W-:Y:S01]  /*cd960*/  ISETP.LT.AND P6, PT, R18, UR4, !P1 ;  /* 0x0000000412007c0c */ /* 0x000fe2000cfc1270 */
[----:B------:R-:W-:Y:S02]  /*cd970*/  ULDC UR4, c[0x0][0x228] ;  /* 0x00008a0000047ab9 */ /* 0x000fe40000000800 */
[----:B------:R-:W-:Y:S01]  /*cd980*/  ISETP.LT.AND P4, PT, R16, UR4, !P1 ;  /* 0x0000000410007c0c */ /* 0x000fe2000cf81270 */
[----:B------:R-:W-:Y:S01]  /*cd990*/  ULDC UR4, c[0x0][0x228] ;  /* 0x00008a0000047ab9 */ /* 0x000fe20000000800 */
[----:B0-----:R-:W2:Y:S04]  /*cd9a0*/  LDL.LU.64 R4, [R1+0x18c0] ;  /* 0x0018c00001047983 */ /* 0x001ea80000300a00 */
[----:B-1----:R-:W3:Y:S01]  /*cd9b0*/  LDL.LU.64 R10, [R1+0x18b0] ;  /* 0x0018b000010a7983 */ /* 0x002ee20000300a00 */
[----:B------:R-:W-:-:S03]  /*cd9c0*/  PRMT R2, R20, 0x7772, RZ ;  /* 0x0000777214027816 */ /* 0x000fc600000000ff */
[----:B------:R-:W3:Y:S01]  /*cd9d0*/  LDL.LU R21, [R1+0x3b8] ;  /* 0x0003b80001157983 */ /* 0x000ee20000300800 */
[----:B------:R-:W-:-:S03]  /*cd9e0*/  PRMT R0, R20, 0x7773, RZ ;  /* 0x0000777314007816 */ /* 0x000fc600000000ff */
[----:B----4-:R0:W-:Y:S04]  /*cd9f0*/  @P5 STG.E.U8 desc[UR24][R14.64], R2 ;  /* 0x000000020e005986 */ /* 0x0101e8000c101118 */
[----:B------:R1:W-:Y:S04]  /*cda00*/  @P0 STG.E.U8 desc[UR24][R24.64], R0 ;  /* 0x0000000018000986 */ /* 0x0003e8000c101118 */
[----:B0-----:R-:W4:Y:S01]  /*cda10*/  LDL.LU.64 R14, [R1+0x18a8] ;  /* 0x0018a800010e7983 */ /* 0x001f220000300a00 */
[C---:B------:R-:W-:Y:S02]  /*cda20*/  PRMT R2, R13.reuse, 0x7770, RZ ;  /* 0x000077700d027816 */ /* 0x040fe400000000ff */
[----:B-1----:R-:W-:Y:S01]  /*cda30*/  PRMT R0, R13, 0x7771, RZ ;  /* 0x000077710d007816 */ /* 0x002fe200000000ff */
[----:B------:R-:W4:Y:S04]  /*cda40*/  LDL.LU.64 R24, [R1+0x18a0] ;  /* 0x0018a00001187983 */ /* 0x000f280000300a00 */
[----:B------:R-:W-:Y:S04]  /*cda50*/  STL [R1+0x3c60], R8 ;  /* 0x003c600801007387 */ /* 0x000fe80000100800 */
[----:B------:R0:W-:Y:S04]  /*cda60*/  @P6 STG.E.U8 desc[UR24][R28.64], R2 ;  /* 0x000000021c006986 */ /* 0x0001e8000c101118 */
[----:B------:R1:W-:Y:S01]  /*cda70*/  @P4 STG.E.U8 desc[UR24][R6.64], R0 ;  /* 0x0000000006004986 */ /* 0x0003e2000c101118 */
[----:B------:R-:W-:-:S02]  /*cda80*/  ISETP.LT.AND P5, PT, R8, UR5, !P1 ;  /* 0x0000000508007c0c */ /* 0x000fc4000cfa1270 */
[----:B------:R-:W-:Y:S01]  /*cda90*/  ISETP.LT.AND P0, PT, R27, UR4, !P1 ;  /* 0x000000041b007c0c */ /* 0x000fe2000cf01270 */
[----:B------:R-:W-:Y:S01]  /*cdaa0*/  ULDC UR4, c[0x0][0x228] ;  /* 0x00008a0000047ab9 */ /* 0x000fe20000000800 */
[----:B------:R-:W-:Y:S01]  /*cdab0*/  PRMT R3, R13, 0x7772, RZ ;  /* 0x000077720d037816 */ /* 0x000fe200000000ff */
[----:B0-----:R-:W4:Y:S04]  /*cdac0*/  LDL.LU.64 R28, [R1+0x1898] ;  /* 0x00189800011c7983 */ /* 0x001f280000300a00 */
[----:B-1----:R-:W4:Y:S04]  /*cdad0*/  LDL.LU.64 R6, [R1+0x1890] ;  /* 0x0018900001067983 */ /* 0x002f280000300a00 */
[----:B------:R-:W4:Y:S04]  /*cdae0*/  LDL.LU R20, [R1+0x2c8] ;  /* 0x0002c80001147983 */ /* 0x000f280000300800 */
[----:B------:R-:W4:Y:S01]  /*cdaf0*/  LDL.LU.64 R8, [R1+0x1870] ;  /* 0x0018700001087983 */ /* 0x000f220000300a00 */
[----:B------:R-:W-:Y:S01]  /*cdb00*/  ISETP.LT.AND P6, PT, R23, UR4, !P1 ;  /* 0x0000000417007c0c */ /* 0x000fe2000cfc1270 */
[----:B------:R-:W-:Y:S01]  /*cdb10*/  VIADD R2, R12, 0x5f ;  /* 0x0000005f0c027836 */ /* 0x000fe20000000000 */
[----:B------:R-:W-:Y:S01]  /*cdb20*/  PRMT R0, R13, 0x7773, RZ ;  /* 0x000077730d007816 */ /* 0x000fe200000000ff */
[----:B------:R-:W-:Y:S01]  /*cdb30*/  ULDC UR5, c[0x0][0x228] ;  /* 0x00008a0000057ab9 */ /* 0x000fe20000000800 */
[----:B------:R-:W-:Y:S01]  /*cdb40*/  ULDC UR4, c[0x0][0x228] ;  /* 0x00008a0000047ab9 */ /* 0x000fe20000000800 */
[----:B------:R-:W-:Y:S01]  /*cdb50*/  ISETP.LT.AND P4, PT, R22, UR5, !P1 ;  /* 0x0000000516007c0c */ /* 0x000fe2000cf81270 */
[----:B------:R-:W-:Y:S01]  /*cdb60*/  ULDC UR5, c[0x0][0x228] ;  /* 0x00008a0000057ab9 */ /* 0x000fe20000000800 */
[----:B--2---:R0:W-:Y:S01]  /*cdb70*/  @P0 STG.E.U8 desc[UR24][R4.64], R3 ;  /* 0x0000000304000986 */ /* 0x0041e2000c101118 */
[----:B------:R-:W-:-:S03]  /*cdb80*/  ISETP.GE.AND P0, PT, R2, UR17, PT ;  /* 0x0000001102007c0c */ /* 0x000fc6000bf06270 */
[----:B---3--:R1:W-:Y:S01]  /*cdb90*/  @P5 STG.E.U8 desc[UR24][R10.64], R0 ;  /* 0x000000000a005986 */ /* 0x0083e2000c101118 */
[----:B------:R-:W-:Y:S02]  /*cdba0*/  PRMT R2, R21, 0x7770, RZ ;  /* 0x0000777015027816 */ /* 0x000fe400000000ff */
[----:B------:R-:W-:Y:S01]  /*cdbb0*/  ISETP.LT.AND P5, PT, R19, UR4, !P1 ;  /* 0x0000000413007c0c */ /* 0x000fe2000cfa1270 */
[----:B------:R-:W-:Y:S01]  /*cdbc0*/  ULDC UR4, c[0x0][0x228] ;  /* 0x00008a0000047ab9 */ /* 0x000fe20000000800 */
[----:B------:R-:W-:Y:S01]  /*cdbd0*/  ISETP.LT.AND P1, PT, R17, UR5, !P1 ;  /* 0x0000000511007c0c */ /* 0x000fe2000cf21270 */
[----:B------:R-:W-:Y:S01]  /*cdbe0*/  ULDC UR5, c[0x0][0x228] ;  /* 0x00008a0000057ab9 */ /* 0x000fe20000000800 */
[----:B0-----:R-:W2:Y:S04]  /*cdbf0*/  LDL.LU.64 R4, [R1+0x1860] ;  /* 0x0018600001047983 */ /* 0x001ea80000300a00 */
[----:B-1----:R-:W3:Y:S01]  /*cdc00*/  LDL.LU.64 R10, [R1+0x1850] ;  /* 0x00185000010a7983 */ /* 0x002ee20000300a00 */
[----:B------:R-:W-:-:S03]  /*cdc10*/  PRMT R0, R21, 0x7771, RZ ;  /* 0x0000777115007816 */ /* 0x000fc600000000ff */
[----:B------:R-:W3:Y:S04]  /*cdc20*/  LDL.LU R13, [R1+0x398] ;  /* 0x00039800010d7983 */ /* 0x000ee80000300800 */
[----:B----4-:R0:W-:Y:S01]  /*cdc30*/  @P6 STG.E.U8 desc[UR24][R14.64], R2 ;  /* 0x000000020e006986 */ /* 0x0101e2000c101118 */
[----:B------:R-:W-:-:S03]  /*cdc40*/  ISETP.LT.AND P6, PT, R18, UR4, !P2 ;  /* 0x0000000412007c0c */ /* 0x000fc6000d7c1270 */
[----:B------:R1:W-:Y:S01]  /*cdc50*/  @P4 STG.E.U8 desc[UR24][R24.64], R0 ;  /* 0x0000000018004986 */ /* 0x0003e2000c101118 */
[----:B------:R-:W-:Y:S01]  /*cdc60*/  ULDC UR4, c[0x0][0x228] ;  /* 0x00008a0000047ab9 */ /* 0x000fe20000000800 */
[C---:B0-----:R-:W-:Y:S02]  /*cdc70*/  PRMT R2, R21.reuse, 0x7772, RZ ;  /* 0x0000777215027816 */ /* 0x041fe400000000ff */
[----:B------:R-:W4:Y:S01]  /*cdc80*/  LDL.LU.64 R14, [R1+0x1840] ;  /* 0x00184000010e7983 */ /* 0x000f220000300a00 */
[----:B-1----:R-:W-:-:S03]  /*cdc90*/  PRMT R0, R21, 0x7773, RZ ;  /* 0x0000777315007816 */ /* 0x002fc600000000ff */
[----:B------:R-:W4:Y:S04]  /*cdca0*/  LDL.LU.64 R24, [R1+0x1830] ;  /* 0x0018300001187983 */ /* 0x000f280000300a00 */
[----:B------:R0:W-:Y:S04]  /*cdcb0*/  @P5 STG.E.U8 desc[UR24][R28.64], R2 ;  /* 0x000000021c005986 */ /* 0x0001e8000c101118 */
[----:B------:R1:W-:Y:S01]  /*cdcc0*/  @P1 STG.E.U8 desc[UR24][R6.64], R0 ;  /* 0x0000000006001986 */ /* 0x0003e2000c101118 */
[----:B0-----:R-:W-:-:S03]  /*cdcd0*/  PRMT R2, R20, 0x7770, RZ ;  /* 0x0000777014027816 */ /* 0x001fc600000000ff */
[----:B------:R-:W4:Y:S04]  /*cdce0*/  LDL.LU.64 R28, [R1+0x1820] ;  /* 0x00182000011c7983 */ /* 0x000f280000300a00 */
[----:B-1----:R-:W4:Y:S04]  /*cdcf0*/  LDL.LU.64 R6, [R1+0x1810] ;  /* 0x0018100001067983 */ /* 0x002f280000300a00 */
[----:B------:R0:W-:Y:S04]  /*cdd00*/  @P6 STG.E.U8 desc[UR24][R8.64], R2 ;  /* 0x0000000208006986 */ /* 0x0001e8000c101118 */
[----:B0-----:R-:W4:Y:S01]  /*cdd10*/  LDL.LU R8, [R1+0x3c60] ;  /* 0x003c600001087983 */ /* 0x001f220000300800 */
[----:B------:R-:W-:-:S02]  /*cdd20*/  ISETP.LT.AND P4, PT, R16, UR5, !P2 ;  /* 0x0000000510007c0c */ /* 0x000fc4000d781270 */
[----:B------:R-:W-:Y:S02]  /*cdd30*/  ISETP.LT.AND P5, PT, R27, UR4, !P2 ;  /* 0x000000041b007c0c */ /* 0x000fe4000d7a1270 */
[----:B------:R-:W-:Y:S01]  /*cdd40*/  PRMT R0, R20, 0x7771, RZ ;  /* 0x0000777114007816 */ /* 0x000fe200000000ff */
[----:B------:R-:W-:Y:S01]  /*cdd50*/  ULDC UR4, c[0x0][0x228] ;  /* 0x00008a0000047ab9 */ /* 0x000fe20000000800 */
[----:B------:R-:W4:Y:S01]  /*cdd60*/  LDL.LU R21, [R1+0x3cc] ;  /* 0x0003cc0001157983 */ /* 0x000f220000300800 */
[----:B------:R-:W-:Y:S02]  /*cdd70*/  ULDC UR5, c[0x0][0x228] ;  /* 0x00008a0000057ab9 */ /* 0x000fe40000000800 */
[----:B------:R-:W-:Y:S02]  /*cdd80*/  ISETP.LT.AND P6, PT, R22, UR5, !P2 ;  /* 0x0000000516007c0c */ /* 0x000fe4000d7c1270 */
[C---:B------:R-:W-:Y:S01]  /*cdd90*/  PRMT R2, R20.reuse, 0x7773, RZ ;  /* 0x0000777314027816 */ /* 0x040fe200000000ff */
[----:B------:R-:W-:Y:S01]  /*cdda0*/  ULDC UR5, c[0x0][0x228] ;  /* 0x00008a0000057ab9 */ /* 0x000fe20000000800 */
[----:B--2---:R0:W-:Y:S02]  /*cddb0*/  @P4 STG.E.U8 desc[UR24][R4.64], R0 ;  /* 0x0000000004004986 */ /* 0x0041e4000c101118 */
[----:B0-----:R-:W-:-:S05]  /*cddc0*/  PRMT R0, R20, 0x7772, RZ ;  /* 0x0000777214007816 */ /* 0x001fca00000000ff */
[----:B---3--:R0:W-:Y:S04]  /*cddd0*/  @P5 STG.E.U8 desc[UR24][R10.64], R0 ;  /* 0x000000000a005986 */ /* 0x0081e8000c101118 */
[----:B0-----:R-:W2:Y:S04]  /*cdde0*/  LDL.LU.64 R10, [R1+0x1828] ;  /* 0x00182800010a7983 */ /* 0x001ea80000300a00 */
[----:B------:R0:W-:Y:S01]  /*cddf0*/  STL.64 [R1+0x3c58], R22 ;  /* 0x003c581601007387 */ /* 0x0001e20000100a00 */
[----:B----4-:R-:W-:Y:S01]  /*cde00*/  ISETP.LT.AND P1, PT, R8, UR4, !P2 ;  /* 0x0000000408007c0c */ /* 0x010fe2000d721270 */
[----:B------:R-:W-:-:S02]  /*cde10*/  ULDC UR4, c[0x0][0x228] ;  /* 0x00008a0000047ab9 */ /* 0x000fc40000000800 */
[----:B------:R-:W-:Y:S01]  /*cde20*/  ISETP.LT.AND P4, PT, R23, UR4, !P2 ;  /* 0x0000000417007c0c */ /* 0x000fe2000d781270 */
[----:B------:R-:W-:Y:S01]  /*cde30*/  ULDC UR4, c[0x0][0x228] ;  /* 0x00008a0000047ab9 */ /* 0x000fe20000000800 */
[----:B0-----:R-:W3:Y:S08]  /*cde40*/  LDL.LU.64 R22, [R1+0x1800] ;  /* 0x0018000001167983 */ /* 0x001ef00000300a00 */
[----:B------:R0:W-:Y:S04]  /*cde50*/  @P1 STG.E.U8 desc[UR24][R14.64], R2 ;  /* 0x000000020e001986 */ /* 0x0001e8000c101118 */
[----:B0-----:R-:W4:Y:S01]  /*cde60*/  LDL.LU.64 R14, [R1+0x17f0] ;  /* 0x0017f000010e7983 */ /* 0x001f220000300a00 */
[----:B------:R-:W-:-:S02]  /*cde70*/  PRMT R3, R13, 0x7770, RZ ;  /* 0x000077700d037816 */ /* 0x000fc400000000ff */
[----:B------:R-:W-:Y:S02]  /*cde80*/  ISETP.LT.AND P5, PT, R19, UR4, !P2 ;  /* 0x0000000413007c0c */ /* 0x000fe4000d7a1270 */
[----:B------:R-:W-:Y:S01]  /*cde90*/  PRMT R2, R13, 0x7771, RZ ;  /* 0x000077710d027816 */ /* 0x000fe200000000ff */
[----:B------:R-:W-:Y:S02]  /*cdea0*/  ULDC UR4, c[0x0][0x228] ;  /* 0x00008a0000047ab9 */ /* 0x000fe40000000800 */
[----:B------:R-:W-:Y:S01]  /*cdeb0*/  ISETP.LT.AND P2, PT, R17, UR4, !P2 ;  /* 0x0000000411007c0c */ /* 0x000fe2000d741270 */
[----:B------:R0:W-:Y:S01]  /*cdec0*/  @P4 STG.E.U8 desc[UR24][R24.64], R3 ;  /* 0x0000000318004986 */ /* 0x0001e2000c101118 */
[----:B------:R-:W-:Y:S01]  /*cded0*/  ULDC UR4, c[0x0][0x228] ;  /* 0x00008a0000047ab9 */ /* 0x000fe20000000800 */
[----:B------:R-:W-:Y:S02]  /*cdee0*/  VIADD R0, R12, 0x60 ;  /* 0x000000600c007836 */ /* 0x000fe40000000000 */
[----:B------:R1:W-:Y:S01]  /*cdef0*/  @P6 STG.E.U8 desc[UR24][R28.64], R2 ;  /* 0x000000021c006986 */ /* 0x0003e2000c101118 */
[----:B------:R-:W-:-:S02]  /*cdf00*/  ISETP.LT.AND P6, PT, R18, UR4, !P3 ;  /* 0x0000000412007c0c */ /* 0x000fc4000dfc1270 */
[----:B------:R-:W-:Y:S02]  /*cdf10*/  PRMT R5, R21, 0x7770, RZ ;  /* 0x0000777015057816 */ /* 0x000fe400000000ff */
[----:B------:R-:W-:Y:S02]  /*cdf20*/  ISETP.LT.AND P4, PT, R16, UR5, !P3 ;  /* 0x0000000510007c0c */ /* 0x000fe4000df81270 */
[----:B------:R-:W-:Y:S02]  /*cdf30*/  ISETP.GE.AND P1, PT, R0, UR19, PT ;  /* 0x0000001300007c0c */ /* 0x000fe4000bf26270 */
[----:B------:R-:W-:Y:S02]  /*cdf40*/  PRMT R0, R13, 0x7772, RZ ;  /* 0x000077720d007816 */ /* 0x000fe400000000ff */
[----:B------:R-:W-:Y:S01]  /*cdf50*/  PRMT R4, R21, 0x7771, RZ ;  /* 0x0000777115047816 */ /* 0x000fe200000000ff */
[----:B------:R-:W-:Y:S01]  /*cdf60*/  ULDC UR4, c[0x0][0x228] ;  /* 0x00008a0000047ab9 */ /* 0x000fe20000000800 */
[----:B------:R-:W-:Y:S01]  /*cdf70*/  ULDC UR5, c[0x0][0x228] ;  /* 0x00008a0000057ab9 */ /* 0x000fe20000000800 */
[----:B0-----:R-:W4:Y:S04]  /*cdf80*/  LDL.LU.64 R24, [R1+0x17e0] ;  /* 0x0017e00001187983 */ /* 0x001f280000300a00 */
[----:B------:R-:W4:Y:S01]  /*cdf90*/  LDL.LU R20, [R1+0x3bc] ;  /* 0x0003bc0001147983 */ /* 0x000f220000300800 */
[----:B-1----:R-:W-:-:S03]  /*cdfa0*/  PRMT R2, R13, 0x7773, RZ ;  /* 0x000077730d027816 */ /* 0x002fc600000000ff */
[----:B------:R0:W-:Y:S04]  /*cdfb0*/  @P5 STG.E.U8 desc[UR24][R6.64], R0 ;  /* 0x0000000006005986 */ /* 0x0001e8000c101118 */
[----:B------:R-:W4:Y:S01]  /*cdfc0*/  LDL.LU.64 R28, [R1+0x17c0] ;  /* 0x0017c000011c7983 */ /* 0x000f220000300a00 */
[----:B------:R-:W-:-:S03]  /*cdfd0*/  PRMT R3, R21, 0x7773, RZ ;  /* 0x0000777315037816 */ /* 0x000fc600000000ff */
[----:B0-----:R-:W4:Y:S01]  /*cdfe0*/  LDL.LU.64 R6, [R1+0x17b0] ;  /* 0x0017b00001067983 */ /* 0x001f220000300a00 */
[----:B------:R-:W-:-:S03]  /*cdff0*/  PRMT R0, R21, 0x7772, RZ ;  /* 0x0000777215007816 */ /* 0x000fc600000000ff */
[----:B--2---:R0:W-:Y:S04]  /*ce000*/  @P2 STG.E.U8 desc[UR24][R10.64], R2 ;  /* 0x000000020a002986 */ /* 0x0041e8000c101118 */
[----:B0-----:R-:W2:Y:S04]  /*ce010*/  LDL.LU.64 R10, [R1+0x17a8] ;  /* 0x0017a800010a7983 */ /* 0x001ea80000300a00 */
[----:B------:R-:W2:Y:S04]  /*ce020*/  LDL.LU R21, [R1+0x2cc] ;  /* 0x0002cc0001157983 */ /* 0x000ea80000300800 */
[----:B---3--:R0:W-:Y:S04]  /*ce030*/  @P6 STG.E.U8 desc[UR24][R22.64], R5 ;  /* 0x0000000516006986 */ /* 0x0081e8000c101118 */
[----:B0-----:R-:W3:Y:S04]  /*ce040*/  LDL.LU.64 R22, [R1+0x3c58] ;  /* 0x003c580001167983 */ /* 0x001ee80000300a00 */
[----:B----4-:R0:W-:Y:S04]  /*ce050*/  @P4 STG.E.U8 desc[UR24][R14.64], R4 ;  /* 0x000000040e004986 */ /* 0x0101e8000c101118 */
[----:B0-----:R-:W4:Y:S01]  /*ce060*/  LDL.LU.64 R4, [R1+0x17d0] ;  /* 0x0017d00001047983 */ /* 0x001f220000300a00 */
[----:B------:R-:W-:-:S02]  /*ce070*/  ISETP.LT.AND P2, PT, R8, UR4, !P3 ;  /* 0x0000000408007c0c */ /* 0x000fc4000df41270 */
[----:B------:R-:W-:Y:S01]  /*ce080*/  ISETP.LT.AND P5, PT, R27, UR6, !P3 ;  /* 0x000000061b007c0c */ /* 0x000fe2000dfa1270 */
[----:B------:R-:W-:Y:S01]  /*ce090*/  ULDC UR4, c[0x0][0x228] ;  /* 0x00008a0000047ab9 */ /* 0x000fe20000000800 */
[----:B------:R-:W2:Y:S01]  /*ce0a0*/  LDL.LU.64 R14, [R1+0x17a0] ;  /* 0x0017a000010e7983 */ /* 0x000ea20000300a00 */
[----:B------:R-:W-:Y:S02]  /*ce0b0*/  PRMT R2, R20, 0x7770, RZ ;  /* 0x0000777014027816 */ /* 0x000fe400000000ff */
[----:B------:R-:W-:Y:S01]  /*ce0c0*/  ISETP.LT.AND P4, PT, R19, UR5, !P3 ;  /* 0x0000000513007c0c */ /* 0x000fe2000df81270 */
[----:B------:R-:W-:Y:S01]  /*ce0d0*/  ULDC UR5, c[0x0][0x228] ;  /* 0x00008a0000057ab9 */ /* 0x000fe20000000800 */
[----:B------:R-:W-:-:S06]  /*ce0e0*/  ULDC UR6, c[0x0][0x228] ;  /* 0x00008a0000067ab9 */ /* 0x000fcc0000000800 */
[----:B------:R0:W-:Y:S04]  /*ce0f0*/  @P5 STG.E.U8 desc[UR24][R24.64], R0 ;  /* 0x0000000018005986 */ /* 0x0001e8000c101118 */
[----:B0-----:R-:W2:Y:S01]  /*ce100*/  LDL.LU.64 R24, [R1+0x1790] ;  /* 0x0017900001187983 */ /* 0x001ea20000300a00 */
[----:B---3--:R-:W-:Y:S01]  /*ce110*/  ISETP.LT.AND P6, PT, R23, UR4, !P3 ;  /* 0x0000000417007c0c */ /* 0x008fe2000dfc1270 */
[----:B------:R-:W-:Y:S02]  /*ce120*/  ULDC UR4, c[0x0][0x228] ;  /* 0x00008a0000047ab9 */ /* 0x000fe40000000800 */
[----:B----4-:R-:W-:Y:S10]  /*ce130*/  @P2 STG.E.U8 desc[UR24][R4.64], R3 ;  /* 0x0000000304002986 */ /* 0x010ff4000c101118 */
[----:B------:R0:W-:Y:S04]  /*ce140*/  @P6 STG.E.U8 desc[UR24][R28.64], R2 ;  /* 0x000000021c006986 */ /* 0x0001e8000c101118 */
[----:B0-----:R-:W3:Y:S01]  /*ce150*/  LDL.LU.64 R28, [R1+0x1770] ;  /* 0x00177000011c7983 */ /* 0x001ee20000300a00 */
[----:B------:R-:W-:Y:S01]  /*ce160*/  ISETP.LT.AND P5, PT, R22, UR4, !P3 ;  /* 0x0000000416007c0c */ /* 0x000fe2000dfa1270 */
[----:B------:R-:W-:Y:S01]  /*ce170*/  VIADD R0, R12, 0x61 ;  /* 0x000000610c007836 */ /* 0x000fe20000000000 */
[----:B------:R-:W-:Y:S01]  /*ce180*/  ULDC UR4, c[0x0][0x228] ;  /* 0x00008a0000047ab9 */ /* 0x000fe20000000800 */
[----:B------:R-:W-:-:S02]  /*ce190*/  PRMT R3, R20, 0x7771, RZ ;  /* 0x0000777114037816 */ /* 0x000fc400000000ff */
[----:B------:R-:W-:Y:S02]  /*ce1a0*/  ISETP.LT.AND P3, PT, R17, UR4, !P3 ;  /* 0x0000000411007c0c */ /* 0x000fe4000df61270 */
[----:B------:R-:W-:Y:S02]  /*ce1b0*/  ISETP.LT.AND P6, PT, R18, UR5, !P0 ;  /* 0x0000000512007c0c */ /* 0x000fe4000c7c1270 */
[----:B------:R-:W-:Y:S02]  /*ce1c0*/  ISETP.GE.AND P2, PT, R0, UR23, PT ;  /* 0x0000001700007c0c */ /* 0x000fe4000bf46270 */
[C---:B------:R-:W-:Y:S01]  /*ce1d0*/  PRMT R0, R20.reuse, 0x7772, RZ ;  /* 0x0000777214007816 */ /* 0x040fe200000000ff */
[----:B------:R-:W-:Y:S01]  /*ce1e0*/  ULDC UR4, c[0x0][0x228] ;  /* 0x00008a0000047ab9 */ /* 0x000fe20000000800 */
[----:B------:R-:W-:Y:S01]  /*ce1f0*/  PRMT R2, R20, 0x7773, RZ ;  /* 0x0000777314027816 */ /* 0x000fe200000000ff */
[----:B------:R-:W-:Y:S01]  /*ce200*/  ULDC UR5, c[0x0][0x228] ;  /* 0x00008a0000057ab9 */ /* 0x000fe20000000800 */
[----:B------:R-:W-:Y:S04]  /*ce210*/  @P5 STG.E.U8 desc[UR24][R6.64], R3 ;  /* 0x0000000306005986 */ /* 0x000fe8000c101118 */
[----:B---3--:R0:W-:Y:S04]  /*ce220*/  STL.64 [R1+0x3c50], R28 ;  /* 0x003c501c01007387 */ /* 0x0081e80000100a00 */
[----:B0-----:R-:W3:Y:S04]  /*ce230*/  LDL.LU.64 R28, [R1+0x1780] ;  /* 0x00178000011c7983 */ /* 0x001ee80000300a00 */
[----:B--2---:R0:W-:Y:S01]  /*ce240*/  @P4 STG.E.U8 desc[UR24][R10.64], R0 ;  /* 0x000000000a004986 */ /* 0x0041e2000c101118 */
[----:B------:R-:W-:-:S03]  /*ce250*/  ISETP.LT.AND P4, PT, R16, UR4, !P0 ;  /* 0x0000000410007c0c */ /* 0x000fc6000c781270 */
[----:B------:R-:W2:Y:S04]  /*ce260*/  LDL.LU R20, [R1+0x39c] ;  /* 0x00039c0001147983 */ /* 0x000ea80000300800 */
[----:B------:R-:W4:Y:S04]  /*ce270*/  LDL.LU.64 R6, [R1+0x1760] ;  /* 0x0017600001067983 */ /* 0x000f280000300a00 */
[----:B------:R1:W-:Y:S01]  /*ce280*/  @P3 STG.E.U8 desc[UR24][R14.64], R2 ;  /* 0x000000020e003986 */ /* 0x0003e2000c101118 */
[----:B------:R-:W-:Y:S02]  /*ce290*/  ISETP.LT.AND P3, PT, R27, UR5, !P0 ;  /* 0x000000051b007c0c */ /* 0x000fe4000c761270 */
[C---:B------:R-:W-:Y:S01]  /*ce2a0*/  PRMT R3, R21.reuse, 0x7772, RZ ;  /* 0x0000777215037816 */ /* 0x040fe200000000ff */
[----:B------:R-:W-:Y:S01]  /*ce2b0*/  ULDC UR4, c[0x0][0x228] ;  /* 0x00008a0000047ab9 */ /* 0x000fe20000000800 */
[----:B------:R-:W-:Y:S01]  /*ce2c0*/  ULDC UR5, c[0x0][0x228] ;  /* 0x00008a0000057ab9 */ /* 0x000fe20000000800 */
[C---:B0-----:R-:W-:Y:S01]  /*ce2d0*/  PRMT R0, R21.reuse, 0x7770, RZ ;  /* 0x0000777015007816 */ /* 0x041fe200000000ff */
[----:B------:R-:W4:Y:S04]  /*ce2e0*/  LDL.LU.64 R10, [R1+0x1750] ;  /* 0x00175000010a7983 */ /* 0x000f280000300a00 */
[----:B------:R0:W-:Y:S01]  /*ce2f0*/  STL [R1+0x3c4c], R27 ;  /* 0x003c4c1b01007387 */ /* 0x0001e20000100800 */
[----:B-1----:R-:W-:-:S03]  /*ce300*/  PRMT R2, R21, 0x7771, RZ ;  /* 0x0000777115027816 */ /* 0x002fc600000000ff */
[----:B------:R1:W-:Y:S04]  /*ce310*/  @P6 STG.E.U8 desc[UR24][R24.64], R0 ;  /* 0x0000000018006986 */ /* 0x0003e8000c101118 */
[----:B0-----:R-:W4:Y:S04]  /*ce320*/  LDL.LU.64 R26, [R1+0x1758] ;  /* 0x00175800011a7983 */ /* 0x001f280000300a00 */
[----:B------:R-:W4:Y:S04]  /*ce330*/  LDL.LU.64 R4, [R1+0x1740] ;  /* 0x0017400001047983 */ /* 0x000f280000300a00 */
[----:B------:R-:W4:Y:S04]  /*ce340*/  LDL.LU.64 R14, [R1+0x1730] ;  /* 0x00173000010e7983 */ /* 0x000f280000300a00 */
[----:B-1----:R-:W4:Y:S04]  /*ce350*/  LDL.LU.64 R24, [R1+0x1720] ;  /* 0x0017200001187983 */ /* 0x002f280000300a00 */
[----:B------:R-:W4:Y:S04]  /*ce360*/  LDL.LU R13, [R1+0x270] ;  /* 0x00027000010d7983 */ /* 0x000f280000300800 */
[----:B---3--:R0:W-:Y:S04]  /*ce370*/  @P4 STG.E.U8 desc[UR24][R28.64], R2 ;  /* 0x000000021c004986 */ /* 0x0081e8000c101118 */
[----:B0-----:R-:W3:Y:S01]  /*ce380*/  LDL.LU.64 R28, [R1+0x3c50] ;  /* 0x003c5000011c7983 */ /* 0x001ee20000300a00 */
[----:B------:R-:W-:-:S02]  /*ce390*/  ISETP.LT.AND P6, PT, R8, UR4, !P0 ;  /* 0x0000000408007c0c */ /* 0x000fc4000c7c1270 */
[----:B------:R-:W-:Y:S01]  /*ce3a0*/  ISETP.LT.AND P5, PT, R23, UR5, !P0 ;  /* 0x0000000517007c0c */ /* 0x000fe2000c7a1270 */
[----:B------:R-:W-:Y:S01]  /*ce3b0*/  ULDC UR4, c[0x0][0x228] ;  /* 0x00008a0000047ab9 */ /* 0x000fe20000000800 */
[----:B------:R-:W-:Y:S01]  /*ce3c0*/  VIADD R0, R12, 0x62 ;  /* 0x000000620c007836 */ /* 0x000fe20000000000 */
[----:B------:R-:W-:Y:S01]  /*ce3d0*/  PRMT R2, R21, 0x7773, RZ ;  /* 0x0000777315027816 */ /* 0x000fe200000000ff */
[----:B------:R-:W-:-:S03]  /*ce3e0*/  ULDC UR5, c[0x0][0x228] ;  /* 0x00008a0000057ab9 */ /* 0x000fc60000000800 */
[----:B------:R-:W-:Y:S02]  /*ce3f0*/  ISETP.GE.AND P4, PT, R0, UR27, PT ;  /* 0x0000001b00007c0c */ /* 0x000fe4000bf86270 */
[----:B--2---:R-:W-:Y:S01]  /*ce400*/  PRMT R0, R20, 0x7770, RZ ;  /* 0x0000777014007816 */ /* 0x004fe200000000ff */
[----:B---3--:R0:W-:Y:S01]  /*ce410*/  @P3 STG.E.U8 desc[UR24][R28.64], R3 ;  /* 0x000000031c003986 */ /* 0x0081e2000c101118 */
[----:B------:R-:W-:-:S03]  /*ce420*/  ISETP.LT.AND P3, PT, R22, UR4, !P0 ;  /* 0x0000000416007c0c */ /* 0x000fc6000c761270 */
[----:B----4-:R1:W-:Y:S04]  /*ce430*/  @P6 STG.E.U8 desc[UR24][R6.64], R2 ;  /* 0x0000000206006986 */ /* 0x0103e8000c101118 */
[----:B------:R2:W-:Y:S01]  /*ce440*/  @P5 STG.E.U8 desc[UR24][R10.64], R0 ;  /* 0x000000000a005986 */ /* 0x0005e2000c101118 */
[----:B0-----:R-:W-:-:S03]  /*ce450*/  PRMT R3, R20, 0x7771, RZ ;  /* 0x0000777114037816 */ /* 0x001fc600000000ff */
[----:B------:R-:W3:Y:S04]  /*ce460*/  LDL.LU.64 R28, [R1+0x1710] ;  /* 0x00171000011c7983 */ /* 0x000ee80000300a00 */
[----:B-1----:R-:W4:Y:S04]  /*ce470*/  LDL.LU.64 R6, [R1+0x1700] ;  /* 0x0017000001067983 */ /* 0x002f280000300a00 */
[----:B--2---:R-:W2:Y:S04]  /*ce480*/  LDL.LU.64 R10, [R1+0x16f0] ;  /* 0x0016f000010a7983 */ /* 0x004ea80000300a00 */
[----:B------:R-:W2:Y:S04]  /*ce490*/  LDL.LU R21, [R1+0x380] ;  /* 0x0003800001157983 */ /* 0x000ea80000300800 */
[----:B------:R0:W-:Y:S01]  /*ce4a0*/  @P3 STG.E.U8 desc[UR24][R26.64], R3 ;  /* 0x000000031a003986 */ /* 0x0001e2000c101118 */
[----:B------:R-:W-:-:S03]  /*ce4b0*/  ULDC UR4, c[0x0][0x228] ;  /* 0x00008a0000047ab9 */ /* 0x000fc60000000800 */
[----:B0-----:R-:W4:Y:S01]  /*ce4c0*/  LDL.LU R27, [R1+0x3c4c] ;  /* 0x003c4c00011b7983 */ /* 0x001f220000300800 */
[----:B------:R-:W-:Y:S02]  /*ce4d0*/  ISETP.LT.AND P6, PT, R19, UR5, !P0 ;  /* 0x0000000513007c0c */ /* 0x000fe4000c7c1270 */
[----:B------:R-:W-:Y:S02]  /*ce4e0*/  ISETP.LT.AND P0, PT, R17, UR4, !P0 ;  /* 0x0000000411007c0c */ /* 0x000fe4000c701270 */
[----:B------:R-:W-:Y:S01]  /*ce4f0*/  PRMT R0, R20, 0x7772, RZ ;  /* 0x0000777214007816 */ /* 0x000fe200000000ff */
[----:B------:R-:W-:Y:S01]  /*ce500*/  ULDC UR5, c[0x0][0x228] ;  /* 0x00008a0000057ab9 */ /* 0x000fe20000000800 */
[----:B------:R-:W-:Y:S01]  /*ce510*/  ULDC UR4, c[0x0][0x228] ;  /* 0x00008a0000047ab9 */ /* 0x000fe20000000800 */
[----:B------:R-:W-:Y:S02]  /*ce520*/  ISETP.LT.AND P5, PT, R18, UR5, !P1 ;  /* 0x0000000512007c0c */ /* 0x000fe4000cfa1270 */
[----:B------:R-:W-:Y:S01]  /*ce530*/  PRMT R2, R20, 0x7773, RZ ;  /* 0x0000777314027816 */ /* 0x000fe200000000ff */
[----:B------:R-:W-:Y:S01]  /*ce540*/  VIADD R3, R12, 0x75 ;  /* 0x000000750c037836 */ /* 0x000fe20000000000 */
[----:B------:R-:W-:-:S02]  /*ce550*/  ULDC UR5, c[0x0][0x228] ;  /* 0x00008a0000057ab9 */ /* 0x000fc40000000800 */
[----:B------:R0:W-:Y:S01]  /*ce560*/  @P6 STG.E.U8 desc[UR24][R4.64], R0 ;  /* 0x0000000004006986 */ /* 0x0001e2000c101118 */
[----:B------:R-:W-:Y:S01]  /*ce570*/  ISETP.LT.AND P6, PT, R16, UR4, !P1 ;  /* 0x0000000410007c0c */ /* 0x000fe2000cfc1270 */
[----:B------:R-:W-:Y:S02]  /*ce580*/  ULDC UR4, c[0x0][0x228] ;  /* 0x00008a0000047ab9 */ /* 0x000fe40000000800 */
[----:B------:R1:W-:Y:S01]  /*ce590*/  @P0 STG.E.U8 desc[UR24][R14.64], R2 ;  /* 0x000000020e000986 */ /* 0x0003e2000c101118 */
[----:B0-----:R-:W-:-:S03]  /*ce5a0*/  PRMT R0, R13, 0x7770, RZ ;  /* 0x000077700d007816 */ /* 0x001fc600000000ff */
[----:B------:R-:W2:Y:S01]  /*ce5b0*/  LDL.LU.64 R4, [R1+0x16d0] ;  /* 0x0016d00001047983 */ /* 0x000ea20000300a00 */
[----:B-1----:R-:W-:-:S03]  /*ce5c0*/  PRMT R2, R13, 0x7771, RZ ;  /* 0x000077710d027816 */ /* 0x002fc600000000ff */
[----:B------:R0:W-:Y:S02]  /*ce5d0*/  @P5 STG.E.U8 desc[UR24][R24.64], R0 ;  /* 0x0000000018005986 */ /* 0x0001e4000c101118 */
[----:B0-----:R-:W-:Y:S02]  /*ce5e0*/  PRMT R0, R13, 0x7772, RZ ;  /* 0x000077720d007816 */ /* 0x001fe400000000ff */
[----:B------:R-:W2:Y:S04]  /*ce5f0*/  LDL.LU.64 R24, [R1+0x16c0] ;  /* 0x0016c00001187983 */ /* 0x000ea80000300a00 */
[----:B------:R-:W2:Y:S04]  /*ce600*/  LDL.LU R20, [R1+0x370] ;  /* 0x0003700001147983 */ /* 0x000ea80000300800 */
[----:B------:R-:W2:Y:S04]  /*ce610*/  LDL.LU.64 R14, [R1+0x16c8] ;  /* 0x0016c800010e7983 */ /* 0x000ea80000300a00 */
[----:B---3--:R0:W-:Y:S01]  /*ce620*/  @P6 STG.E.U8 desc[UR24][R28.64], R2 ;  /* 0x000000021c006986 */ /* 0x0081e2000c101118 */
[----:B----4-:R-:W-:Y:S01]  /*ce630*/  ISETP.LT.AND P3, PT, R27, UR4, !P1 ;  /* 0x000000041b007c0c */ /* 0x010fe2000cf61270 */
[----:B------:R-:W-:Y:S01]  /*ce640*/  ULDC UR4, c[0x0][0x228] ;  /* 0x00008a0000047ab9 */ /* 0x000fe20000000800 */
[----:B0-----:R-:W-:-:S02]  /*ce650*/  PRMT R2, R13, 0x7773, RZ ;  /* 0x000077730d027816 */ /* 0x001fc400000000ff */
[----:B------:R-:W-:Y:S01]  /*ce660*/  ISETP.LT.AND P0, PT, R8, UR4, !P1 ;  /* 0x0000000408007c0c */ /* 0x000fe2000cf01270 */
[----:B------:R-:W3:Y:S01]  /*ce670*/  LDL.LU.64 R28, [R1+0x16b0] ;  /* 0x0016b000011c7983 */ /* 0x000ee20000300a00 */
[----:B------:R-:W-:-:S07]  /*ce680*/  ULDC UR4, c[0x0][0x228] ;  /* 0x00008a0000047ab9 */ /* 0x000fce0000000800 */
[----:B------:R0:W-:Y:S04]  /*ce690*/  @P3 STG.E.U8 desc[UR24][R6.64], R0 ;  /* 0x0000000006003986 */ /* 0x0001e8000c101118 */
[----:B--2---:R1:W-:Y:S01]  /*ce6a0*/  @P0 STG.E.U8 desc[UR24][R10.64], R2 ;  /* 0x000000020a000986 */ /* 0x0043e2000c101118 */
[----:B------:R-:W-:-:S03]  /*ce6b0*/  ISETP.GE.AND P0, PT, R3, UR45, PT ;  /* 0x0000002d03007c0c */ /* 0x000fc6000bf06270 */
[----:B0-----:R-:W2:Y:S04]  /*ce6c0*/  LDL.LU.64 R6, [R1+0x16a0] ;  /* 0x0016a00001067983 */ /* 0x001ea80000300a00 */
[----:B-1----:R-:W4:Y:S04]  /*ce6d0*/  LDL.LU.64 R10, [R1+0x1690] ;  /* 0x00169000010a7983 */ /* 0x002f280000300a00 */
[----:B------:R-:W3:Y:S01]  /*ce6e0*/  LDL.LU.64 R2, [R1+0x16e0] ;  /* 0x0016e00001027983 */ /* 0x000ee20000300a00 */
[----:B------:R-:W-:Y:S01]  /*ce6f0*/  ISETP.LT.AND P5, PT, R23, UR4, !P1 ;  /* 0x0000000417007c0c */ /* 0x000fe2000cfa1270 */
[----:B------:R-:W-:Y:S01]  /*ce700*/  ULDC UR4, c[0x0][0x228] ;  /* 0x00008a0000047ab9 */ /* 0x000fe20000000800 */
[----:B------:R-:W-:-:S02]  /*ce710*/  ISETP.LT.AND P6, PT, R19, UR5, !P1 ;  /* 0x0000000513007c0c */ /* 0x000fc4000cfc1270 */
[----:B------:R-:W-:Y:S02]  /*ce720*/  ISETP.LT.AND P3, PT, R22, UR4, !P1 ;  /* 0x0000000416007c0c */ /* 0x000fe4000cf61270 */
[----:B------:R-:W-:Y:S01]  /*ce730*/  PRMT R0, R21, 0x7770, RZ ;  /* 0x0000777015007816 */ /* 0x000fe200000000ff */
[----:B------:R-:W4:Y:S01]  /*ce740*/  LDL.LU R13, [R1+0x360] ;  /* 0x00036000010d7983 */ /* 0x000f220000300800 */
[----:B------:R-:W-:Y:S01]  /*ce750*/  ULDC UR4, c[0x0][0x228] ;  /* 0x00008a0000047ab9 */ /* 0x000fe20000000800 */
[----:B------:R-:W-:Y:S01]  /*ce760*/  ULDC UR5, c[0x0][0x228] ;  /* 0x00008a0000057ab9 */ /* 0x000fe20000000800 */
[----:B------:R-:W-:Y:S01]  /*ce770*/  ISETP.LT.AND P1, PT, R17, UR4, !P1 ;  /* 0x0000000411007c0c */ /* 0x000fe2000cf21270 */
[----:B------:R-:W-:Y:S02]  /*ce780*/  ULDC UR4, c[0x0][0x228] ;  /* 0x00008a0000047ab9 */ /* 0x000fe40000000800 */
[----:B---3--:R0:W-:Y:S02]  /*ce790*/  @P5 STG.E.U8 desc[UR24][R2.64], R0 ;  /* 0x0000000002005986 */ /* 0x0081e4000c101118 */
[----:B0-----:R-:W-:-:S02]  /*ce7a0*/  PRMT R2, R21, 0x7771, RZ ;  /* 0x0000777115027816 */ /* 0x001fc400000000ff */
[----:B------:R-:W-:-:S03]  /*ce7b0*/  PRMT R0, R21, 0x7772, RZ ;  /* 0x0000777215007816 */ /* 0x000fc600000000ff */
[----:B------:R0:W-:Y:S04]  /*ce7c0*/  @P3 STG.E.U8 desc[UR24][R4.64], R2 ;  /* 0x0000000204003986 */ /* 0x0001e8000c101118 */
[----:B------:R1:W-:Y:S04]  /*ce7d0*/  @P6 STG.E.U8 desc[UR24][R24.64], R0 ;  /* 0x0000000018006986 */ /* 0x0003e8000c101118 */
[----:B0-----:R-:W3:Y:S04]  /*ce7e0*/  LDL.LU.64 R4, [R1+0x1698] ;  /* 0x0016980001047983 */ /* 0x001ee80000300a00 */
[----:B-1----:R-:W3:Y:S01]  /*ce7f0*/  LDL.LU.64 R24, [R1+0x1680] ;  /* 0x0016800001187983 */ /* 0x002ee20000300a00 */
[----:B------:R-:W-:-:S02]  /*ce800*/  ISETP.LT.AND P5, PT, R18, UR5, !P2 ;  /* 0x0000000512007c0c */ /* 0x000fc4000d7a1270 */
[----:B------:R-:W-:Y:S02]  /*ce810*/  PRMT R2, R21, 0x7773, RZ ;  /* 0x0000777315027816 */ /* 0x000fe400000000ff */
[----:B------:R-:W-:Y:S02]  /*ce820*/  PRMT R0, R20, 0x7770, RZ ;  /* 0x0000777014007816 */ /* 0x000fe400000000ff */
[----:B------:R-:W-:Y:S01]  /*ce830*/  ISETP.LT.AND P6, PT, R16, UR4, !P2 ;  /* 0x0000000410007c0c */ /* 0x000fe2000d7c1270 */
[----:B------:R-:W-:Y:S01]  /*ce840*/  ULDC UR4, c[0x0][0x228] ;  /* 0x00008a0000047ab9 */ /* 0x000fe20000000800 */
[----:B------:R-:W-:Y:S01]  /*ce850*/  ULDC UR5, c[0x0][0x228] ;  /* 0x00008a0000057ab9 */ /* 0x000fe20000000800 */
[----:B------:R-:W-:Y:S04]  /*ce860*/  @P1 STG.E.U8 desc[UR24][R14.64], R2 ;  /* 0x000000020e001986 */ /* 0x000fe8000c101118 */
[----:B------:R0:W-:Y:S04]  /*ce870*/  @P5 STG.E.U8 desc[UR24][R28.64], R0 ;  /* 0x000000001c005986 */ /* 0x0001e8000c101118 */
[----:B0-----:R-:W3:Y:S01]  /*ce880*/  LDL.LU.64 R28, [R1+0x1670] ;  /* 0x00167000011c7983 */ /* 0x001ee20000300a00 */
[----:B------:R-:W-:Y:S01]  /*ce890*/  ISETP.LT.AND P3, PT, R27, UR4, !P2 ;  /* 0x000000041b007c0c */ /* 0x000fe2000d761270 */
[----:B------:R-:W-:-:S02]  /*ce8a0*/  ULDC UR4, c[0x0][0x228] ;  /* 0x00008a0000047ab9 */ /* 0x000fc40000000800 */
[----:B------:R-:W3:Y:S01]  /*ce8b0*/  LDL.LU.64 R14, [R1+0x1650] ;  /* 0x00165000010e7983 */ /* 0x000ee20000300a00 */
[----:B------:R-:W-:Y:S02]  /*ce8c0*/  ISETP.LT.AND P1, PT, R8, UR4, !P2 ;  /* 0x0000000408007c0c */ /* 0x000fe4000d721270 */
[----:B------:R-:W-:Y:S02]  /*ce8d0*/  ISETP.LT.AND P5, PT, R23, UR5, !P2 ;  /* 0x0000000517007c0c */ /* 0x000fe4000d7a1270 */
[C---:B------:R-:W-:Y:S02]  /*ce8e0*/  PRMT R2, R20.reuse, 0x7771, RZ ;  /* 0x0000777114027816 */ /* 0x040fe400000000ff */
[----:B------:R-:W-:Y:S01]  /*ce8f0*/  PRMT R0, R20, 0x7772, RZ ;  /* 0x0000777214007816 */ /* 0x000fe200000000ff */
[----:B------:R-:W3:Y:S04]  /*ce900*/  LDL.LU R21, [R1+0x274] ;  /* 0x0002740001157983 */ /* 0x000ee80000300800 */
[----:B--2---:R0:W-:Y:S01]  /*ce910*/  @P6 STG.E.U8 desc[UR24][R6.64], R2 ;  /* 0x0000000206006986 */ /* 0x0041e2000c101118 */
[----:B------:R-:W-:Y:S01]  /*ce920*/  ULDC UR5, c[0x0][0x228] ;  /* 0x00008a0000057ab9 */ /* 0x000fe20000000800 */
[----:B------:R-:W-:Y:S01]  /*ce930*/  VIADD R3, R12, 0x63 ;  /* 0x000000630c037836 */ /* 0x000fe20000000000 */
[----:B------:R-:W-:Y:S01]  /*ce940*/  ULDC UR4, c[0x0][0x22c] ;  /* 0x00008b0000047ab9 */ /* 0x000fe20000000800 */
[----:B----4-:R1:W-:Y:S04]  /*ce950*/  @P3 STG.E.U8 desc[UR24][R10.64], R0 ;  /* 0x000000000a003986 */ /* 0x0103e8000c101118 */
[----:B0-----:R-:W2:Y:S01]  /*ce960*/  LDL.LU.64 R6, [R1+0x1660] ;  /* 0x0016600001067983 */ /* 0x001ea20000300a00 */
[----:B------:R-:W-:-:S03]  /*ce970*/  PRMT R2, R20, 0x7773, RZ ;  /* 0x0000777314027816 */ /* 0x000fc600000000ff */
[----:B-1----:R-:W4:Y:S01]  /*ce980*/  LDL.LU.64 R10, [R1+0x1640] ;  /* 0x00164000010a7983 */ /* 0x002f220000300a00 */
[----:B------:R-:W-:Y:S02]  /*ce990*/  PRMT R0, R13, 0x7770, RZ ;  /* 0x000077700d007816 */ /* 0x000fe400000000ff */
[----:B------:R-:W-:Y:S02]  /*ce9a0*/  ISETP.LT.AND P3, PT, R22, UR5, !P2 ;  /* 0x0000000516007c0c */ /* 0x000fe4000d761270 */
[----:B------:R-:W-:Y:S01]  /*ce9b0*/  ISETP.LT.AND P6, PT, R19, UR6, !P2 ;  /* 0x0000000613007c0c */ /* 0x000fe2000d7c1270 */
[----:B------:R-:W-:Y:S01]  /*ce9c0*/  ULDC UR5, c[0x0][0x228] ;  /* 0x00008a0000057ab9 */ /* 0x000fe20000000800 */
[----:B------:R-:W-:Y:S01]  /*ce9d0*/  ULDC UR6, c[0x0][0x228] ;  /* 0x00008a0000067ab9 */ /* 0x000fe20000000800 */
[----:B---3--:R0:W-:Y:S04]  /*ce9e0*/  @P1 STG.E.U8 desc[UR24][R4.64], R2 ;  /* 0x0000000204001986 */ /* 0x0081e8000c101118 */
[----:B------:R1:W-:Y:S04]  /*ce9f0*/  @P5 STG.E.U8 desc[UR24][R24.64], R0 ;  /* 0x0000000018005986 */ /* 0x0003e8000c101118 */
[----:B0-----:R-:W3:Y:S04]  /*cea00*/  LDL.LU.64 R4, [R1+0x1630] ;  /* 0x0016300001047983 */ /* 0x001ee80000300a00 */
[----:B-1----:R-:W3:Y:S01]  /*cea10*/  LDL.LU.64 R24, [R1+0x1620] ;  /* 0x0016200001187983 */ /* 0x002ee20000300a00 */
[----:B------:R-:W-:-:S03]  /*cea20*/  PRMT R2, R13, 0x7771, RZ ;  /* 0x000077710d027816 */ /* 0x000fc600000000ff */
[----:B------:R-:W3:Y:S04]  /*cea30*/  LDL.LU R20, [R1+0x384] ;  /* 0x0003840001147983 */ /* 0x000ee80000300800 */
[----:B------:R0:W-:Y:S04]  /*cea40*/  @P3 STG.E.U8 desc[UR24][R28.64], R2 ;  /* 0x000000021c003986 */ /* 0x0001e8000c101118 */
[----:B0-----:R-:W3:Y:S01]  /*cea50*/  LDL.LU.64 R28, [R1+0x1610] ;  /* 0x00161000011c7983 */ /* 0x001ee20000300a00 */
[----:B------:R-:W-:Y:S01]  /*cea60*/  ISETP.GE.AND P1, PT, R3, UR4, PT ;  /* 0x0000000403007c0c */ /* 0x000fe2000bf26270 */
[----:B------:R-:W-:Y:S01]  /*cea70*/  ULDC UR4, c[0x0][0x228] ;  /* 0x00008a0000047ab9 */ /* 0x000fe20000000800 */
[----:B------:R-:W-:-:S02]  /*cea80*/  PRMT R0, R13, 0x7772, RZ ;  /* 0x000077720d007816 */ /* 0x000fc400000000ff */
[----:B------:R-:W-:Y:S02]  /*cea90*/  ISETP.LT.AND P2, PT, R17, UR4, !P2 ;  /* 0x0000000411007c0c */ /* 0x000fe4000d741270 */
[----:B------:R-:W-:Y:S01]  /*ceaa0*/  ISETP.LT.AND P5, PT, R18, UR5, !P4 ;  /* 0x0000000512007c0c */ /* 0x000fe2000e7a1270 */
[----:B------:R-:W-:Y:S01]  /*ceab0*/  ULDC UR4, c[0x0][0x228] ;  /* 0x00008a0000047ab9 */ /* 0x000fe20000000800 */
[----:B------:R-:W-:Y:S01]  /*ceac0*/  ULDC UR5, c[0x0][0x228] ;  /* 0x00008a0000057ab9 */ /* 0x000fe20000000800 */
[----:B------:R0:W-:Y:S01]  /*cead0*/  @P6 STG.E.U8 desc[UR24][R14.64], R0 ;  /* 0x000000000e006986 */ /* 0x0001e2000c101118 */
[----:B------:R-:W-:Y:S02]  /*ceae0*/  ISETP.LT.AND P6, PT, R16, UR4, !P4 ;  /* 0x0000000410007c0c */ /* 0x000fe4000e7c1270 */
[----:B------:R-:W-:Y:S02]  /*ceaf0*/  ISETP.LT.AND P3, PT, R27, UR5, !P4 ;  /* 0x000000051b007c0c */ /* 0x000fe4000e761270 */
[----:B------:R-:W-:Y:S01]  /*ceb00*/  PRMT R2, R13, 0x7773, RZ ;  /* 0x000077730d027816 */ /* 0x000fe200000000ff */
[----:B------:R-:W-:Y:S01]  /*ceb10*/  ULDC UR4, c[0x0][0x228] ;  /* 0x00008a0000047ab9 */ /* 0x000fe20000000800 */
[----:B------:R-:W-:Y:S01]  /*ceb20*/  ULDC UR5, c[0x0][0x228] ;  /* 0x00008a0000057ab9 */ /* 0x000fe20000000800 */
[C---:B0-----:R-:W-:Y:S01]  /*ceb30*/  PRMT R0, R21.reuse, 0x7770, RZ ;  /* 0x0000777015007816 */ /* 0x041fe200000000ff */
[----:B------:R-:W3:Y:S04]  /*ceb40*/  LDL.LU.64 R14, [R1+0x1600] ;  /* 0x00160000010e7983 */ /* 0x000ee80000300a00 */
[----:B--2---:R0:W-:Y:S04]  /*ceb50*/  @P2 STG.E.U8 desc[UR24][R6.64], R2 ;  /* 0x0000000206002986 */ /* 0x0041e8000c101118 */
[----:B----4-:R1:W-:Y:S01]  /*ceb60*/  @P5 STG.E.U8 desc[UR24][R10.64], R0 ;  /* 0x000000000a005986 */ /* 0x0103e2000c101118 */
[----:B------:R-:W-:Y:S01]  /*ceb70*/  ISETP.LT.AND P5, PT, R8, UR4, !P4 ;  /* 0x0000000408007c0c */ /* 0x000fe2000e7a1270 */
[----:B------:R-:W-:Y:S01]  /*ceb80*/  ULDC UR4, c[0x0][0x228] ;  /* 0x00008a0000047ab9 */ /* 0x000fe20000000800 */
[C---:B0-----:R-:W-:Y:S01]  /*ceb90*/  PRMT R2, R21.reuse, 0x7771, RZ ;  /* 0x0000777115027816 */ /* 0x041fe200000000ff */
[----:B------:R-:W2:Y:S01]  /*ceba0*/  LDL.LU.64 R6, [R1+0x15f0] ;  /* 0x0015f00001067983 */ /* 0x000ea20000300a00 */
[----:B-1----:R-:W-:-:S03]  /*cebb0*/  PRMT R0, R21, 0x7772, RZ ;  /* 0x0000777215007816 */ /* 0x002fc600000000ff */
[----:B------:R-:W4:Y:S04]  /*cebc0*/  LDL.LU.64 R10, [R1+0x15e0] ;  /* 0x0015e000010a7983 */ /* 0x000f280000300a00 */
[----:B------:R-:W4:Y:S04]  /*cebd0*/  LDL.LU R13, [R1+0x374] ;  /* 0x00037400010d7983 */ /* 0x000f280000300800 */
[----:B------:R-:W-:Y:S04]  /*cebe0*/  STL [R1+0x3c48], R8 ;  /* 0x003c480801007387 */ /* 0x000fe80000100800 */
[----:B---3--:R-:W-:Y:S04]  /*cebf0*/  @P6 STG.E.U8 desc[UR24][R4.64], R2 ;  /* 0x0000000204006986 */ /* 0x008fe8000c101118 */
[----:B------:R0:W-:Y:S04]  /*cec00*/  @P3 STG.E.U8 desc[UR24][R24.64], R0 ;  /* 0x0000000018003986 */ /* 0x0001e8000c101118 */
[----:B0-----:R-:W3:Y:S04]  /*cec10*/  LDL.LU.64 R24, [R1+0x15e8] ;  /* 0x0015e80001187983 */ /* 0x001ee80000300a00 */
[----:B------:R-:W3:Y:S04]  /*cec20*/  LDL.LU.64 R8, [R1+0x15d0] ;  /* 0x0015d00001087983 */ /* 0x000ee80000300a00 */
[----:B------:R-:W3:Y:S01]  /*cec30*/  LDL.LU.64 R4, [R1+0x15c0] ;  /* 0x0015c00001047983 */ /* 0x000ee20000300a00 */
[----:B------:R-:W-:-:S05]  /*cec40*/  PRMT R2, R21, 0x7773, RZ ;  /* 0x0000777315027816 */ /* 0x000fca00000000ff */
[----:B------:R0:W-:Y:S04]  /*cec50*/  @P5 STG.E.U8 desc[UR24][R28.64], R2 ;  /* 0x000000021c005986 */ /* 0x0001e8000c101118 */
[----:B0-----:R-:W3:Y:S01]  /*cec60*/  LDL.LU.64 R28, [R1+0x15b0] ;  /* 0x0015b000011c7983 */ /* 0x001ee20000300a00 */
[----:B------:R-:W-:Y:S01]  /*cec70*/  ISETP.LT.AND P2, PT, R23, UR4, !P4 ;  /* 0x0000000417007c0c */ /* 0x000fe2000e741270 */
[----:B------:R-:W-:Y:S01]  /*cec80*/  ULDC UR4, c[0x0][0x228] ;  /* 0x00008a0000047ab9 */ /* 0x000fe20000000800 */
[----:B------:R-:W-:Y:S02]  /*cec90*/  ISETP.LT.AND P5, PT, R19, UR5, !P4 ;  /* 0x0000000513007c0c */ /* 0x000fe4000e7a1270 */
[----:B------:R-:W-:Y:S01]  /*ceca0*/  ISETP.LT.AND P3, PT, R22, UR4, !P4 ;  /* 0x0000000416007c0c */ /* 0x000fe2000e761270 */
[----:B------:R-:W-:Y:S01]  /*cecb0*/  ULDC UR4, c[0x0][0x228] ;  /* 0x00008a0000047ab9 */ /* 0x000fe20000000800 */
[----:B------:R-:W-:Y:S01]  /*cecc0*/  ULDC UR5, c[0x0][0x228] ;  /* 0x00008a0000057ab9 */ /* 0x000fe20000000800 */
[----:B------:R-:W-:-:S02]  /*cecd0*/  PRMT R0, R20, 0x7770, RZ ;  /* 0x0000777014007816 */ /* 0x000fc400000000ff */
[----:B------:R-:W-:Y:S02]  /*cece0*/  ISETP.LT.AND P4, PT, R17, UR4, !P4 ;  /* 0x0000000411007c0c */ /* 0x000fe4000e781270 */
[----:B------:R-:W-:Y:S02]  /*cecf0*/  ISETP.LT.AND P6, PT, R18, UR5, !P1 ;  /* 0x0000000512007c0c */ /* 0x000fe4000cfc1270 */
[C---:B------:R-:W-:Y:S02]  /*ced00*/  PRMT R2, R20.reuse, 0x7771, RZ ;  /* 0x0000777114027816 */ /* 0x040fe400000000ff */
[----:B------:R-:W-:Y:S01]  /*ced10*/  PRMT R3, R20, 0x7773, RZ ;  /* 0x0000777314037816 */ /* 0x000fe200000000ff */
[----:B------:R-:W3:Y:S04]  /*ced20*/  LDL.LU R21, [R1+0x364] ;  /* 0x0003640001157983 */ /* 0x000ee80000300800 */
[----:B------:R0:W-:Y:S01]  /*ced30*/  @P2 STG.E.U8 desc[UR24][R14.64], R0 ;  /* 0x000000000e002986 */ /* 0x0001e2000c101118 */
[----:B------:R-:W-:Y:S01]  /*ced40*/  ULDC UR4, c[0x0][0x228] ;  /* 0x00008a0000047ab9 */ /* 0x000fe20000000800 */
[----:B------:R-:W-:-:S02]  /*ced50*/  ULDC UR5, c[0x0][0x228] ;  /* 0x00008a0000057ab9 */ /* 0x000fc40000000800 */
[----:B--2---:R1:W-:Y:S01]  /*ced60*/  @P3 STG.E.U8 desc[UR24][R6.64], R2 ;  /* 0x0000000206003986 */ /* 0x0043e2000c101118 */
[----:B0-----:R-:W-:-:S05]  /*ced70*/  PRMT R0, R20, 0x7772, RZ ;  /* 0x0000777214007816 */ /* 0x001fca00000000ff */
[----:B----4-:R0:W-:Y:S01]  /*ced80*/  @P5 STG.E.U8 desc[UR24][R10.64], R0 ;  /* 0x000000000a005986 */ /* 0x0101e2000c101118 */
[----:B-1----:R-:W-:-:S03]  /*ced90*/  PRMT R2, R13, 0x7770, RZ ;  /* 0x000077700d027816 */ /* 0x002fc600000000ff */
[----:B------:R-:W2:Y:S04]  /*ceda0*/  LDL.LU.64 R6, [R1+0x15b8] ;  /* 0x0015b80001067983 */ /* 0x000ea80000300a00 */
[----:B0-----:R-:W4:Y:S04]  /*cedb0*/  LDL.LU.64 R10, [R1+0x15a0] ;  /* 0x0015a000010a7983 */ /* 0x001f280000300a00 */
[----:B------:R-:W4:Y:S01]  /*cedc0*/  LDL.LU.64 R14, [R1+0x1598] ;  /* 0x00159800010e7983 */ /* 0x000f220000300a00 */
[----:B------:R-:W-:Y:S02]  /*cedd0*/  ISETP.LT.AND P2, PT, R16, UR6, !P1 ;  /* 0x0000000610007c0c */ /* 0x000fe4000cf41270 */
[----:B------:R-:W-:-:S02]  /*cede0*/  ISETP.LT.AND P3, PT, R27, UR4, !P1 ;  /* 0x000000041b007c0c */ /* 0x000fc4000cf61270 */
[----:B------:R-:W-:Y:S01]  /*cedf0*/  PRMT R0, R13, 0x7771, RZ ;  /* 0x000077710d007816 */ /* 0x000fe200000000ff */
[----:B------:R-:W-:Y:S01]  /*cee00*/  ULDC UR4, c[0x0][0x228] ;  /* 0x00008a0000047ab9 */ /* 0x000fe20000000800 */
[----:B------:R-:W-:Y:S01]  /*cee10*/  ULDC UR6, c[0x0][0x228] ;  /* 0x00008a0000067ab9 */ /* 0x000fe20000000800 */
[----:B---3--:R0:W-:Y:S04]  /*cee20*/  @P4 STG.E.U8 desc[UR24][R24.64], R3 ;  /* 0x0000000318004986 */ /* 0x0081e8000c101118 */
[----:B------:R1:W-:Y:S04]  /*cee30*/  @P6 STG.E.U8 desc[UR24][R8.64], R2 ;  /* 0x0000000208006986 */ /* 0x0003e8000c101118 */
[----:B0-----:R-:W3:Y:S04]  /*cee40*/  LDL.LU.64 R24, [R1+0x1588] ;  /* 0x0015880001187983 */ /* 0x001ee80000300a00 */
[----:B-1----:R-:W2:Y:S04]  /*cee50*/  LDL.LU R8, [R1+0x3c48] ;  /* 0x003c480001087983 */ /* 0x002ea80000300800 */
[----:B------:R0:W-:Y:S01]  /*cee60*/  @P2 STG.E.U8 desc[UR24][R4.64], R0 ;  /* 0x0000000004002986 */ /* 0x0001e2000c101118 */
[----:B------:R-:W-:Y:S01]  /*cee70*/  ISETP.LT.AND P4, PT, R23, UR5, !P1 ;  /* 0x0000000517007c0c */ /* 0x000fe2000cf81270 */
[----:B------:R-:W-:Y:S01]  /*cee80*/  ULDC UR5, c[0x0][0x228] ;  /* 0x00008a0000057ab9 */ /* 0x000fe20000000800 */
[----:B0-----:R-:W-:-:S05]  /*cee90*/  PRMT R0, R13, 0x7772, RZ ;  /* 0x000077720d007816 */ /* 0x001fca00000000ff */
[----:B------:R0:W-:Y:S01]  /*ceea0*/  @P3 STG.E.U8 desc[UR24][R28.64], R0 ;  /* 0x000000001c003986 */ /* 0x0001e2000c101118 */
[----:B------:R-:W-:Y:S01]  /*ceeb0*/  ISETP.LT.AND P3, PT, R22, UR5, !P1 ;  /* 0x0000000516007c0c */ /* 0x000fe2000cf61270 */
[----:B------:R-:W-:Y:S02]  /*ceec0*/  ULDC UR5, c[0x0][0x228] ;  /* 0x00008a0000057ab9 */ /* 0x000fe40000000800 */
[----:B0-----:R-:W3:Y:S04]  /*ceed0*/  LDL.LU.64 R28, [R1+0x1590] ;  /* 0x00159000011c7983 */ /* 0x001ee80000300a00 */
[----:B------:R-:W3:Y:S04]  /*ceee0*/  LDL.LU R20, [R1+0x278] ;  /* 0x0002780001147983 */ /* 0x000ee80000300800 */
[----:B------:R0:W-:Y:S04]  /*ceef0*/  STL.64 [R1+0x3c40], R22 ;  /* 0x003c401601007387 */ /* 0x0001e80000100a00 */
[----:B0-----:R-:W3:Y:S01]  /*cef00*/  LDL.LU.64 R22, [R1+0x1580] ;  /* 0x0015800001167983 */ /* 0x001ee20000300a00 */
[----:B------:R-:W-:Y:S01]  /*cef10*/  VIADD R0, R12, 0x64 ;  /* 0x000000640c007836 */ /* 0x000fe20000000000 */
[----:B------:R-:W-:-:S02]  /*cef20*/  PRMT R2, R13, 0x7773, RZ ;  /* 0x000077730d027816 */ /* 0x000fc400000000ff */
[----:B------:R-:W-:Y:S01]  /*cef30*/  ISETP.LT.AND P6, PT, R19, UR5, !P1 ;  /* 0x0000000513007c0c */ /* 0x000fe2000cfc1270 */
[----:B------:R-:W-:Y:S01]  /*cef40*/  ULDC UR5, c[0x0][0x228] ;  /* 0x00008a0000057ab9 */ /* 0x000fe20000000800 */
[----:B--2---:R-:W-:Y:S01]  /*cef50*/  ISETP.LT.AND P5, PT, R8, UR4, !P1 ;  /* 0x0000000408007c0c */ /* 0x004fe2000cfa1270 */
[----:B------:R-:W-:Y:S02]  /*cef60*/  ULDC UR4, c[0x0][0x22c] ;  /* 0x00008b0000047ab9 */ /* 0x000fe40000000800 */
[----:B------:R-:W-:Y:S02]  /*cef70*/  ISETP.GE.AND P2, PT, R0, UR4, PT ;  /* 0x0000000400007c0c */ /* 0x000fe4000bf46270 */
[----:B------:R-:W-:Y:S01]  /*cef80*/  PRMT R0, R21, 0x7770, RZ ;  /* 0x0000777015007816 */ /* 0x000fe200000000ff */
[----:B------:R-:W-:-:S07]  /*cef90*/  ULDC UR4, c[0x0][0x228] ;  /* 0x00008a0000047ab9 */ /* 0x000fce0000000800 */
[----:B------:R0:W-:Y:S04]  /*cefa0*/  @P5 STG.E.U8 desc[UR24][R6.64], R2 ;  /* 0x0000000206005986 */ /* 0x0001e8000c101118 */
[----:B----4-:R1:W-:Y:S01]  /*cefb0*/  @P4 STG.E.U8 desc[UR24][R10.64], R0 ;  /* 0x000000000a004986 */ /* 0x0103e2000c101118 */
[C---:B0-----:R-:W-:Y:S02]  /*cefc0*/  PRMT R2, R21.reuse, 0x7771, RZ ;  /* 0x0000777115027816 */ /* 0x041fe400000000ff */
[----:B-1----:R-:W-:Y:S01]  /*cefd0*/  PRMT R0, R21, 0x7772, RZ ;  /* 0x0000777215007816 */ /* 0x002fe200000000ff */
[----:B------:R-:W2:Y:S04]  /*cefe0*/  LDL.LU.64 R6, [R1+0x1578] ;  /* 0x0015780001067983 */ /* 0x000ea80000300a00 */
[----:B------:R-:W-:Y:S01]  /*ceff0*/  @P3 STG.E.U8 desc[UR24][R14.64], R2 ;  /* 0x000000020e003986 */ /* 0x000fe2000c101118 */
[----:B------:R-:W-:Y:S01]  /*cf000*/  ISETP.LT.AND P3, PT, R17, UR4, !P1 ;  /* 0x0000000411007c0c */ /* 0x000fe2000cf61270 */
[----:B------:R-:W-:-:S02]  /*cf010*/  ULDC UR4, c[0x0][0x228] ;  /* 0x00008a0000047ab9 */ /* 0x000fc40000000800 */
[----:B---3--:R0:W-:Y:S01]  /*cf020*/  @P6 STG.E.U8 desc[UR24][R24.64], R0 ;  /* 0x0000000018006986 */ /* 0x0081e2000c101118 */
[----:B------:R-:W-:-:S03]  /*cf030*/  ISETP.LT.AND P6, PT, R18, UR4, !P2 ;  /* 0x0000000412007c0c */ /* 0x000fc6000d7c1270 */
[----:B------:R-:W3:Y:S01]  /*cf040*/  LDL.LU.64 R10, [R1+0x1570] ;  /* 0x00157000010a7983 */ /* 0x000ee20000300a00 */
[----:B------:R-:W-:Y:S02]  /*cf050*/  PRMT R3, R20, 0x7770, RZ ;  /* 0x0000777014037816 */ /* 0x000fe400000000ff */
[----:B------:R-:W-:Y:S02]  /*cf060*/  ISETP.LT.AND P5, PT, R16, UR5, !P2 ;  /* 0x0000000510007c0c */ /* 0x000fe4000d7a1270 */
[----:B------:R-:W-:Y:S01]  /*cf070*/  ISETP.LT.AND P4, PT, R27, UR6, !P2 ;  /* 0x000000061b007c0c */ /* 0x000fe2000d781270 */
[----:B------:R-:W-:Y:S01]  /*cf080*/  ULDC UR4, c[0x0][0x22c] ;  /* 0x00008b0000047ab9 */ /* 0x000fe20000000800 */
[----:B------:R-:W-:Y:S01]  /*cf090*/  ULDC UR5, c[0x0][0x228] ;  /* 0x00008a0000057ab9 */ /* 0x000fe20000000800 */
[----:B------:R-:W-:Y:S01]  /*cf0a0*/  ULDC UR6, c[0x0][0x228] ;  /* 0x00008a0000067ab9 */ /* 0x000fe20000000800 */
[----:B0-----:R-:W-:Y:S01]  /*cf0b0*/  PRMT R0, R21, 0x7773, RZ ;  /* 0x0000777315007816 */ /* 0x001fe200000000ff */
[----:B------:R-:W4:Y:S04]  /*cf0c0*/  LDL.LU.64 R24, [R1+0x1568] ;  /* 0x0015680001187983 */ /* 0x000f280000300a00 */
[----:B------:R-:W4:Y:S04]  /*cf0d0*/  LDL.LU R13, [R1+0x388] ;  /* 0x00038800010d7983 */ /* 0x000f280000300800 */
[----:B------:R-:W4:Y:S04]  /*cf0e0*/  LDL.LU.64 R4, [R1+0x1560] ;  /* 0x0015600001047983 */ /* 0x000f280000300a00 */
[----:B------:R0:W-:Y:S04]  /*cf0f0*/  @P3 STG.E.U8 desc[UR24][R28.64], R0 ;  /* 0x000000001c003986 */ /* 0x0001e8000c101118 */
[----:B------:R1:W-:Y:S04]  /*cf100*/  @P6 STG.E.U8 desc[UR24][R22.64], R3 ;  /* 0x0000000316006986 */ /* 0x0003e8000c101118 */
[----:B0-----:R-:W4:Y:S04]  /*cf110*/  LDL.LU.64 R28, [R1+0x1558] ;  /* 0x00155800011c7983 */ /* 0x001f280000300a00 */
[----:B------:R-:W4:Y:S04]  /*cf120*/  LDL.LU.64 R14, [R1+0x1550] ;  /* 0x00155000010e7983 */ /* 0x000f280000300a00 */
[----:B------:R-:W4:Y:S04]  /*cf130*/  LDL.LU R21, [R1+0x378] ;  /* 0x0003780001157983 */ /* 0x000f280000300800 */
[----:B-1----:R-:W4:Y:S01]  /*cf140*/  LDL.LU.64 R22, [R1+0x3c40] ;  /* 0x003c400001167983 */ /* 0x002f220000300a00 */
[----:B------:R-:W-:-:S05]  /*cf150*/  VIADD R2, R12, 0x65 ;  /* 0x000000650c027836 */ /* 0x000fca0000000000 */
[----:B------:R-:W-:Y:S01]  /*cf160*/  ISETP.GE.AND P1, PT, R2, UR4, PT ;  /* 0x0000000402007c0c */ /* 0x000fe2000bf26270 */
[----:B------:R-:W-:Y:S01]  /*cf170*/  ULDC UR4, c[0x0][0x228] ;  /* 0x00008a0000047ab9 */ /* 0x000fe20000000800 */
[----:B------:R-:W-:Y:S02]  /*cf180*/  PRMT R2, R20, 0x7771, RZ ;  /* 0x0000777114027816 */ /* 0x000fe400000000ff */
[----:B------:R-:W-:Y:S02]  /*cf190*/  ISETP.LT.AND P3, PT, R8, UR4, !P2 ;  /* 0x0000000408007c0c */ /* 0x000fe4000d761270 */
[C---:B------:R-:W-:Y:S01]  /*cf1a0*/  PRMT R0, R20.reuse, 0x7772, RZ ;  /* 0x0000777214007816 */ /* 0x040fe200000000ff */
[----:B------:R-:W-:Y:S01]  /*cf1b0*/  ULDC UR4, c[0x0][0x228] ;  /* 0x00008a0000047ab9 */ /* 0x000fe20000000800 */
[----:B--2---:R0:W-:Y:S04]  /*cf1c0*/  @P5 STG.E.U8 desc[UR24][R6.64], R2 ;  /* 0x0000000206005986 */ /* 0x0041e8000c101118 */
[----:B---3--:R1:W-:Y:S04]  /*cf1d0*/  @P4 STG.E.U8 desc[UR24][R10.64], R0 ;  /* 0x000000000a004986 */ /* 0x0083e8000c101118 */
[----:B0-----:R-:W2:Y:S01]  /*cf1e0*/  LDL.LU.64 R6, [R1+0x1548] ;  /* 0x0015480001067983 */ /* 0x001ea20000300a00 */
[----:B-1----:R-:W-:-:S03]  /*cf1f0*/  PRMT R0, R20, 0x7773, RZ ;  /* 0x0000777314007816 */ /* 0x002fc600000000ff */
[----:B------:R-:W3:Y:S04]  /*cf200*/  LDL.LU.64 R10, [R1+0x1538] ;  /* 0x00153800010a7983 */ /* 0x000ee80000300a00 */
[----:B----4-:R0:W-:Y:S04]  /*cf210*/  @P3 STG.E.U8 desc[UR24][R24.64], R0 ;  /* 0x0000000018003986 */ /* 0x0101e8000c101118 */
[----:B0-----:R-:W4:Y:S01]  /*cf220*/  LDL.LU.64 R24, [R1+0x1530] ;  /* 0x0015300001187983 */ /* 0x001f220000300a00 */
[----:B------:R-:W-:Y:S02]  /*cf230*/  ISETP.LT.AND P6, PT, R23, UR4, !P2 ;  /* 0x0000000417007c0c */ /* 0x000fe4000d7c1270 */
[----:B------:R-:W-:Y:S01]  /*cf240*/  ISETP.LT.AND P5, PT, R22, UR5, !P2 ;  /* 0x0000000516007c0c */ /* 0x000fe2000d7a1270 */
[----:B------:R-:W-:Y:S01]  /*cf250*/  ULDC UR4, c[0x0][0x228] ;  /* 0x00008a0000047ab9 */ /* 0x000fe20000000800 */
[----:B------:R-:W-:Y:S01]  /*cf260*/  ULDC UR5, c[0x0][0x228] ;  /* 0x00008a0000057ab9 */ /* 0x000fe20000000800 */
[----:B------:R-:W4:Y:S01]  /*cf270*/  LDL.LU R20, [R1+0x368] ;  /* 0x0003680001147983 */ /* 0x000f220000300800 */
[----:B------:R-:W-:-:S02]  /*cf280*/  ISETP.LT.AND P4, PT, R19, UR4, !P2 ;  /* 0x0000000413007c0c */ /* 0x000fc4000d781270 */
[----:B------:R-:W-:Y:S01]  /*cf290*/  ISETP.LT.AND P3, PT, R18, UR5, !P1 ;  /* 0x0000000512007c0c */ /* 0x000fe2000cf61270 */
[----:B------:R0:W-:Y:S01]  /*cf2a0*/  STL.64 [R1+0x3c30], R18 ;  /* 0x003c301201007387 */ /* 0x0001e20000100a00 */
[----:B------:R-:W-:Y:S01]  /*cf2b0*/  ULDC UR4, c[0x0][0x228] ;  /* 0x00008a0000047ab9 */ /* 0x000fe20000000800 */
[C---:B------:R-:W-:Y:S02]  /*cf2c0*/  PRMT R0, R13.reuse, 0x7770, RZ ;  /* 0x000077700d007816 */ /* 0x040fe400000000ff */
[----:B------:R-:W-:Y:S02]  /*cf2d0*/  PRMT R2, R13, 0x7771, RZ ;  /* 0x000077710d027816 */ /* 0x000fe400000000ff */
[----:B------:R-:W-:Y:S01]  /*cf2e0*/  PRMT R3, R21, 0x7772, RZ ;  /* 0x0000777215037816 */ /* 0x000fe200000000ff */
[----:B------:R-:W-:Y:S01]  /*cf2f0*/  ULDC UR5, c[0x0][0x228] ;  /* 0x00008a0000057ab9 */ /* 0x000fe20000000800 */
[----:B0-----:R-:W2:Y:S01]  /*cf300*/  LDL.LU.64 R18, [R1+0x1528] ;  /* 0x0015280001127983 */ /* 0x001ea20000300a00 */
[----:B------:R-:W-:-:S03]  /*cf310*/  ISETP.LT.AND P2, PT, R17, UR4, !P2 ;  /* 0x0000000411007c0c */ /* 0x000fc6000d741270 */
[----:B------:R0:W-:Y:S04]  /*cf320*/  @P6 STG.E.U8 desc[UR24][R4.64], R0 ;  /* 0x0000000004006986 */ /* 0x0001e8000c101118 */
[----:B------:R1:W-:Y:S01]  /*cf330*/  @P5 STG.E.U8 desc[UR24][R28.64], R2 ;  /* 0x000000021c005986 */ /* 0x0003e2000c101118 */
[----:B------:R-:W-:Y:S01]  /*cf340*/  ULDC UR4, c[0x0][0x228] ;  /* 0x00008a0000047ab9 */ /* 0x000fe20000000800 */
[C---:B0-----:R-:W-:Y:S02]  /*cf350*/  PRMT R0, R13.reuse, 0x7772, RZ ;  /* 0x000077720d007816 */ /* 0x041fe400000000ff */
[----:B-1----:R-:W-:Y:S01]  /*cf360*/  PRMT R2, R13, 0x7773, RZ ;  /* 0x000077730d027816 */ /* 0x002fe200000000ff */
[----:B--2---:R0:W-:Y:S04]  /*cf370*/  STL.64 [R1+0x3c38], R18 ;  /* 0x003c381201007387 */ /* 0x0041e80000100a00 */
[----:B0-----:R-:W2:Y:S04]  /*cf380*/  LDL.LU.64 R18, [R1+0x1540] ;  /* 0x0015400001127983 */ /* 0x001ea80000300a00 */
[----:B------:R0:W-:Y:S04]  /*cf390*/  @P4 STG.E.U8 desc[UR24][R14.64], R0 ;  /* 0x000000000e004986 */ /* 0x0001e8000c101118 */
[----:B------:R1:W-:Y:S01]  /*cf3a0*/  @P2 STG.E.U8 desc[UR24][R6.64], R2 ;  /* 0x0000000206002986 */ /* 0x0003e2000c101118 */
[----:B------:R-:W-:Y:S01]  /*cf3b0*/  ISETP.LT.AND P2, PT, R16, UR4, !P1 ;  /* 0x0000000410007c0c */ /* 0x000fe2000cf41270 */
[----:B------:R-:W-:-:S02]  /*cf3c0*/  ULDC UR4, c[0x0][0x228] ;  /* 0x00008a0000047ab9 */ /* 0x000fc40000000800 */
[----:B------:R-:W2:Y:S01]  /*cf3d0*/  LDL.LU.64 R28, [R1+0x1520] ;  /* 0x00152000011c7983 */ /* 0x000ea20000300a00 */
[----:B------:R-:W-:Y:S02]  /*cf3e0*/  ISETP.LT.AND P4, PT, R27, UR4, !P1 ;  /* 0x000000041b007c0c */ /* 0x000fe4000cf81270 */
[----:B------:R-:W-:Y:S02]  /*cf3f0*/  ISETP.LT.AND P5, PT, R8, UR5, !P1 ;  /* 0x0000000508007c0c */ /* 0x000fe4000cfa1270 */
[----:B------:R-:W-:Y:S01]  /*cf400*/  ISETP.LT.AND P6, PT, R23, UR6, !P1 ;  /* 0x0000000617007c0c */ /* 0x000fe2000cfc1270 */
[----:B------:R-:W-:Y:S01]  /*cf410*/  ULDC UR4, c[0x0][0x22c] ;  /* 0x00008b0000047ab9 */ /* 0x000fe20000000800 */
[----:B------:R-:W-:Y:S01]  /*cf420*/  ULDC UR5, c[0x0][0x228] ;  /* 0x00008a0000057ab9 */ /* 0x000fe20000000800 */
[----:B------:R-:W-:Y:S01]  /*cf430*/  ULDC UR6, c[0x0][0x228] ;  /* 0x00008a0000067ab9 */ /* 0x000fe20000000800 */
[C---:B0-----:R-:W-:Y:S02]  /*cf440*/  PRMT R0, R21.reuse, 0x7770, RZ ;  /* 0x0000777015007816 */ /* 0x041fe400000000ff */
[C---:B-1----:R-:W-:Y:S01]  /*cf450*/  PRMT R2, R21.reuse, 0x7771, RZ ;  /* 0x0000777115027816 */ /* 0x042fe200000000ff */
[----:B------:R-:W2:Y:S04]  /*cf460*/  LDL.LU.64 R6, [R1+0x1508] ;  /* 0x0015080001067983 */ /* 0x000ea80000300a00 */
[----:B---3--:R0:W-:Y:S04]  /*cf470*/  @P3 STG.E.U8 desc[UR24][R10.64], R0 ;  /* 0x000000000a003986 */ /* 0x0081e8000c101118 */
[----:B----4-:R1:W-:Y:S04]  /*cf480*/  @P2 STG.E.U8 desc[UR24][R24.64], R2 ;  /* 0x0000000218002986 */ /* 0x0103e8000c101118 */
[----:B0-----:R-:W3:Y:S04]  /*cf490*/  LDL.LU.64 R10, [R1+0x1518] ;  /* 0x00151800010a7983 */ /* 0x001ee80000300a00 */
[----:B------:R-:W4:Y:S04]  /*cf4a0*/  LDL.LU R13, [R1+0x27c] ;  /* 0x00027c00010d7983 */ /* 0x000f280000300800 */
[----:B------:R-:W4:Y:S04]  /*cf4b0*/  LDL.LU.64 R4, [R1+0x1510] ;  /* 0x0015100001047983 */ /* 0x000f280000300a00 */
[----:B------:R-:W4:Y:S04]  /*cf4c0*/  LDL.LU.64 R14, [R1+0x14f8] ;  /* 0x0014f800010e7983 */ /* 0x000f280000300a00 */
[----:B-1----:R-:W4:Y:S04]  /*cf4d0*/  LDL.LU.64 R24, [R1+0x14d8] ;  /* 0x0014d80001187983 */ /* 0x002f280000300a00 */
[----:B--2---:R0:W-:Y:S04]  /*cf4e0*/  @P4 STG.E.U8 desc[UR24][R18.64], R3 ;  /* 0x0000000312004986 */ /* 0x0041e8000c101118 */
[----:B0-----:R-:W2:Y:S01]  /*cf4f0*/  LDL.LU.64 R18, [R1+0x3c38] ;  /* 0x003c380001127983 */ /* 0x001ea20000300a00 */
[----:B------:R-:W-:Y:S01]  /*cf500*/  PRMT R2, R21, 0x7773, RZ ;  /* 0x0000777315027816 */ /* 0x000fe200000000ff */
[----:B------:R-:W-:-:S05]  /*cf510*/  VIADD R0, R12, 0x66 ;  /* 0x000000660c007836 */ /* 0x000fca0000000000 */
[----:B------:R-:W-:Y:S01]  /*cf520*/  ISETP.GE.AND P3, PT, R0, UR4, PT ;  /* 0x0000000400007c0c */ /* 0x000fe2000bf66270 */
[----:B------:R-:W-:Y:S02]  /*cf530*/  ULDC UR4, c[0x0][0x228] ;  /* 0x00008a0000047ab9 */ /* 0x000fe40000000800 */
[----:B------:R-:W-:Y:S01]  /*cf540*/  ISETP.LT.AND P2, PT, R22, UR4, !P1 ;  /* 0x0000000416007c0c */ /* 0x000fe2000cf41270 */
[----:B--2---:R0:W-:Y:S01]  /*cf550*/  @P5 STG.E.U8 desc[UR24][R18.64], R2 ;  /* 0x0000000212005986 */ /* 0x0041e2000c101118 */
[C---:B------:R-:W-:Y:S01]  /*cf560*/  PRMT R0, R20.reuse, 0x7770, RZ ;  /* 0x0000777014007816 */ /* 0x040fe200000000ff */
[----:B------:R-:W-:Y:S02]  /*cf570*/  ULDC UR4, c[0x0][0x228] ;  /* 0x00008a0000047ab9 */ /* 0x000fe40000000800 */
[----:B0-----:R-:W2:Y:S04]  /*cf580*/  LDL.LU.64 R18, [R1+0x3c30] ;  /* 0x003c300001127983 */ /* 0x001ea80000300a00 */
[----:B------:R0:W-:Y:S01]  /*cf590*/  @P6 STG.E.U8 desc[UR24][R28.64], R0 ;  /* 0x000000001c006986 */ /* 0x0001e2000c101118 */
[----:B------:R-:W-:-:S02]  /*cf5a0*/  PRMT R2, R20, 0x7772, RZ ;  /* 0x0000777214027816 */ /* 0x000fc400000000ff */
[----:B0-----:R-:W-:-:S05]  /*cf5b0*/  PRMT R0, R20, 0x7771, RZ ;  /* 0x0000777114007816 */ /* 0x001fca00000000ff */
[----:B------:R0:W-:Y:S02]  /*cf5c0*/  @P2 STG.E.U8 desc[UR24][R6.64], R0 ;  /* 0x0000000006002986 */ /* 0x0001e4000c101118 */
[----:B0-----:R-:W-:Y:S02]  /*cf5d0*/  VIADD R0, R12, 0x67 ;  /* 0x000000670c007836 */ /* 0x001fe40000000000 */
[----:B------:R-:W4:Y:S04]  /*cf5e0*/  LDL.LU.64 R6, [R1+0x14f0] ;  /* 0x0014f00001067983 */ /* 0x000f280000300a00 */
[----:B------:R-:W4:Y:S04]  /*cf5f0*/  LDL.LU R21, [R1+0x38c] ;  /* 0x00038c0001157983 */ /* 0x000f280000300800 */
[----:B------:R-:W4:Y:S01]  /*cf600*/  LDL.LU.64 R28, [R1+0x1500] ;  /* 0x00150000011c7983 */ /* 0x000f220000300a00 */
[----:B--2---:R-:W-:-:S02]  /*cf610*/  ISETP.LT.AND P4, PT, R19, UR4, !P1 ;  /* 0x0000000413007c0c */ /* 0x004fc4000cf81270 */
[----:B------:R-:W-:Y:S01]  /*cf620*/  ISETP.LT.AND P1, PT, R17, UR5, !P1 ;  /* 0x0000000511007c0c */ /* 0x000fe2000cf21270 */
[----:B------:R-:W-:Y:S01]  /*cf630*/  ULDC UR5, c[0x0][0x228] ;  /* 0x00008a0000057ab9 */ /* 0x000fe20000000800 */
[----:B------:R-:W-:Y:S01]  /*cf640*/  ULDC UR4, c[0x0][0x22c] ;  /* 0x00008b0000047ab9 */ /* 0x000fe20000000800 */
[----:B------:R-:W-:Y:S01]  /*cf650*/  ISETP.LT.AND P5, PT, R18, UR5, !P3 ;  /* 0x0000000512007c0c */ /* 0x000fe2000dfa1270 */
[----:B------:R-:W-:Y:S01]  /*cf660*/  ULDC UR5, c[0x0][0x228] ;  /* 0x00008a0000057ab9 */ /* 0x000fe20000000800 */
[----:B------:R-:W-:Y:S02]  /*cf670*/  ISETP.GE.AND P2, PT, R0, UR4, PT ;  /* 0x0000000400007c0c */ /* 0x000fe4000bf46270 */
[----:B------:R-:W-:Y:S02]  /*cf680*/  ISETP.LT.AND P6, PT, R16, UR5, !P3 ;  /* 0x0000000510007c0c */ /* 0x000fe4000dfc1270 */
[----:B------:R-:W-:Y:S01]  /*cf690*/  PRMT R0, R20, 0x7773, RZ ;  /* 0x0000777314007816 */ /* 0x000fe200000000ff */
[----:B------:R-:W-:Y:S01]  /*cf6a0*/  ULDC UR4, c[0x0][0x228] ;  /* 0x00008a0000047ab9 */ /* 0x000fe20000000800 */
[----:B------:R-:W-:Y:S01]  /*cf6b0*/  ULDC UR5, c[0x0][0x228] ;  /* 0x00008a0000057ab9 */ /* 0x000fe20000000800 */
[----:B---3--:R0:W-:Y:S04]  /*cf6c0*/  @P4 STG.E.U8 desc[UR24][R10.64], R2 ;  /* 0x000000020a004986 */ /* 0x0081e8000c101118 */
[----:B----4-:R1:W-:Y:S01]  /*cf6d0*/  @P1 STG.E.U8 desc[UR24][R4.64], R0 ;  /* 0x0000000004001986 */ /* 0x0103e2000c101118 */
[----:B0-----:R-:W-:-:S02]  /*cf6e0*/  PRMT R2, R13, 0x7770, RZ ;  /* 0x000077700d027816 */ /* 0x001fc400000000ff */
[----:B-1----:R-:W-:Y:S01]  /*cf6f0*/  PRMT R0, R13, 0x7771, RZ ;  /* 0x000077710d007816 */ /* 0x002fe200000000ff */
[----:B------:R-:W2:Y:S04]  /*cf700*/  LDL.LU.64 R10, [R1+0x14e8] ;  /* 0x0014e800010a7983 */ /* 0x000ea80000300a00 */
[----:B------:R-:W-:Y:S04]  /*cf710*/  @P5 STG.E.U8 desc[UR24][R14.64], R2 ;  /* 0x000000020e005986 */ /* 0x000fe8000c101118 */
[----:B------:R0:W-:Y:S04]  /*cf720*/  @P6 STG.E.U8 desc[UR24][R24.64], R0 ;  /* 0x0000000018006986 */ /* 0x0001e8000c101118 */
[----:B0-----:R-:W3:Y:S01]  /*cf730*/  LDL.LU.64 R24, [R1+0x14c8] ;  /* 0x0014c80001187983 */ /* 0x001ee20000300a00 */
[----:B------:R-:W-:Y:S01]  /*cf740*/  ISETP.LT.AND P5, PT, R27, UR4, !P3 ;  /* 0x000000041b007c0c */ /* 0x000fe2000dfa1270 */
[----:B------:R-:W-:Y:S01]  /*cf750*/  VIADD R0, R12, 0x68 ;  /* 0x000000680c007836 */ /* 0x000fe20000000000 */
[----:B------:R-:W-:Y:S01]  /*cf760*/  PRMT R2, R13, 0x7772, RZ ;  /* 0x000077720d027816 */ /* 0x000fe200000000ff */
[----:B------:R-:W-:Y:S01]  /*cf770*/  ULDC UR4, c[0x0][0x22c] ;  /* 0x00008b0000047ab9 */ /* 0x000fe20000000800 */
[----:B------:R-:W-:-:S02]  /*cf780*/  ISETP.LT.AND P4, PT, R8, UR5, !P3 ;  /* 0x0000000508007c0c */ /* 0x000fc4000df81270 */
[----:B------:R-:W-:Y:S02]  /*cf790*/  ISETP.LT.AND P6, PT, R23, UR6, !P3 ;  /* 0x0000000617007c0c */ /* 0x000fe4000dfc1270 */
[----:B------:R-:W-:Y:S01]  /*cf7a0*/  ISETP.GE.AND P1, PT, R0, UR4, PT ;  /* 0x0000000400007c0c */ /* 0x000fe2000bf26270 */
[----:B------:R-:W-:Y:S01]  /*cf7b0*/  ULDC UR4, c[0x0][0x228] ;  /* 0x00008a0000047ab9 */ /* 0x000fe20000000800 */
[----:B------:R-:W4:Y:S04]  /*cf7c0*/  LDL.LU R20, [R1+0x37c] ;  /* 0x00037c0001147983 */ /* 0x000f280000300800 */
[----:B------:R0:W-:Y:S01]  /*cf7d0*/  @P5 STG.E.U8 desc[UR24][R6.64], R2 ;  /* 0x0000000206005986 */ /* 0x0001e2000c101118 */
[----:B------:R-:W-:Y:S02]  /*cf7e0*/  ISETP.LT.AND P5, PT, R22, UR4, !P3 ;  /* 0x0000000416007c0c */ /* 0x000fe4000dfa1270 */
[----:B------:R-:W-:Y:S01]  /*cf7f0*/  PRMT R3, R13, 0x7773, RZ ;  /* 0x000077730d037816 */ /* 0x000fe200000000ff */
[----:B------:R-:W-:Y:S04]  /*cf800*/  STL [R1+0x3c28], R12 ;  /* 0x003c280c01007387 */ /* 0x000fe80000100800 */
[----:B------:R1:W-:Y:S01]  /*cf810*/  STL [R1+0x3c2c], R8 ;  /* 0x003c2c0801007387 */ /* 0x0003e20000100800 */
[----:B------:R-:W-:-:S03]  /*cf820*/  PRMT R0, R21, 0x7771, RZ ;  /* 0x0000777115007816 */ /* 0x000fc600000000ff */
[----:B------:R1:W-:Y:S01]  /*cf830*/  @P4 STG.E.U8 desc[UR24][R28.64], R3 ;  /* 0x000000031c004986 */ /* 0x0003e2000c101118 */
[----:B------:R-:W-:Y:S01]  /*cf840*/  ULDC UR4, c[0x0][0x228] ;  /* 0x00008a0000047ab9 */ /* 0x000fe20000000800 */
[C---:B------:R-:W-:Y:S01]  /*cf850*/  PRMT R4, R21.reuse, 0x7773, RZ ;  /* 0x0000777315047816 */ /* 0x040fe200000000ff */
[----:B------:R-:W-:Y:S01]  /*cf860*/  ULDC UR5, c[0x0][0x228] ;  /* 0x00008a0000057ab9 */ /* 0x000fe20000000800 */
[----:B------:R-:W-:Y:S01]  /*cf870*/  ULDC UR6, c[0x0][0x228] ;  /* 0x00008a0000067ab9 */ /* 0x000fe20000000800 */
[----:B0-----:R-:W-:Y:S01]  /*cf880*/  PRMT R2, R21, 0x7770, RZ ;  /* 0x0000777015027816 */ /* 0x001fe200000000ff */
[----:B-1----:R-:W4:Y:S04]  /*cf890*/  LDL.LU.64 R8, [R1+0x14e0] ;  /* 0x0014e00001087983 */ /* 0x002f280000300a00 */
[----:B------:R-:W4:Y:S04]  /*cf8a0*/  LDL.LU.64 R12, [R1+0x14d0] ;  /* 0x0014d000010c7983 */ /* 0x000f280000300a00 */
[----:B------:R-:W4:Y:S04]  /*cf8b0*/  LDL.LU.64 R14, [R1+0x14b8] ;  /* 0x0014b800010e7983 */ /* 0x000f280000300a00 */
[----:B------:R-:W4:Y:S04]  /*cf8c0*/  LDL.LU.64 R28, [R1+0x14a8] ;  /* 0x0014a800011c7983 */ /* 0x000f280000300a00 */
[----:B------:R-:W4:Y:S04]  /*cf8d0*/  LDL.LU R26, [R1+0x36c] ;  /* 0x00036c00011a7983 */ /* 0x000f280000300800 */
[----:B--2---:R0:W-:Y:S04]  /*cf8e0*/  @P6 STG.E.U8 desc[UR24][R10.64], R2 ;  /* 0x000000020a006986 */ /* 0x0041e8000c101118 */
[----:B0-----:R-:W2:Y:S04]  /*cf8f0*/  LDL.LU.64 R10, [R1+0x14b0] ;  /* 0x0014b000010a7983 */ /* 0x001ea80000300a00 */
[----:B---3--:R0:W-:Y:S04]  /*cf900*/  @P5 STG.E.U8 desc[UR24][R24.64], R0 ;  /* 0x0000000018005986 */ /* 0x0081e8000c101118 */
[----:B0-----:R-:W3:Y:S01]  /*cf910*/  LDL.LU.64 R24, [R1+0x1498] ;  /* 0x0014980001187983 */ /* 0x001ee20000300a00 */
[----:B------:R-:W-:-:S02]  /*cf920*/  ISETP.LT.AND P6, PT, R19, UR4, !P3 ;  /* 0x0000000413007c0c */ /* 0x000fc4000dfc1270 */
[----:B------:R-:W-:Y:S02]  /*cf930*/  PRMT R6, R21, 0x7772, RZ ;  /* 0x0000777215067816 */ /* 0x000fe400000000ff */
[C---:B----4-:R-:W-:Y:S02]  /*cf940*/  PRMT R3, R20.reuse, 0x7770, RZ ;  /* 0x0000777014037816 */ /* 0x050fe400000000ff */
[C---:B------:R-:W-:Y:S02]  /*cf950*/  PRMT R2, R20.reuse, 0x7771, RZ ;  /* 0x0000777114027816 */ /* 0x040fe400000000ff */
[C---:B------:R-:W-:Y:S02]  /*cf960*/  PRMT R0, R20.reuse, 0x7772, RZ ;  /* 0x0000777214007816 */ /* 0x040fe400000000ff */
[----:B------:R-:W-:Y:S01]  /*cf970*/  PRMT R5, R20, 0x7773, RZ ;  /* 0x0000777314057816 */ /* 0x000fe200000000ff */
[----:B------:R-:W-:Y:S02]  /*cf980*/  ULDC UR4, c[0x0][0x228] ;  /* 0x00008a0000047ab9 */ /* 0x000fe40000000800 */
[----:B------:R-:W-:Y:S04]  /*cf990*/  @P6 STG.E.U8 desc[UR24][R8.64], R6 ;  /* 0x0000000608006986 */ /* 0x000fe8000c101118 */
[----:B---3--:R0:W-:Y:S04]  /*cf9a0*/  STL.64 [R1+0x3c20], R24 ;  /* 0x003c201801007387 */ /* 0x0081e80000100a00 */
[----:B0-----:R-:W3:Y:S04]  /*cf9b0*/  LDL.LU.64 R24, [R1+0x14a0] ;  /* 0x0014a00001187983 */ /* 0x001ee80000300a00 */
[----:B------:R-:W4:Y:S04]  /*cf9c0*/  LDL.LU.64 R20, [R1+0x1490] ;  /* 0x0014900001147983 */ /* 0x000f280000300a00 */
[----:B------:R-:W2:Y:S04]  /*cf9d0*/  LDL.LU R8, [R1+0x3c2c] ;  /* 0x003c2c0001087983 */ /* 0x000ea80000300800 */
[----:B------:R-:W3:Y:S01]  /*cf9e0*/  LDL.LU.64 R6, [R1+0x14c0] ;  /* 0x0014c00001067983 */ /* 0x000ee20000300a00 */
[----:B------:R-:W-:-:S02]  /*cf9f0*/  ISETP.LT.AND P3, PT, R17, UR5, !P3 ;  /* 0x0000000511007c0c */ /* 0x000fc4000df61270 */
[----:B------:R-:W-:Y:S01]  /*cfa00*/  ISETP.LT.AND P4, PT, R18, UR4, !P2 ;  /* 0x0000000412007c0c */ /* 0x000fe2000d781270 */
[----:B------:R-:W-:Y:S01]  /*cfa10*/  ULDC UR4, c[0x0][0x228] ;  /* 0x00008a0000047ab9 */ /* 0x000fe20000000800 */
[----:B------:R-:W-:Y:S02]  /*cfa20*/  ISETP.LT.AND P5, PT, R16, UR6, !P2 ;  /* 0x0000000610007c0c */ /* 0x000fe4000d7a1270 */
[----:B------:R-:W-:Y:S01]  /*cfa30*/  ISETP.LT.AND P6, PT, R27, UR4, !P2 ;  /* 0x000000041b007c0c */ /* 0x000fe2000d7c1270 */
[----:B------:R-:W-:Y:S01]  /*cfa40*/  ULDC UR4, c[0x0][0x228] ;  /* 0x00008a0000047ab9 */ /* 0x000fe20000000800 */
[----:B------:R-:W-:Y:S01]  /*cfa50*/  ULDC UR5, c[0x0][0x228] ;  /* 0x00008a0000057ab9 */ /* 0x000fe20000000800 */
[----:B------:R-:W-:-:S04]  /*cfa60*/  ULDC UR6, c[0x0][0x228] ;  /* 0x00008a0000067ab9 */ /* 0x000fc80000000800 */
[----:B------:R0:W-:Y:S04]  /*cfa70*/  @P3 STG.E.U8 desc[UR24][R12.64], R4 ;  /* 0x000000040c003986 */ /* 0x0001e8000c101118 */
[----:B0-----:R-:W4:Y:S01]  /*cfa80*/  LDL.LU R12, [R1+0x3c28] ;  /* 0x003c2800010c7983 */ /* 0x001f220000300800 */
[----:B------:R-:W-:Y:S02]  /*cfa90*/  PRMT R4, R26, 0x7770, RZ ;  /* 0x000077701a047816 */ /* 0x000fe400000000ff */
[----:B--2---:R-:W-:Y:S01]  /*cfaa0*/  ISETP.LT.AND P3, PT, R8, UR4, !P2 ;  /* 0x0000000408007c0c */ /* 0x004fe2000d761270 */
[----:B---3--:R0:W-:Y:S01]  /*cfab0*/  @P4 STG.E.U8 desc[UR24][R6.64], R3 ;  /* 0x0000000306004986 */ /* 0x0081e2000c101118 */
[----:B------:R-:W-:-:S03]  /*cfac0*/  ISETP.LT.AND P4, PT, R23, UR5, !P2 ;  /* 0x0000000517007c0c */ /* 0x000fc6000d781270 */
[----:B------:R1:W-:Y:S04]  /*cfad0*/  @P5 STG.E.U8 desc[UR24][R14.64], R2 ;  /* 0x000000020e005986 */ /* 0x0003e8000c101118 */
[----:B------:R2:W-:Y:S01]  /*cfae0*/  @P6 STG.E.U8 desc[UR24][R28.64], R0 ;  /* 0x000000001c006986 */ /* 0x0005e2000c101118 */
[----:B------:R-:W-:Y:S01]  /*cfaf0*/  ULDC UR4, c[0x0][0x228] ;  /* 0x00008a0000047ab9 */ /* 0x000fe20000000800 */
[----:B------:R-:W-:Y:S02]  /*cfb00*/  ULDC UR5, c[0x0][0x228] ;  /* 0x00008a0000057ab9 */ /* 0x000fe40000000800 */
[----:B0-----:R-:W3:Y:S04]  /*cfb10*/  LDL.LU.64 R6, [R1+0x1488] ;  /* 0x0014880001067983 */ /* 0x001ee80000300a00 */
[----:B------:R-:W3:Y:S04]  /*cfb20*/  LDL.LU R13, [R1+0x290] ;  /* 0x00029000010d7983 */ /* 0x000ee80000300800 */
[----:B-1----:R-:W3:Y:S04]  /*cfb30*/  LDL.LU.64 R14, [R1+0x1480] ;  /* 0x00148000010e7983 */ /* 0x002ee80000300a00 */
[----:B--2---:R-:W2:Y:S04]  /*cfb40*/  LDL.LU.64 R28, [R1+0x1478] ;  /* 0x00147800011c7983 */ /* 0x004ea80000300a00 */
[----:B------:R0:W-:Y:S04]  /*cfb50*/  @P3 STG.E.U8 desc[UR24][R10.64], R5 ;  /* 0x000000050a003986 */ /* 0x0001e8000c101118 */
[----:B------:R1:W-:Y:S04]  /*cfb60*/  @P4 STG.E.U8 desc[UR24][R24.64], R4 ;  /* 0x0000000418004986 */ /* 0x0003e8000c101118 */
[----:B0-----:R-:W2:Y:S04]  /*cfb70*/  LDL.LU.64 R10, [R1+0x1470] ;  /* 0x00147000010a7983 */ /* 0x001ea80000300a00 */
[----:B-1----:R-:W4:Y:S01]  /*cfb80*/  LDL.LU.64 R24, [R1+0x3c20] ;  /* 0x003c200001187983 */ /* 0x002f220000300a00 */
[----:B------:R-:W-:-:S02]  /*cfb90*/  ISETP.LT.AND P5, PT, R22, UR6, !P2 ;  /* 0x0000000616007c0c */ /* 0x000fc4000d7a1270 */
[----:B------:R-:W-:Y:S02]  /*cfba0*/  ISETP.LT.AND P6, PT, R19, UR4, !P2 ;  /* 0x0000000413007c0c */ /* 0x000fe4000d7c1270 */
[C---:B------:R-:W-:Y:S02]  /*cfbb0*/  PRMT R3, R26.reuse, 0x7771, RZ ;  /* 0x000077711a037816 */ /* 0x040fe400000000ff */
[----:B------:R-:W-:Y:S01]  /*cfbc0*/  PRMT R2, R26, 0x7772, RZ ;  /* 0x000077721a027816 */ /* 0x000fe200000000ff */
[----:B------:R-:W-:Y:S01]  /*cfbd0*/  ULDC UR4, c[0x0][0x228] ;  /* 0x00008a0000047ab9 */ /* 0x000fe20000000800 */
[----:B------:R-:W-:Y:S02]  /*cfbe0*/  ISETP.LT.AND P4, PT, R16, UR5, !P1 ;  /* 0x0000000510007c0c */ /* 0x000fe4000cf81270 */
[----:B------:R-:W-:Y:S01]  /*cfbf0*/  ISETP.LT.AND P2, PT, R17, UR4, !P2 ;  /* 0x0000000411007c0c */ /* 0x000fe2000d741270 */
[----:B------:R-:W-:Y:S01]  /*cfc00*/  ULDC UR4, c[0x0][0x228] ;  /* 0x00008a0000047ab9 */ /* 0x000fe20000000800 */
[----:B------:R-:W-:-:S02]  /*cfc10*/  PRMT R0, R26, 0x7773, RZ ;  /* 0x000077731a007816 */ /* 0x000fc400000000ff */
[----:B------:R-:W-:Y:S01]  /*cfc20*/  ISETP.LT.AND P3, PT, R18, UR4, !P1 ;  /* 0x0000000412007c0c */ /* 0x000fe2000cf61270 */
[----:B------:R-:W-:Y:S01]  /*cfc30*/  ULDC UR5, c[0x0][0x228] ;  /* 0x00008a0000057ab9 */ /* 0x000fe20000000800 */
[----:B------:R-:W-:Y:S01]  /*cfc40*/  ULDC UR4, c[0x0][0x22c] ;  /* 0x00008b0000047ab9 */ /* 0x000fe20000000800 */
[----:B------:R-:W-:Y:S01]  /*cfc50*/  ULDC UR6, c[0x0][0x228] ;  /* 0x00008a0000067ab9 */ /* 0x000fe20000000800 */
[----:B----4-:R0:W-:Y:S04]  /*cfc60*/  @P5 STG.E.U8 desc[UR24][R24.64], R3 ;  /* 0x0000000318005986 */ /* 0x0101e8000c101118 */
[----:B------:R1:W-:Y:S04]  /*cfc70*/  @P6 STG.E.U8 desc[UR24][R20.64], R2 ;  /* 0x0000000214006986 */ /* 0x0003e8000c101118 */
[----:B0-----:R-:W4:Y:S04]  /*cfc80*/  LDL.LU.64 R24, [R1+0x1468] ;  /* 0x0014680001187983 */ /* 0x001f280000300a00 */
[----:B-1----:R-:W4:Y:S04]  /*cfc90*/  LDL.LU R20, [R1+0x350] ;  /* 0x0003500001147983 */ /* 0x002f280000300800 */
[----:B------:R0:W-:Y:S04]  /*cfca0*/  STL.64 [R1+0x3c18], R16 ;  /* 0x003c181001007387 */ /* 0x0001e80000100a00 */
[----:B0-----:R-:W4:Y:S04]  /*cfcb0*/  LDL.LU.64 R16, [R1+0x1460] ;  /* 0x0014600001107983 */ /* 0x001f280000300a00 */
[----:B---3--:R0:W-:Y:S01]  /*cfcc0*/  @P2 STG.E.U8 desc[UR24][R6.64], R0 ;  /* 0x0000000006002986 */ /* 0x0081e2000c101118 */
[----:B------:R-:W-:-:S02]  /*cfcd0*/  PRMT R3, R13, 0x7770, RZ ;  /* 0x000077700d037816 */ /* 0x000fc400000000ff */
[----:B------:R-:W-:Y:S02]  /*cfce0*/  ISETP.LT.AND P6, PT, R27, UR5, !P1 ;  /* 0x000000051b007c0c */ /* 0x000fe4000cfc1270 */
[----:B------:R-:W-:Y:S01]  /*cfcf0*/  PRMT R2, R13, 0x7771, RZ ;  /* 0x000077710d027816 */ /* 0x000fe200000000ff */
[----:B------:R-:W3:Y:S04]  /*cfd00*/  LDL.LU.64 R4, [R1+0x1458] ;  /* 0x0014580001047983 */ /* 0x000ee80000300a00 */
[----:B------:R-:W-:Y:S01]  /*cfd10*/  @P3 STG.E.U8 desc[UR24][R14.64], R3 ;  /* 0x000000030e003986 */ /* 0x000fe2000c101118 */
[----:B0-----:R-:W-:Y:S01]  /*cfd20*/  VIADD R0, R12, 0x69 ;  /* 0x000000690c007836 */ /* 0x001fe20000000000 */
[----:B------:R-:W-:Y:S02]  /*cfd30*/  ISETP.LT.AND P5, PT, R8, UR6, !P1 ;  /* 0x0000000608007c0c */ /* 0x000fe4000cfa1270 */
[----:B--2---:R0:W-:Y:S01]  /*cfd40*/  @P4 STG.E.U8 desc[UR24][R28.64], R2 ;  /* 0x000000021c004986 */ /* 0x0041e2000c101118 */
[----:B------:R-:W-:Y:S01]  /*cfd50*/  ULDC UR5, c[0x0][0x228] ;  /* 0x00008a0000057ab9 */ /* 0x000fe20000000800 */
[----:B------:R-:W-:Y:S01]  /*cfd60*/  ULDC UR6, c[0x0][0x228] ;  /* 0x00008a0000067ab9 */ /* 0x000fe20000000800 */
[----:B------:R-:W-:Y:S01]  /*cfd70*/  ISETP.GE.AND P2, PT, R0, UR4, PT ;  /* 0x0000000400007c0c */ /* 0x000fe2000bf46270 */
[----:B------:R-:W-:-:S02]  /*cfd80*/  ULDC UR4, c[0x0][0x228] ;  /* 0x00008a0000047ab9 */ /* 0x000fc40000000800 */
[----:B------:R-:W-:Y:S01]  /*cfd90*/  ISETP.LT.AND P4, PT, R23, UR4, !P1 ;  /* 0x0000000417007c0c */ /* 0x000fe2000cf81270 */
[----:B0-----:R-:W2:Y:S01]  /*cfda0*/  LDL.LU.64 R28, [R1+0x1448] ;  /* 0x00144800011c7983 */ /* 0x001ea20000300a00 */
[C---:B------:R-:W-:Y:S02]  /*cfdb0*/  PRMT R2, R13.reuse, 0x7772, RZ ;  /* 0x000077720d027816 */ /* 0x040fe400000000ff */
[----:B------:R-:W-:Y:S01]  /*cfdc0*/  PRMT R0, R13, 0x7773, RZ ;  /* 0x000077730d007816 */ /* 0x000fe200000000ff */
[----:B------:R-:W2:Y:S04]  /*cfdd0*/  LDL.LU R21, [R1+0x340] ;  /* 0x0003400001157983 */ /* 0x000ea80000300800 */
[----:B------:R-:W2:Y:S04]  /*cfde0*/  LDL.LU.64 R6, [R1+0x1450] ;  /* 0x0014500001067983 */ /* 0x000ea80000300a00 */
[----:B------:R0:W-:Y:S04]  /*cfdf0*/  @P6 STG.E.U8 desc[UR24][R10.64], R2 ;  /* 0x000000020a006986 */ /* 0x0001e8000c101118 */
[----:B------:R-:W2:Y:S01]  /*cfe00*/  LDL.LU.64 R14, [R1+0x1440] ;  /* 0x00144000010e7983 */ /* 0x000ea20000300a00 */
[----:B------:R-:W-:-:S03]  /*cfe10*/  ULDC UR4, c[0x0][0x228] ;  /* 0x00008a0000047ab9 */ /* 0x000fc60000000800 */
[----:B0-----:R-:W2:Y:S01]  /*cfe20*/  LDL.LU.64 R10, [R1+0x1438] ;  /* 0x00143800010a7983 */ /* 0x001ea20000300a00 */
[----:B----4-:R-:W-:-:S03]  /*cfe30*/  PRMT R2, R20, 0x7770, RZ ;  /* 0x0000777014027816 */ /* 0x010fc600000000ff */
[----:B------:R0:W-:Y:S04]  /*cfe40*/  @P5 STG.E.U8 desc[UR24][R24.64], R0 ;  /* 0x0000000018005986 */ /* 0x0001e8000c101118 */
[----:B0-----:R-:W4:Y:S04]  /*cfe50*/  LDL.LU.64 R24, [R1+0x1428] ;  /* 0x0014280001187983 */ /* 0x001f280000300a00 */
[----:B------:R0:W-:Y:S04]  /*cfe60*/  @P4 STG.E.U8 desc[UR24][R16.64], R2 ;  /* 0x0000000210004986 */ /* 0x0001e8000c101118 */
[----:B0-----:R-:W4:Y:S01]  /*cfe70*/  LDL.LU.64 R16, [R1+0x3c18] ;  /* 0x003c180001107983 */ /* 0x001f220000300a00 */
[----:B------:R-:W-:-:S02]  /*cfe80*/  ISETP.LT.AND P5, PT, R22, UR4, !P1 ;  /* 0x0000000416007c0c */ /* 0x000fc4000cfa1270 */
[----:B------:R-:W-:Y:S01]  /*cfe90*/  ISETP.LT.AND P6, PT, R19, UR5, !P1 ;  /* 0x0000000513007c0c */ /* 0x000fe2000cfc1270 */
[----:B------:R-:W-:Y:S01]  /*cfea0*/  VIADD R0, R12, 0x6a ;  /* 0x0000006a0c007836 */ /* 0x000fe20000000000 */
[----:B------:R-:W-:Y:S01]  /*cfeb0*/  ULDC UR4, c[0x0][0x22c] ;  /* 0x00008b0000047ab9 */ /* 0x000fe20000000800 */
[----:B------:R-:W-:Y:S01]  /*cfec0*/  PRMT R2, R20, 0x7771, RZ ;  /* 0x0000777114027816 */ /* 0x000fe200000000ff */
[----:B------:R-:W4:Y:S01]  /*cfed0*/  LDL.LU R13, [R1+0x330] ;  /* 0x00033000010d7983 */ /* 0x000f220000300800 */
[----:B------:R-:W-:Y:S01]  /*cfee0*/  ULDC UR5, c[0x0][0x228] ;  /* 0x00008a0000057ab9 */ /* 0x000fe20000000800 */
[----:B------:R-:W-:Y:S02]  /*cfef0*/  ISETP.GE.AND P3, PT, R0, UR4, PT ;  /* 0x0000000400007c0c */ /* 0x000fe4000bf66270 */
[----:B------:R-:W-:Y:S01]  /*cff00*/  PRMT R0, R20, 0x7772, RZ ;  /* 0x0000777214007816 */ /* 0x000fe200000000ff */
[----:B------:R-:W-:Y:S02]  /*cff10*/  ULDC UR4, c[0x0][0x228] ;  /* 0x00008a0000047ab9 */ /* 0x000fe40000000800 */
[----:B---3--:R0:W-:Y:S04]  /*cff20*/  @P5 STG.E.U8 desc[UR24][R4.64], R2 ;  /* 0x0000000204005986 */ /* 0x0081e8000c101118 */
[----:B--2---:R1:W-:Y:S04]  /*cff30*/  @P6 STG.E.U8 desc[UR24][R28.64], R0 ;  /* 0x000000001c006986 */ /* 0x0043e8000c101118 */
[----:B0-----:R-:W2:Y:S04]  /*cff40*/  LDL.LU.64 R4, [R1+0x1430] ;  /* 0x0014300001047983 */ /* 0x001ea80000300a00 */
[----:B-1----:R-:W3:Y:S01]  /*cff50*/  LDL.LU.64 R28, [R1+0x1420] ;  /* 0x00142000011c7983 */ /* 0x002ee20000300a00 */
[----:B------:R-:W-:-:S02]  /*cff60*/  ISETP.LT.AND P4, PT, R18, UR5, !P2 ;  /* 0x0000000512007c0c */ /* 0x000fc4000d781270 */
[----:B------:R-:W-:Y:S02]  /*cff70*/  PRMT R2, R20, 0x7773, RZ ;  /* 0x0000777314027816 */ /* 0x000fe400000000ff */
[----:B------:R-:W-:Y:S01]  /*cff80*/  PRMT R0, R21, 0x7770, RZ ;  /* 0x0000777015007816 */ /* 0x000fe200000000ff */
[----:B------:R-:W-:Y:S01]  /*cff90*/  ULDC UR5, c[0x0][0x228] ;  /* 0x00008a0000057ab9 */ /* 0x000fe20000000800 */
[----:B----4-:R-:W-:Y:S01]  /*cffa0*/  ISETP.LT.AND P1, PT, R17, UR4, !P1 ;  /* 0x0000000411007c0c */ /* 0x010fe2000cf21270 */
[----:B------:R-:W-:-:S12]  /*cffb0*/  ULDC UR4, c[0x0][0x228] ;  /* 0x00008a0000047ab9 */ /* 0x000fd80000000800 */
[----:B------:R-:W-:Y:S04]  /*cffc0*/  @P1 STG.E.U8 desc[UR24][R6.64], R2 ;  /* 0x0000000206001986 */ /* 0x000fe8000c101118 */
[----:B------:R0:W-:Y:S04]  /*cffd0*/  @P4 STG.E.U8 desc[UR24][R14.64], R0 ;  /* 0x000000000e004986 */ /* 0x0001e8000c101118 */
[----:B0-----:R-:W4:Y:S01]  /*cffe0*/  LDL.LU.64 R14, [R1+0x1418] ;  /* 0x00141800010e7983 */ /* 0x001f220000300a00 */
[----:B------:R-:W-:Y:S01]  /*cfff0*/  ISETP.LT.AND P6, PT, R16, UR4, !P2 ;  /* 0x0000000410007c0c */ /* 0x000fe2000d7c1270 */
[----:B------:R-:W-:-:S02]  /*d0000*/  ULDC UR4, c[0x0][0x228] ;  /* 0x00008a0000047ab9 */ /* 0x000fc40000000800 */
[----:B------:R-:W4:Y:S01]  /*d0010*/  LDL.LU.64 R6, [R1+0x1408] ;  /* 0x0014080001067983 */ /* 0x000f220000300a00 */
[----:B------:R-:W-:Y:S01]  /*d0020*/  ISETP.LT.AND P5, PT, R27, UR4, !P2 ;  /* 0x000000041b007c0c */ /* 0x000fe2000d7a1270 */
[----:B------:R-:W-:Y:S01]  /*d0030*/  ULDC UR4, c[0x0][0x228] ;  /* 0x00008a0000047ab9 */ /* 0x000fe20000000800 */
[----:B------:R-:W-:Y:S02]  /*d0040*/  ISETP.LT.AND P4, PT, R23, UR5, !P2 ;  /* 0x0000000517007c0c */ /* 0x000fe4000d781270 */
[----:B------:R-:W-:Y:S02]  /*d0050*/  ISETP.LT.AND P1, PT, R8, UR4, !P2 ;  /* 0x0000000408007c0c */ /* 0x000fe4000d721270 */
[C---:B------:R-:W-:Y:S02]  /*d0060*/  PRMT R2, R21.reuse, 0x7771, RZ ;  /* 0x0000777115027816 */ /* 0x040fe400000000ff */
[C---:B------:R-:W-:Y:S01]  /*d0070*/  PRMT R0, R21.reuse, 0x7772, RZ ;  /* 0x0000777215007816 */ /* 0x040fe200000000ff */
[----:B------:R-:W4:Y:S01]  /*d0080*/  LDL.LU R20, [R1+0x294] ;  /* 0x0002940001147983 */ /* 0x000f220000300800 */
[----:B------:R-:W-:Y:S01]  /*d0090*/  ULDC UR5, c[0x0][0x228] ;  /* 0x00008a0000057ab9 */ /* 0x000fe20000000800 */
[----:B------:R-:W-:Y:S01]  /*d00a0*/  VIADD R3, R12, 0x6b ;  /* 0x0000006b0c037836 */ /* 0x000fe20000000000 */
[----:B------:R-:W-:Y:S01]  /*d00b0*/  ULDC UR4, c[0x0][0x22c] ;  /* 0x00008b0000047ab9 */ /* 0x000fe20000000800 */
[----:B------:R0:W-:Y:S04]  /*d00c0*/  @P6 STG.E.U8 desc[UR24][R10.64], R2 ;  /* 0x000000020a006986 */ /* 0x0001e8000c101118 */
[----:B------:R1:W-:Y:S04]  /*d00d0*/  @P5 STG.E.U8 desc[UR24][R24.64], R0 ;  /* 0x0000000018005986 */ /* 0x0003e8000c101118 */
[----:B0-----:R-:W4:Y:S01]  /*d00e0*/  LDL.LU.64 R10, [R1+0x1410] ;  /* 0x00141000010a7983 */ /* 0x001f220000300a00 */
[----:B------:R-:W-:-:S03]  /*d00f0*/  PRMT R2, R21, 0x7773, RZ ;  /* 0x0000777315027816 */ /* 0x000fc600000000ff */
[----:B-1----:R-:W4:Y:S01]  /*d0100*/  LDL.LU.64 R24, [R1+0x1400] ;  /* 0x0014000001187983 */ /* 0x002f220000300a00 */
[----:B------:R-:W-:-:S03]  /*d0110*/  PRMT R0, R13, 0x7770, RZ ;  /* 0x000077700d007816 */ /* 0x000fc600000000ff */
[----:B--2---:R0:W-:Y:S04]  /*d0120*/  @P1 STG.E.U8 desc[UR24][R4.64], R2 ;  /* 0x0000000204001986 */ /* 0x0041e8000c101118 */
[----:B---3--:R1:W-:Y:S04]  /*d0130*/  @P4 STG.E.U8 desc[UR24][R28.64], R0 ;  /* 0x000000001c004986 */ /* 0x0083e8000c101118 */
[----:B0-----:R-:W2:Y:S04]  /*d0140*/  LDL.LU.64 R4, [R1+0x13f8] ;  /* 0x0013f80001047983 */ /* 0x001ea80000300a00 */
[----:B-1----:R-:W3:Y:S01]  /*d0150*/  LDL.LU.64 R28, [R1+0x13f0] ;  /* 0x0013f000011c7983 */ /* 0x002ee20000300a00 */
[----:B------:R-:W-:-:S02]  /*d0160*/  ISETP.LT.AND P5, PT, R22, UR5, !P2 ;  /* 0x0000000516007c0c */ /* 0x000fc4000d7a1270 */
[----:B------:R-:W-:Y:S01]  /*d0170*/  PRMT R2, R13, 0x7771, RZ ;  /* 0x000077710d027816 */ /* 0x000fe200000000ff */
[----:B------:R-:W3:Y:S01]  /*d0180*/  LDL.LU R21, [R1+0x354] ;  /* 0x0003540001157983 */ /* 0x000ee20000300800 */
[----:B------:R-:W-:Y:S02]  /*d0190*/  ISETP.LT.AND P6, PT, R19, UR6, !P2 ;  /* 0x0000000613007c0c */ /* 0x000fe4000d7c1270 */
[----:B------:R-:W-:Y:S01]  /*d01a0*/  ISETP.GE.AND P1, PT, R3, UR4, PT ;  /* 0x0000000403007c0c */ /* 0x000fe2000bf26270 */
[----:B------:R-:W-:Y:S01]  /*d01b0*/  ULDC UR4, c[0x0][0x228] ;  /* 0x00008a0000047ab9 */ /* 0x000fe20000000800 */
[----:B------:R-:W-:-:S05]  /*d01c0*/  ULDC UR5, c[0x0][0x228] ;  /* 0x00008a0000057ab9 */ /* 0x000fca0000000800 */
[----:B----4-:R0:W-:Y:S01]  /*d01d0*/  @P5 STG.E.U8 desc[UR24][R14.64], R2 ;  /* 0x000000020e005986 */ /* 0x0101e2000c101118 */
[----:B------:R-:W-:Y:S01]  /*d01e0*/  PRMT R0, R13, 0x7772, RZ ;  /* 0x000077720d007816 */ /* 0x000fe200000000ff */
[----:B------:R-:W-:Y:S02]  /*d01f0*/  ULDC UR6, c[0x0][0x228] ;  /* 0x00008a0000067ab9 */ /* 0x000fe40000000800 */
[----:B0-----:R-:W4:Y:S01]  /*d0200*/  LDL.LU.64 R14, [R1+0x13e8] ;  /* 0x0013e800010e7983 */ /* 0x001f220000300a00 */
[----:B------:R-:W-:Y:S02]  /*d0210*/  ISETP.LT.AND P2, PT, R17, UR4, !P2 ;  /* 0x0000000411007c0c */ /* 0x000fe4000d741270 */
[----:B------:R-:W-:Y:S01]  /*d0220*/  ISETP.LT.AND P4, PT, R18, UR5, !P3 ;  /* 0x0000000512007c0c */ /* 0x000fe2000df81270 */
[----:B------:R-:W-:Y:S01]  /*d0230*/  ULDC UR4, c[0x0][0x228] ;  /* 0x00008a0000047ab9 */ /* 0x000fe20000000800 */
[----:B------:R0:W-:Y:S01]  /*d0240*/  @P6 STG.E.U8 desc[UR24][R6.64], R0 ;  /* 0x0000000006006986 */ /* 0x0001e2000c101118 */
[----:B------:R-:W-:Y:S01]  /*d0250*/  ULDC UR5, c[0x0][0x228] ;  /* 0x00008a0000057ab9 */ /* 0x000fe20000000800 */
[----:B------:R-:W-:-:S02]  /*d0260*/  ISETP.LT.AND P6, PT, R16, UR4, !P3 ;  /* 0x0000000410007c0c */ /* 0x000fc4000dfc1270 */
[----:B------:R-:W-:Y:S02]  /*d0270*/  ISETP.LT.AND P5, PT, R27, UR5, !P3 ;  /* 0x000000051b007c0c */ /* 0x000fe4000dfa1270 */
[----:B------:R-:W-:Y:S01]  /*d0280*/  PRMT R2, R13, 0x7773, RZ ;  /* 0x000077730d027816 */ /* 0x000fe200000000ff */
[----:B------:R-:W-:Y:S01]  /*d0290*/  ULDC UR4, c[0x0][0x228] ;  /* 0x00008a0000047ab9 */ /* 0x000fe20000000800 */
[----:B------:R-:W-:Y:S01]  /*d02a0*/  ULDC UR5, c[0x0][0x228] ;  /* 0x00008a0000057ab9 */ /* 0x000fe20000000800 */
[----:B0-----:R-:W-:Y:S01]  /*d02b0*/  PRMT R0, R20, 0x7770, RZ ;  /* 0x0000777014007816 */ /* 0x001fe200000000ff */
[----:B------:R-:W4:Y:S04]  /*d02c0*/  LDL.LU.64 R6, [R1+0x13e0] ;  /* 0x0013e00001067983 */ /* 0x000f280000300a00 */
[----:B------:R0:W-:Y:S04]  /*d02d0*/  @P2 STG.E.U8 desc[UR24][R10.64], R2 ;  /* 0x000000020a002986 */ /* 0x0001e8000c101118 */
[----:B------:R1:W-:Y:S01]  /*d02e0*/  @P4 STG.E.U8 desc[UR24][R24.64], R0 ;  /* 0x0000000018004986 */ /* 0x0003e2000c101118 */
[----:B------:R-:W-:Y:S01]  /*d02f0*/  ISETP.LT.AND P4, PT, R8, UR4, !P3 ;  /* 0x0000000408007c0c */ /* 0x000fe2000df81270 */
[----:B------:R-:W-:Y:S01]  /*d0300*/  ULDC UR4, c[0x0][0x228] ;  /* 0x00008a0000047ab9 */ /* 0x000fe20000000800 */
[C---:B0-----:R-:W-:Y:S01]  /*d0310*/  PRMT R2, R20.reuse, 0x7771, RZ ;  /* 0x0000777114027816 */ /* 0x041fe200000000ff */
[----:B------:R-:W4:Y:S01]  /*d0320*/  LDL.LU.64 R10, [R1+0x13d8] ;  /* 0x0013d800010a7983 */ /* 0x000f220000300a00 */
[----:B-1----:R-:W-:-:S03]  /*d0330*/  PRMT R0, R20, 0x7772, RZ ;  /* 0x0000777214007816 */ /* 0x002fc600000000ff */
[----:B------:R-:W4:Y:S04]  /*d0340*/  LDL.LU.64 R24, [R1+0x13c8] ;  /* 0x0013c80001187983 */ /* 0x000f280000300a00 */
[----:B------:R-:W4:Y:S04]  /*d0350*/  LDL.LU R13, [R1+0x344] ;  /* 0x00034400010d7983 */ /* 0x000f280000300800 */
[----:B--2---:R-:W-:Y:S04]  /*d0360*/  @P6 STG.E.U8 desc[UR24][R4.64], R2 ;  /* 0x0000000204006986 */ /* 0x004fe8000c101118 */
[----:B------:R-:W-:Y:S04]  /*d0370*/  STL [R1+0x3c10], R8 ;  /* 0x003c100801007387 */ /* 0x000fe80000100800 */
[----:B---3--:R0:W-:Y:S04]  /*d0380*/  @P5 STG.E.U8 desc[UR24][R28.64], R0 ;  /* 0x000000001c005986 */ /* 0x0081e8000c101118 */
[----:B0-----:R-:W2:Y:S04]  /*d0390*/  LDL.LU.64 R28, [R1+0x13d0] ;  /* 0x0013d000011c7983 */ /* 0x001ea80000300a00 */
[----:B------:R-:W3:Y:S04]  /*d03a0*/  LDL.LU.64 R8, [R1+0x13c0] ;  /* 0x0013c00001087983 */ /* 0x000ee80000300a00 */
[----:B------:R-:W3:Y:S01]  /*d03b0*/  LDL.LU.64 R4, [R1+0x13b8] ;  /* 0x0013b80001047983 */ /* 0x000ee20000300a00 */
[----:B------:R-:W-:-:S05]  /*d03c0*/  PRMT R2, R20, 0x7773, RZ ;  /* 0x0000777314027816 */ /* 0x000fca00000000ff */
[----:B----4-:R0:W-:Y:S04]  /*d03d0*/  @P4 STG.E.U8 desc[UR24][R14.64], R2 ;  /* 0x000000020e004986 */ /* 0x0101e8000c101118 */
[----:B0-----:R-:W4:Y:S01]  /*d03e0*/  LDL.LU.64 R14, [R1+0x13a8] ;  /* 0x0013a800010e7983 */ /* 0x001f220000300a00 */
        /* <DEDUP_REMOVED lines=11> */
[----:B------:R-:W4:Y:S04]  /*d04a0*/  LDL.LU R20, [R1+0x334] ;  /* 0x0003340001147983 */ /* 0x000f280000300800 */
[----:B------:R0:W-:Y:S01]  /*d04b0*/  @P2 STG.E.U8 desc[UR24][R6.64], R0 ;  /* 0x0000000006002986 */ /* 0x0001e2000c101118 */
[----:B------:R-:W-:Y:S01]  /*d04c0*/  ULDC UR4, c[0x0][0x228] ;  /* 0x00008a0000047ab9 */ /* 0x000fe20000000800 */
[----:B------:R-:W-:-:S02]  /*d04d0*/  ULDC UR5, c[0x0][0x228] ;  /* 0x00008a0000057ab9 */ /* 0x000fc40000000800 */
[----:B------:R1:W-:Y:S01]  /*d04e0*/  @P5 STG.E.U8 desc[UR24][R10.64], R2 ;  /* 0x000000020a005986 */ /* 0x0003e2000c101118 */
[----:B0-----:R-:W-:Y:S02]  /*d04f0*/  PRMT R0, R21, 0x7772, RZ ;  /* 0x0000777215007816 */ /* 0x001fe400000000ff */
[----:B-1----:R-:W-:Y:S01]  /*d0500*/  PRMT R2, R13, 0x7770, RZ ;  /* 0x000077700d027816 */ /* 0x002fe200000000ff */
[----:B------:R-:W4:Y:S04]  /*d0510*/  LDL.LU.64 R10, [R1+0x13b0] ;  /* 0x0013b000010a7983 */ /* 0x000f280000300a00 */
[----:B------:R0:W-:Y:S04]  /*d0520*/  @P4 STG.E.U8 desc[UR24][R24.64], R0 ;  /* 0x0000000018004986 */ /* 0x0001e8000c101118 */
[----:B--2---:R1:W-:Y:S04]  /*d0530*/  @P3 STG.E.U8 desc[UR24][R28.64], R3 ;  /* 0x000000031c003986 */ /* 0x0043e8000c101118 */
[----:B---3--:R2:W-:Y:S04]  /*d0540*/  @P6 STG.E.U8 desc[UR24][R8.64], R2 ;  /* 0x0000000208006986 */ /* 0x0085e8000c101118 */
[----:B0-----:R-:W3:Y:S04]  /*d0550*/  LDL.LU.64 R24, [R1+0x13a0] ;  /* 0x0013a00001187983 */ /* 0x001ee80000300a00 */
[----:B------:R-:W3:Y:S04]  /*d0560*/  LDL.LU.64 R6, [R1+0x1398] ;  /* 0x0013980001067983 */ /* 0x000ee80000300a00 */
[----:B-1----:R-:W3:Y:S04]  /*d0570*/  LDL.LU.64 R28, [R1+0x1388] ;  /* 0x00138800011c7983 */ /* 0x002ee80000300a00 */
[----:B--2---:R-:W2:Y:S01]  /*d0580*/  LDL.LU R8, [R1+0x3c10] ;  /* 0x003c100001087983 */ /* 0x004ea20000300800 */
[----:B------:R-:W-:-:S02]  /*d0590*/  ISETP.LT.AND P2, PT, R16, UR6, !P1 ;  /* 0x0000000610007c0c */ /* 0x000fc4000cf41270 */
[----:B------:R-:W-:Y:S02]  /*d05a0*/  ISETP.LT.AND P4, PT, R27, UR4, !P1 ;  /* 0x000000041b007c0c */ /* 0x000fe4000cf81270 */
[----:B------:R-:W-:Y:S02]  /*d05b0*/  PRMT R0, R13, 0x7771, RZ ;  /* 0x000077710d007816 */ /* 0x000fe400000000ff */
[----:B------:R-:W-:Y:S01]  /*d05c0*/  ISETP.LT.AND P5, PT, R23, UR5, !P1 ;  /* 0x0000000517007c0c */ /* 0x000fe2000cfa1270 */
[----:B------:R-:W-:Y:S01]  /*d05d0*/  ULDC UR5, c[0x0][0x228] ;  /* 0x00008a0000057ab9 */ /* 0x000fe20000000800 */
[----:B------:R-:W-:Y:S01]  /*d05e0*/  ULDC UR4, c[0x0][0x228] ;  /* 0x00008a0000047ab9 */ /* 0x000fe20000000800 */
[----:B------:R-:W-:Y:S01]  /*d05f0*/  PRMT R2, R13, 0x7773, RZ ;  /* 0x000077730d027816 */ /* 0x000fe200000000ff */
[----:B------:R-:W-:-:S03]  /*d0600*/  ULDC UR6, c[0x0][0x228] ;  /* 0x00008a0000067ab9 */ /* 0x000fc60000000800 */
[----:B------:R0:W-:Y:S01]  /*d0610*/  @P2 STG.E.U8 desc[UR24][R4.64], R0 ;  /* 0x0000000004002986 */ /* 0x0001e2000c101118 */
[----:B------:R-:W-:Y:S01]  /*d0620*/  ISETP.LT.AND P6, PT, R22, UR5, !P1 ;  /* 0x0000000516007c0c */ /* 0x000fe2000cfc1270 */
[----:B------:R-:W-:Y:S01]  /*d0630*/  ULDC UR5, c[0x0][0x228] ;  /* 0x00008a0000057ab9 */ /* 0x000fe20000000800 */
[----:B0-----:R-:W-:-:S05]  /*d0640*/  PRMT R0, R13, 0x7772, RZ ;  /* 0x000077720d007816 */ /* 0x001fca00000000ff */
[----:B----4-:R0:W-:Y:S04]  /*d0650*/  @P4 STG.E.U8 desc[UR24][R14.64], R0 ;  /* 0x000000000e004986 */ /* 0x0101e8000c101118 */
[----:B0-----:R-:W4:Y:S04]  /*d0660*/  LDL.LU.64 R14, [R1+0x1390] ;  /* 0x00139000010e7983 */ /* 0x001f280000300a00 */
[----:B------:R-:W4:Y:S04]  /*d0670*/  LDL.LU R21, [R1+0x298] ;  /* 0x0002980001157983 */ /* 0x000f280000300800 */
[----:B------:R0:W-:Y:S04]  /*d0680*/  STL.64 [R1+0x3c08], R22 ;  /* 0x003c081601007387 */ /* 0x0001e80000100a00 */
[----:B0-----:R-:W4:Y:S01]  /*d0690*/  LDL.LU.64 R22, [R1+0x1380] ;  /* 0x0013800001167983 */ /* 0x001f220000300a00 */
[----:B------:R-:W-:Y:S01]  /*d06a0*/  VIADD R0, R12, 0x6c ;  /* 0x0000006c0c007836 */ /* 0x000fe20000000000 */
[----:B------:R-:W-:Y:S01]  /*d06b0*/  ISETP.LT.AND P4, PT, R19, UR5, !P1 ;  /* 0x0000000513007c0c */ /* 0x000fe2000cf81270 */
[----:B------:R-:W-:Y:S01]  /*d06c0*/  ULDC UR5, c[0x0][0x228] ;  /* 0x00008a0000057ab9 */ /* 0x000fe20000000800 */
[----:B--2---:R-:W-:Y:S01]  /*d06d0*/  ISETP.LT.AND P3, PT, R8, UR4, !P1 ;  /* 0x0000000408007c0c */ /* 0x004fe2000cf61270 */
[----:B------:R-:W-:-:S02]  /*d06e0*/  ULDC UR4, c[0x0][0x22c] ;  /* 0x00008b0000047ab9 */ /* 0x000fc40000000800 */
[----:B------:R-:W-:Y:S02]  /*d06f0*/  ISETP.GE.AND P2, PT, R0, UR4, PT ;  /* 0x0000000400007c0c */ /* 0x000fe4000bf46270 */
[----:B------:R-:W-:Y:S01]  /*d0700*/  PRMT R0, R20, 0x7770, RZ ;  /* 0x0000777014007816 */ /* 0x000fe200000000ff */
[----:B------:R-:W-:-:S07]  /*d0710*/  ULDC UR4, c[0x0][0x228] ;  /* 0x00008a0000047ab9 */ /* 0x000fce0000000800 */
[----:B------:R0:W-:Y:S01]  /*d0720*/  @P3 STG.E.U8 desc[UR24][R10.64], R2 ;  /* 0x000000020a003986 */ /* 0x0001e2000c101118 */
[----:B------:R-:W-:-:S03]  /*d0730*/  ISETP.LT.AND P3, PT, R17, UR4, !P1 ;  /* 0x0000000411007c0c */ /* 0x000fc6000cf61270 */
[----:B---3--:R1:W-:Y:S01]  /*d0740*/  @P5 STG.E.U8 desc[UR24][R24.64], R0 ;  /* 0x0000000018005986 */ /* 0x0083e2000c101118 */
[----:B------:R-:W-:Y:S01]  /*d0750*/  ULDC UR4, c[0x0][0x228] ;  /* 0x00008a0000047ab9 */ /* 0x000fe20000000800 */
[C---:B0-----:R-:W-:Y:S02]  /*d0760*/  PRMT R2, R20.reuse, 0x7771, RZ ;  /* 0x0000777114027816 */ /* 0x041fe400000000ff */
[----:B------:R-:W2:Y:S01]  /*d0770*/  LDL.LU.64 R10, [R1+0x1378] ;  /* 0x00137800010a7983 */ /* 0x000ea20000300a00 */
[----:B-1----:R-:W-:-:S03]  /*d0780*/  PRMT R0, R20, 0x7772, RZ ;  /* 0x0000777214007816 */ /* 0x002fc600000000ff */
[----:B------:R-:W3:Y:S04]  /*d0790*/  LDL.LU.64 R24, [R1+0x1360] ;  /* 0x0013600001187983 */ /* 0x000ee80000300a00 */
[----:B------:R-:W-:Y:S01]  /*d07a0*/  @P6 STG.E.U8 desc[UR24][R6.64], R2 ;  /* 0x0000000206006986 */ /* 0x000fe2000c101118 */
[----:B------:R-:W-:-:S03]  /*d07b0*/  ISETP.LT.AND P6, PT, R18, UR4, !P2 ;  /* 0x0000000412007c0c */ /* 0x000fc6000d7c1270 */
[----:B------:R0:W-:Y:S01]  /*d07c0*/  @P4 STG.E.U8 desc[UR24][R28.64], R0 ;  /* 0x000000001c004986 */ /* 0x0001e2000c101118 */
[----:B----4-:R-:W-:Y:S02]  /*d07d0*/  PRMT R3, R21, 0x7770, RZ ;  /* 0x0000777015037816 */ /* 0x010fe400000000ff */
[----:B0-----:R-:W-:Y:S01]  /*d07e0*/  PRMT R0, R20, 0x7773, RZ ;  /* 0x0000777314007816 */ /* 0x001fe200000000ff */
[----:B------:R-:W4:Y:S04]  /*d07f0*/  LDL.LU.64 R28, [R1+0x1358] ;  /* 0x00135800011c7983 */ /* 0x000f280000300a00 */
[----:B------:R-:W4:Y:S04]  /*d0800*/  LDL.LU R13, [R1+0x358] ;  /* 0x00035800010d7983 */ /* 0x000f280000300800 */
[----:B------:R-:W4:Y:S04]  /*d0810*/  LDL.LU.64 R4, [R1+0x1370] ;  /* 0x0013700001047983 */ /* 0x000f280000300a00 */
[----:B------:R-:W4:Y:S04]  /*d0820*/  LDL.LU.64 R6, [R1+0x1350] ;  /* 0x0013500001067983 */ /* 0x000f280000300a00 */
[----:B------:R0:W-:Y:S01]  /*d0830*/  @P3 STG.E.U8 desc[UR24][R14.64], R0 ;  /* 0x000000000e003986 */ /* 0x0001e2000c101118 */
[----:B------:R-:W-:Y:S01]  /*d0840*/  VIADD R2, R12, 0x6d ;  /* 0x0000006d0c027836 */ /* 0x000fe20000000000 */
[----:B------:R-:W-:-:S02]  /*d0850*/  ISETP.LT.AND P5, PT, R16, UR5, !P2 ;  /* 0x0000000510007c0c */ /* 0x000fc4000d7a1270 */
[----:B------:R-:W-:Y:S01]  /*d0860*/  ISETP.LT.AND P4, PT, R27, UR6, !P2 ;  /* 0x000000061b007c0c */ /* 0x000fe2000d781270 */
[----:B------:R-:W-:Y:S01]  /*d0870*/  ULDC UR4, c[0x0][0x22c] ;  /* 0x00008b0000047ab9 */ /* 0x000fe20000000800 */
[----:B------:R-:W-:Y:S01]  /*d0880*/  ULDC UR5, c[0x0][0x228] ;  /* 0x00008a0000057ab9 */ /* 0x000fe20000000800 */
[----:B------:R1:W-:Y:S04]  /*d0890*/  @P6 STG.E.U8 desc[UR24][R22.64], R3 ;  /* 0x0000000316006986 */ /* 0x0003e8000c101118 */
[----:B0-----:R-:W4:Y:S04]  /*d08a0*/  LDL.LU.64 R14, [R1+0x1340] ;  /* 0x00134000010e7983 */ /* 0x001f280000300a00 */
[----:B------:R-:W4:Y:S01]  /*d08b0*/  LDL.LU R20, [R1+0x348] ;  /* 0x0003480001147983 */ /* 0x000f220000300800 */
[----:B------:R-:W-:Y:S01]  /*d08c0*/  PRMT R0, R21, 0x7772, RZ ;  /* 0x0000777215007816 */ /* 0x000fe200000000ff */
[----:B------:R-:W-:-:S02]  /*d08d0*/  ULDC UR6, c[0x0][0x228] ;  /* 0x00008a0000067ab9 */ /* 0x000fc40000000800 */
[----:B-1----:R-:W4:Y:S01]  /*d08e0*/  LDL.LU.64 R22, [R1+0x3c08] ;  /* 0x003c080001167983 */ /* 0x002f220000300a00 */
[----:B------:R-:W-:Y:S01]  /*d08f0*/  ISETP.GE.AND P1, PT, R2, UR4, PT ;  /* 0x0000000402007c0c */ /* 0x000fe2000bf26270 */
[----:B------:R-:W-:Y:S01]  /*d0900*/  ULDC UR4, c[0x0][0x228] ;  /* 0x00008a0000047ab9 */ /* 0x000fe20000000800 */
[C---:B------:R-:W-:Y:S02]  /*d0910*/  PRMT R2, R21.reuse, 0x7771, RZ ;  /* 0x0000777115027816 */ /* 0x040fe400000000ff */
[----:B------:R-:W-:Y:S01]  /*d0920*/  ISETP.LT.AND P3, PT, R8, UR4, !P2 ;  /* 0x0000000408007c0c */ /* 0x000fe2000d761270 */
[----:B------:R-:W-:Y:S02]  /*d0930*/  ULDC UR4, c[0x0][0x228] ;  /* 0x00008a0000047ab9 */ /* 0x000fe40000000800 */
[----:B--2---:R0:W-:Y:S04]  /*d0940*/  @P5 STG.E.U8 desc[UR24][R10.64], R2 ;  /* 0x000000020a005986 */ /* 0x0041e8000c101118 */
[----:B---3--:R1:W-:Y:S04]  /*d0950*/  @P4 STG.E.U8 desc[UR24][R24.64], R0 ;  /* 0x0000000018004986 */ /* 0x0083e8000c101118 */
[----:B0-----:R-:W2:Y:S01]  /*d0960*/  LDL.LU.64 R10, [R1+0x1338] ;  /* 0x00133800010a7983 */ /* 0x001ea20000300a00 */
[----:B-1----:R-:W-:-:S03]  /*d0970*/  PRMT R0, R21, 0x7773, RZ ;  /* 0x0000777315007816 */ /* 0x002fc600000000ff */
[----:B------:R-:W3:Y:S04]  /*d0980*/  LDL.LU.64 R24, [R1+0x12d8] ;  /* 0x0012d80001187983 */ /* 0x000ee80000300a00 */
[----:B----4-:R0:W-:Y:S04]  /*d0990*/  @P3 STG.E.U8 desc[UR24][R28.64], R0 ;  /* 0x000000001c003986 */ /* 0x0101e8000c101118 */
[----:B0-----:R-:W4:Y:S04]  /*d09a0*/  LDL.LU.64 R28, [R1+0x12c0] ;  /* 0x0012c000011c7983 */ /* 0x001f280000300a00 */
[----:B------:R-:W4:Y:S04]  /*d09b0*/  LDL.LU R21, [R1+0x338] ;  /* 0x0003380001157983 */ /* 0x000f280000300800 */
[----:B------:R0:W-:Y:S01]  /*d09c0*/  STL.64 [R1+0x3bf8], R18 ;  /* 0x003bf81201007387 */ /* 0x0001e20000100a00 */
[----:B------:R-:W-:Y:S01]  /*d09d0*/  ISETP.LT.AND P6, PT, R23, UR4, !P2 ;  /* 0x0000000417007c0c */ /* 0x000fe2000d7c1270 */
[----:B------:R-:W-:Y:S01]  /*d09e0*/  ULDC UR4, c[0x0][0x228] ;  /* 0x00008a0000047ab9 */ /* 0x000fe20000000800 */
[----:B------:R-:W-:-:S02]  /*d09f0*/  ISETP.LT.AND P5, PT, R22, UR5, !P2 ;  /* 0x0000000516007c0c */ /* 0x000fc4000d7a1270 */
[----:B------:R-:W-:Y:S01]  /*d0a00*/  ISETP.LT.AND P4, PT, R19, UR4, !P2 ;  /* 0x0000000413007c0c */ /* 0x000fe2000d781270 */
[----:B------:R-:W-:Y:S01]  /*d0a10*/  ULDC UR4, c[0x0][0x228] ;  /* 0x00008a0000047ab9 */ /* 0x000fe20000000800 */
[----:B------:R-:W-:Y:S01]  /*d0a20*/  ULDC UR5, c[0x0][0x228] ;  /* 0x00008a0000057ab9 */ /* 0x000fe20000000800 */
[----:B------:R-:W-:Y:S02]  /*d0a30*/  ISETP.LT.AND P3, PT, R17, UR4, !P2 ;  /* 0x0000000411007c0c */ /* 0x000fe4000d761270 */
[----:B------:R-:W-:Y:S02]  /*d0a40*/  ISETP.LT.AND P2, PT, R18, UR5, !P1 ;  /* 0x0000000512007c0c */ /* 0x000fe4000cf41270 */
[C---:B------:R-:W-:Y:S01]  /*d0a50*/  PRMT R0, R13.reuse, 0x7770, RZ ;  /* 0x000077700d007816 */ /* 0x040fe200000000ff */
[----:B0-----:R-:W2:Y:S01]  /*d0a60*/  LDL.LU.64 R18, [R1+0x12d0] ;  /* 0x0012d00001127983 */ /* 0x001ea20000300a00 */
[C---:B------:R-:W-:Y:S01]  /*d0a70*/  PRMT R2, R13.reuse, 0x7771, RZ ;  /* 0x000077710d027816 */ /* 0x040fe200000000ff */
[----:B------:R-:W-:Y:S01]  /*d0a80*/  ULDC UR4, c[0x0][0x228] ;  /* 0x00008a0000047ab9 */ /* 0x000fe20000000800 */
[----:B------:R-:W-:Y:S01]  /*d0a90*/  PRMT R3, R20, 0x7772, RZ ;  /* 0x0000777214037816 */ /* 0x000fe200000000ff */
[----:B------:R0:W-:Y:S04]  /*d0aa0*/  @P6 STG.E.U8 desc[UR24][R4.64], R0 ;  /* 0x0000000004006986 */ /* 0x0001e8000c101118 */
[----:B------:R1:W-:Y:S01]  /*d0ab0*/  @P5 STG.E.U8 desc[UR24][R6.64], R2 ;  /* 0x0000000206005986 */ /* 0x0003e2000c101118 */
[----:B------:R-:W-:Y:S01]  /*d0ac0*/  ULDC UR5, c[0x0][0x228] ;  /* 0x00008a0000057ab9 */ /* 0x000fe20000000800 */
[----:B0-----:R-:W-:-:S02]  /*d0ad0*/  PRMT R0, R13, 0x7772, RZ ;  /* 0x000077720d007816 */ /* 0x001fc400000000ff */
        /* <DEDUP_REMOVED lines=41> */
[----:B------:R-:W4:Y:S01]  /*d0d70*/  LDL.LU R20, [R1+0x35c] ;  /* 0x00035c0001147983 */ /* 0x000f220000300800 */
[----:B--2---:R-:W-:Y:S02]  /*d0d80*/  ISETP.LT.AND P4, PT, R19, UR4, !P1 ;  /* 0x0000000413007c0c */ /* 0x004fe4000cf81270 */
[----:B------:R-:W-:Y:S01]  /*d0d90*/  ISETP.LT.AND P1, PT, R17, UR5, !P1 ;  /* 0x0000000511007c0c */ /* 0x000fe2000cf21270 */
[----:B------:R-:W-:Y:S01]  /*d0da0*/  ULDC UR5, c[0x0][0x228] ;  /* 0x00008a0000057ab9 */ /* 0x000fe20000000800 */
[----:B------:R-:W-:Y:S01]  /*d0db0*/  ULDC UR4, c[0x0][0x22c] ;  /* 0x00008b0000047ab9 */ /* 0x000fe20000000800 */
[----:B------:R-:W-:Y:S01]  /*d0dc0*/  ISETP.LT.AND P5, PT, R18, UR5, !P2 ;  /* 0x0000000512007c0c */ /* 0x000fe2000d7a1270 */
[----:B------:R-:W-:Y:S01]  /*d0dd0*/  ULDC UR5, c[0x0][0x228] ;  /* 0x00008a0000057ab9 */ /* 0x000fe20000000800 */
[----:B------:R-:W-:-:S02]  /*d0de0*/  ISETP.GE.AND P3, PT, R0, UR4, PT ;  /* 0x0000000400007c0c */ /* 0x000fc4000bf66270 */
        /* <DEDUP_REMOVED lines=10> */
[----:B------:R-:W-:Y:S04]  /*d0e90*/  STL [R1+0x3bf0], R27 ;  /* 0x003bf01b01007387 */ /* 0x000fe80000100800 */
[----:B------:R0:W-:Y:S04]  /*d0ea0*/  @P6 STG.E.U8 desc[UR24][R28.64], R0 ;  /* 0x000000001c006986 */ /* 0x0001e8000c101118 */
[----:B0-----:R-:W3:Y:S04]  /*d0eb0*/  LDL.LU.64 R28, [R1+0x11d8] ;  /* 0x0011d800011c7983 */ /* 0x001ee80000300a00 */
[----:B------:R-:W4:Y:S01]  /*d0ec0*/  LDL.LU R21, [R1+0x34c] ;  /* 0x00034c0001157983 */ /* 0x000f220000300800 */
[----:B------:R-:W-:-:S03]  /*d0ed0*/  VIADD R0, R12, 0x70 ;  /* 0x000000700c007836 */ /* 0x000fc60000000000 */
[----:B------:R0:W-:Y:S04]  /*d0ee0*/  STL [R1+0x3bdc], R12 ;  /* 0x003bdc0c01007387 */ /* 0x0001e80000100800 */
[----:B0-----:R-:W2:Y:S01]  /*d0ef0*/  LDL.LU.64 R12, [R1+0x1268] ;  /* 0x00126800010c7983 */ /* 0x001ea20000300a00 */
[----:B------:R-:W-:Y:S02]  /*d0f00*/  ISETP.LT.AND P5, PT, R27, UR4, !P2 ;  /* 0x000000041b007c0c */ /* 0x000fe4000d7a1270 */
[----:B------:R-:W-:Y:S02]  /*d0f10*/  ISETP.LT.AND P4, PT, R8, UR5, !P2 ;  /* 0x0000000508007c0c */ /* 0x000fe4000d781270 */
[----:B------:R-:W-:Y:S02]  /*d0f20*/  ISETP.LT.AND P6, PT, R23, UR6, !P2 ;  /* 0x0000000617007c0c */ /* 0x000fe4000d7c1270 */
[----:B------:R-:W-:-:S02]  /*d0f30*/  PRMT R2, R26, 0x7772, RZ ;  /* 0x000077721a027816 */ /* 0x000fc400000000ff */
[----:B------:R-:W-:Y:S01]  /*d0f40*/  PRMT R3, R26, 0x7773, RZ ;  /* 0x000077731a037816 */ /* 0x000fe200000000ff */
[----:B------:R-:W-:Y:S01]  /*d0f50*/  ULDC UR4, c[0x0][0x22c] ;  /* 0x00008b0000047ab9 */ /* 0x000fe20000000800 */
[----:B------:R-:W4:Y:S01]  /*d0f60*/  LDL.LU.64 R26, [R1+0x1260] ;  /* 0x00126000011a7983 */ /* 0x000f220000300a00 */
[----:B------:R-:W-:Y:S02]  /*d0f70*/  ISETP.GE.AND P1, PT, R0, UR4, PT ;  /* 0x0000000400007c0c */ /* 0x000fe4000bf26270 */
[C---:B------:R-:W-:Y:S02]  /*d0f80*/  PRMT R6, R20.reuse, 0x7772, RZ ;  /* 0x0000777214067816 */ /* 0x040fe400000000ff */
[C---:B------:R-:W-:Y:S01]  /*d0f90*/  PRMT R4, R20.reuse, 0x7773, RZ ;  /* 0x0000777314047816 */ /* 0x040fe200000000ff */
[----:B------:R-:W-:Y:S01]  /*d0fa0*/  ULDC UR5, c[0x0][0x228] ;  /* 0x00008a0000057ab9 */ /* 0x000fe20000000800 */
[----:B------:R-:W-:Y:S01]  /*d0fb0*/  ULDC UR6, c[0x0][0x228] ;  /* 0x00008a0000067ab9 */ /* 0x000fe20000000800 */
[----:B------:R0:W-:Y:S01]  /*d0fc0*/  @P5 STG.E.U8 desc[UR24][R10.64], R2 ;  /* 0x000000020a005986 */ /* 0x0001e2000c101118 */
[C---:B------:R-:W-:Y:S01]  /*d0fd0*/  PRMT R0, R20.reuse, 0x7771, RZ ;  /* 0x0000777114007816 */ /* 0x040fe200000000ff */
[----:B------:R-:W-:Y:S01]  /*d0fe0*/  ULDC UR4, c[0x0][0x228] ;  /* 0x00008a0000047ab9 */ /* 0x000fe20000000800 */
[----:B0-----:R-:W-:Y:S01]  /*d0ff0*/  PRMT R2, R20, 0x7770, RZ ;  /* 0x0000777014027816 */ /* 0x001fe200000000ff */
[----:B------:R-:W4:Y:S04]  /*d1000*/  LDL.LU.64 R10, [R1+0x1138] ;  /* 0x00113800010a7983 */ /* 0x000f280000300a00 */
[----:B------:R-:W4:Y:S04]  /*d1010*/  LDL.LU.64 R14, [R1+0x10c0] ;  /* 0x0010c000010e7983 */ /* 0x000f280000300a00 */
[----:B--2---:R-:W-:Y:S04]  /*d1020*/  @P4 STG.E.U8 desc[UR24][R12.64], R3 ;  /* 0x000000030c004986 */ /* 0x004fe8000c101118 */
[----:B------:R0:W-:Y:S04]  /*d1030*/  @P6 STG.E.U8 desc[UR24][R24.64], R2 ;  /* 0x0000000218006986 */ /* 0x0001e8000c101118 */
[----:B0-----:R-:W2:Y:S04]  /*d1040*/  LDL.LU.64 R24, [R1+0x1050] ;  /* 0x0010500001187983 */ /* 0x001ea80000300a00 */
[----:B------:R-:W2:Y:S04]  /*d1050*/  LDL.LU R20, [R1+0x33c] ;  /* 0x00033c0001147983 */ /* 0x000ea80000300800 */
[----:B------:R-:W3:Y:S01]  /*d1060*/  LDL.LU.64 R12, [R1+0xfc8] ;  /* 0x000fc800010c7983 */ /* 0x000ee20000300a00 */
[----:B------:R-:W-:Y:S01]  /*d1070*/  ISETP.LT.AND P5, PT, R22, UR4, !P2 ;  /* 0x0000000416007c0c */ /* 0x000fe2000d7a1270 */
[----:B------:R-:W-:-:S02]  /*d1080*/  ULDC UR4, c[0x0][0x228] ;  /* 0x00008a0000047ab9 */ /* 0x000fc40000000800 */
[----:B------:R-:W-:Y:S01]  /*d1090*/  ISETP.LT.AND P6, PT, R19, UR4, !P2 ;  /* 0x0000000413007c0c */ /* 0x000fe2000d7c1270 */
[----:B---3--:R0:W-:Y:S09]  /*d10a0*/  STL.64 [R1+0x3be0], R12 ;  /* 0x003be00c01007387 */ /* 0x0081f20000100a00 */
[----:B------:R1:W-:Y:S01]  /*d10b0*/  @P5 STG.E.U8 desc[UR24][R28.64], R0 ;  /* 0x000000001c005986 */ /* 0x0003e2000c101118 */
[----:B------:R-:W-:-:S03]  /*d10c0*/  ULDC UR4, c[0x0][0x228] ;  /* 0x00008a0000047ab9 */ /* 0x000fc60000000800 */
[----:B0-----:R-:W3:Y:S04]  /*d10d0*/  LDL.LU.64 R12, [R1+0x1048] ;  /* 0x00104800010c7983 */ /* 0x001ee80000300a00 */
[----:B----4-:R-:W-:Y:S01]  /*d10e0*/  @P6 STG.E.U8 desc[UR24][R26.64], R6 ;  /* 0x000000061a006986 */ /* 0x010fe2000c101118 */
[----:B------:R-:W-:Y:S02]  /*d10f0*/  ISETP.LT.AND P2, PT, R17, UR5, !P2 ;  /* 0x0000000511007c0c */ /* 0x000fe4000d741270 */
[----:B------:R-:W-:Y:S01]  /*d1100*/  ISETP.LT.AND P4, PT, R18, UR4, !P3 ;  /* 0x0000000412007c0c */ /* 0x000fe2000df81270 */
[----:B------:R-:W-:Y:S01]  /*d1110*/  ULDC UR4, c[0x0][0x228] ;  /* 0x00008a0000047ab9 */ /* 0x000fe20000000800 */
[----:B------:R-:W-:Y:S02]  /*d1120*/  ISETP.LT.AND P5, PT, R16, UR6, !P3 ;  /* 0x0000000610007c0c */ /* 0x000fe4000dfa1270 */
[----:B------:R-:W-:-:S02]  /*d1130*/  PRMT R3, R21, 0x7770, RZ ;  /* 0x0000777015037816 */ /* 0x000fc400000000ff */
[C---:B------:R-:W-:Y:S02]  /*d1140*/  PRMT R2, R21.reuse, 0x7771, RZ ;  /* 0x0000777115027816 */ /* 0x040fe400000000ff */
[C---:B-1----:R-:W-:Y:S02]  /*d1150*/  PRMT R0, R21.reuse, 0x7772, RZ ;  /* 0x0000777215007816 */ /* 0x042fe400000000ff */
[----:B------:R-:W-:Y:S01]  /*d1160*/  PRMT R5, R21, 0x7773, RZ ;  /* 0x0000777315057816 */ /* 0x000fe200000000ff */
[----:B------:R-:W-:Y:S01]  /*d1170*/  ULDC UR5, c[0x0][0x228] ;  /* 0x00008a0000057ab9 */ /* 0x000fe20000000800 */
[----:B------:R-:W-:Y:S01]  /*d1180*/  ULDC UR6, c[0x0][0x228] ;  /* 0x00008a0000067ab9 */ /* 0x000fe20000000800 */
[----:B---3--:R0:W-:Y:S04]  /*d1190*/  STL.64 [R1+0x3be8], R12 ;  /* 0x003be80c01007387 */ /* 0x0081e80000100a00 */
[----:B0-----:R-:W3:Y:S04]  /*d11a0*/  LDL.LU.64 R12, [R1+0x10b8] ;  /* 0x0010b800010c7983 */ /* 0x001ee80000300a00 */
[----:B------:R-:W4:Y:S04]  /*d11b0*/  LDL.LU.64 R28, [R1+0xf50] ;  /* 0x000f5000011c7983 */ /* 0x000f280000300a00 */
[----:B------:R-:W2:Y:S04]  /*d11c0*/  LDL.LU R27, [R1+0x3bf0] ;  /* 0x003bf000011b7983 */ /* 0x000ea80000300800 */
[----:B------:R-:W3:Y:S01]  /*d11d0*/  LDL.LU.64 R6, [R1+0x1230] ;  /* 0x0012300001067983 */ /* 0x000ee20000300a00 */
[----:B--2---:R-:W-:Y:S01]  /*d11e0*/  ISETP.LT.AND P6, PT, R27, UR4, !P3 ;  /* 0x000000041b007c0c */ /* 0x004fe2000dfc1270 */
[----:B------:R-:W-:-:S02]  /*d11f0*/  ULDC UR4, c[0x0][0x228] ;  /* 0x00008a0000047ab9 */ /* 0x000fc40000000800 */
[----:B---3--:R-:W-:Y:S01]  /*d1200*/  @P2 STG.E.U8 desc[UR24][R6.64], R4 ;  /* 0x0000000406002986 */ /* 0x008fe2000c101118 */
[----:B------:R-:W-:-:S03]  /*d1210*/  ISETP.LT.AND P2, PT, R8, UR4, !P3 ;  /* 0x0000000408007c0c */ /* 0x000fc6000df41270 */
[----:B------:R0:W-:Y:S04]  /*d1220*/  @P4 STG.E.U8 desc[UR24][R10.64], R3 ;  /* 0x000000030a004986 */ /* 0x0001e8000c101118 */
[----:B------:R-:W-:Y:S01]  /*d1230*/  @P5 STG.E.U8 desc[UR24][R14.64], R2 ;  /* 0x000000020e005986 */ /* 0x000fe2000c101118 */
[----:B------:R-:W-:-:S03]  /*d1240*/  ULDC UR4, c[0x0][0x228] ;  /* 0x00008a0000047ab9 */ /* 0x000fc60000000800 */
[----:B------:R1:W-:Y:S04]  /*d1250*/  @P6 STG.E.U8 desc[UR24][R24.64], R0 ;  /* 0x0000000018006986 */ /* 0x0003e8000c101118 */
[----:B0-----:R-:W2:Y:S04]  /*d1260*/  LDL.LU.64 R10, [R1+0xf18] ;  /* 0x000f1800010a7983 */ /* 0x001ea80000300a00 */
[----:B------:R-:W3:Y:S04]  /*d1270*/  LDL.LU R21, [R1+0x320] ;  /* 0x0003200001157983 */ /* 0x000ee80000300800 */
[----:B------:R0:W-:Y:S04]  /*d1280*/  @P2 STG.E.U8 desc[UR24][R12.64], R5 ;  /* 0x000000050c002986 */ /* 0x0001e8000c101118 */
[----:B-1----:R-:W2:Y:S04]  /*d1290*/  LDL.LU.64 R24, [R1+0xeb0] ;  /* 0x000eb00001187983 */ /* 0x002ea80000300a00 */
[----:B------:R-:W2:Y:S04]  /*d12a0*/  LDL.LU.64 R6, [R1+0xe70] ;  /* 0x000e700001067983 */ /* 0x000ea80000300a00 */
[----:B------:R-:W2:Y:S04]  /*d12b0*/  LDL.LU.64 R14, [R1+0xdf8] ;  /* 0x000df800010e7983 */ /* 0x000ea80000300a00 */
[----:B0-----:R-:W4:Y:S01]  /*d12c0*/  LDL.LU.64 R12, [R1+0x3be8] ;  /* 0x003be800010c7983 */ /* 0x001f220000300a00 */
[----:B------:R-:W-:-:S02]  /*d12d0*/  ISETP.LT.AND P4, PT, R23, UR5, !P3 ;  /* 0x0000000517007c0c */ /* 0x000fc4000df81270 */
[----:B------:R-:W-:Y:S02]  /*d12e0*/  PRMT R4, R20, 0x7770, RZ ;  /* 0x0000777014047816 */ /* 0x000fe400000000ff */
[----:B------:R-:W-:Y:S02]  /*d12f0*/  ISETP.LT.AND P5, PT, R22, UR6, !P3 ;  /* 0x0000000616007c0c */ /* 0x000fe4000dfa1270 */
[C---:B------:R-:W-:Y:S02]  /*d1300*/  PRMT R3, R20.reuse, 0x7771, RZ ;  /* 0x0000777114037816 */ /* 0x040fe400000000ff */
[----:B------:R-:W-:Y:S01]  /*d1310*/  ISETP.LT.AND P6, PT, R19, UR4, !P3 ;  /* 0x0000000413007c0c */ /* 0x000fe2000dfc1270 */
[----:B------:R-:W-:Y:S01]  /*d1320*/  ULDC UR4, c[0x0][0x228] ;  /* 0x00008a0000047ab9 */ /* 0x000fe20000000800 */
[C---:B------:R-:W-:Y:S02]  /*d1330*/  PRMT R2, R20.reuse, 0x7772, RZ ;  /* 0x0000777214027816 */ /* 0x040fe400000000ff */
[----:B------:R-:W-:Y:S01]  /*d1340*/  PRMT R0, R20, 0x7773, RZ ;  /* 0x0000777314007816 */ /* 0x000fe200000000ff */
[----:B------:R-:W-:Y:S01]  /*d1350*/  ULDC UR5, c[0x0][0x228] ;  /* 0x00008a0000057ab9 */ /* 0x000fe20000000800 */
[----:B----4-:R0:W-:Y:S01]  /*d1360*/  @P4 STG.E.U8 desc[UR24][R12.64], R4 ;  /* 0x000000040c004986 */ /* 0x0101e2000c101118 */
[----:B------:R-:W-:-:S03]  /*d1370*/  ULDC UR6, c[0x0][0x228] ;  /* 0x00008a0000067ab9 */ /* 0x000fc60000000800 */
[----:B0-----:R-:W4:Y:S04]  /*d1380*/  LDL.LU.64 R12, [R1+0x3be0] ;  /* 0x003be000010c7983 */ /* 0x001f280000300a00 */
[----:B------:R-:W2:Y:S01]  /*d1390*/  LDL.LU.64 R4, [R1+0xea8] ;  /* 0x000ea80001047983 */ /* 0x000ea20000300a00 */
[----:B------:R-:W-:Y:S01]  /*d13a0*/  ISETP.LT.AND P3, PT, R17, UR4, !P3 ;  /* 0x0000000411007c0c */ /* 0x000fe2000df61270 */
[----:B------:R-:W-:Y:S02]  /*d13b0*/  ULDC UR4, c[0x0][0x228] ;  /* 0x00008a0000047ab9 */ /* 0x000fe40000000800 */
[----:B------:R-:W-:Y:S02]  /*d13c0*/  ISETP.LT.AND P2, PT, R18, UR4, !P1 ;  /* 0x0000000412007c0c */ /* 0x000fe4000cf41270 */
[----:B------:R-:W-:Y:S01]  /*d13d0*/  ISETP.LT.AND P4, PT, R8, UR6, !P1 ;  /* 0x0000000608007c0c */ /* 0x000fe2000cf81270 */
[----:B------:R-:W-:Y:S01]  /*d13e0*/  ULDC UR4, c[0x0][0x22c] ;  /* 0x00008b0000047ab9 */ /* 0x000fe20000000800 */
[----:B------:R-:W-:Y:S01]  /*d13f0*/  ULDC UR6, c[0x0][0x228] ;  /* 0x00008a0000067ab9 */ /* 0x000fe20000000800 */
[----:B----4-:R0:W-:Y:S04]  /*d1400*/  @P5 STG.E.U8 desc[UR24][R12.64], R3 ;  /* 0x000000030c005986 */ /* 0x0101e8000c101118 */
[----:B0-----:R-:W4:Y:S04]  /*d1410*/  LDL.LU R12, [R1+0x3bdc] ;  /* 0x003bdc00010c7983 */ /* 0x001f280000300800 */
[----:B------:R-:W4:Y:S04]  /*d1420*/  LDL.LU R20, [R1+0x310] ;  /* 0x0003100001147983 */ /* 0x000f280000300800 */
[----:B------:R0:W-:Y:S01]  /*d1430*/  @P6 STG.E.U8 desc[UR24][R28.64], R2 ;  /* 0x000000021c006986 */ /* 0x0001e2000c101118 */
[----:B------:R-:W-:-:S02]  /*d1440*/  ISETP.LT.AND P6, PT, R16, UR5, !P1 ;  /* 0x0000000510007c0c */ /* 0x000fc4000cfc1270 */
[----:B---3--:R-:W-:Y:S01]  /*d1450*/  PRMT R3, R21, 0x7770, RZ ;  /* 0x0000777015037816 */ /* 0x008fe200000000ff */
[----:B--2---:R1:W-:Y:S01]  /*d1460*/  @P3 STG.E.U8 desc[UR24][R10.64], R0 ;  /* 0x000000000a003986 */ /* 0x0043e2000c101118 */
[----:B------:R-:W-:-:S03]  /*d1470*/  ULDC UR5, c[0x0][0x228] ;  /* 0x00008a0000057ab9 */ /* 0x000fc60000000800 */
[----:B0-----:R-:W2:Y:S04]  /*d1480*/  LDL.LU.64 R28, [R1+0xda0] ;  /* 0x000da000011c7983 */ /* 0x001ea80000300a00 */
[----:B-1----:R-:W3:Y:S01]  /*d1490*/  LDL.LU.64 R10, [R1+0xdf0] ;  /* 0x000df000010a7983 */ /* 0x002ee20000300a00 */
[----:B------:R-:W-:-:S03]  /*d14a0*/  PRMT R2, R21, 0x7771, RZ ;  /* 0x0000777115027816 */ /* 0x000fc600000000ff */
[----:B------:R0:W-:Y:S04]  /*d14b0*/  @P2 STG.E.U8 desc[UR24][R24.64], R3 ;  /* 0x0000000318002986 */ /* 0x0001e8000c101118 */
[----:B------:R1:W-:Y:S04]  /*d14c0*/  @P6 STG.E.U8 desc[UR24][R4.64], R2 ;  /* 0x0000000204006986 */ /* 0x0003e8000c101118 */
[----:B0-----:R-:W3:Y:S04]  /*d14d0*/  LDL.LU.64 R24, [R1+0xd98] ;  /* 0x000d980001187983 */ /* 0x001ee80000300a00 */
[----:B------:R-:W3:Y:S04]  /*d14e0*/  LDL.LU R13, [R1+0x300] ;  /* 0x00030000010d7983 */ /* 0x000ee80000300800 */
[----:B-1----:R-:W3:Y:S01]  /*d14f0*/  LDL.LU.64 R4, [R1+0xde8] ;  /* 0x000de80001047983 */ /* 0x002ee20000300a00 */
[----:B------:R-:W-:-:S02]  /*d1500*/  ISETP.LT.AND P3, PT, R27, UR5, !P1 ;  /* 0x000000051b007c0c */ /* 0x000fc4000cf61270 */
[----:B------:R-:W-:Y:S01]  /*d1510*/  PRMT R2, R21, 0x7773, RZ ;  /* 0x0000777315027816 */ /* 0x000fe200000000ff */
[----:B------:R-:W-:Y:S02]  /*d1520*/  ULDC UR5, c[0x0][0x228] ;  /* 0x00008a0000057ab9 */ /* 0x000fe40000000800 */
[----:B------:R-:W-:Y:S01]  /*d1530*/  ISETP.LT.AND P6, PT, R19, UR5, !P1 ;  /* 0x0000000513007c0c */ /* 0x000fe2000cfc1270 */
[----:B------:R-:W-:Y:S01]  /*d1540*/  ULDC UR5, c[0x0][0x228] ;  /* 0x00008a0000057ab9 */ /* 0x000fe20000000800 */
[----:B----4-:R-:W-:-:S05]  /*d1550*/  VIADD R0, R12, 0x71 ;  /* 0x000000710c007836 */ /* 0x010fca0000000000 */
[----:B------:R-:W-:Y:S01]  /*d1560*/  ISETP.GE.AND P5, PT, R0, UR4, PT ;  /* 0x0000000400007c0c */ /* 0x000fe2000bfa6270 */
[----:B------:R-:W-:Y:S01]  /*d1570*/  ULDC UR4, c[0x0][0x228] ;  /* 0x00008a0000047ab9 */ /* 0x000fe20000000800 */
[----:B------:R-:W-:Y:S02]  /*d1580*/  PRMT R0, R21, 0x7772, RZ ;  /* 0x0000777215007816 */ /* 0x000fe400000000ff */
[----:B------:R-:W-:Y:S01]  /*d1590*/  ISETP.LT.AND P2, PT, R23, UR4, !P1 ;  /* 0x0000000417007c0c */ /* 0x000fe2000cf41270 */
[----:B------:R-:W-:Y:S02]  /*d15a0*/  ULDC UR4, c[0x0][0x228] ;  /* 0x00008a0000047ab9 */ /* 0x000fe40000000800 */
[----:B------:R0:W-:Y:S04]  /*d15b0*/  @P3 STG.E.U8 desc[UR24][R6.64], R0 ;  /* 0x0000000006003986 */ /* 0x0001e8000c101118 */
[----:B------:R1:W-:Y:S01]  /*d15c0*/  @P4 STG.E.U8 desc[UR24][R14.64], R2 ;  /* 0x000000020e004986 */ /* 0x0003e2000c101118 */
[----:B------:R-:W-:Y:S01]  /*d15d0*/  ISETP.LT.AND P4, PT, R22, UR4, !P1 ;  /* 0x0000000416007c0c */ /* 0x000fe2000cf81270 */
[----:B------:R-:W-:-:S02]  /*d15e0*/  ULDC UR4, c[0x0][0x22c] ;  /* 0x00008b0000047ab9 */ /* 0x000fc40000000800 */
[----:B0-----:R-:W4:Y:S01]  /*d15f0*/  LDL.LU.64 R6, [R1+0xcc8] ;  /* 0x000cc80001067983 */ /* 0x001f220000300a00 */
[----:B------:R-:W-:Y:S01]  /*d1600*/  VIADD R0, R12, 0x72 ;  /* 0x000000720c007836 */ /* 0x000fe20000000000 */
[----:B-1----:R-:W-:Y:S02]  /*d1610*/  PRMT R2, R20, 0x7770, RZ ;  /* 0x0000777014027816 */ /* 0x002fe400000000ff */
[----:B------:R-:W4:Y:S02]  /*d1620*/  LDL.LU.64 R14, [R1+0xcc0] ;  /* 0x000cc000010e7983 */ /* 0x000f240000300a00 */
[----:B------:R-:W-:Y:S01]  /*d1630*/  ISETP.GE.AND P3, PT, R0, UR4, PT ;  /* 0x0000000400007c0c */ /* 0x000fe2000bf66270 */
[----:B------:R-:W-:Y:S01]  /*d1640*/  ULDC UR4, c[0x0][0x228] ;  /* 0x00008a0000047ab9 */ /* 0x000fe20000000800 */
[----:B--2---:R0:W-:Y:S01]  /*d1650*/  @P2 STG.E.U8 desc[UR24][R28.64], R2 ;  /* 0x000000021c002986 */ /* 0x0041e2000c101118 */
[----:B------:R-:W-:Y:S02]  /*d1660*/  PRMT R0, R20, 0x7771, RZ ;  /* 0x0000777114007816 */ /* 0x000fe400000000ff */
[----:B------:R-:W-:Y:S01]  /*d1670*/  ISETP.LT.AND P1, PT, R17, UR4, !P1 ;  /* 0x0000000411007c0c */ /* 0x000fe2000cf21270 */
[----:B------:R-:W-:-:S02]  /*d1680*/  ULDC UR4, c[0x0][0x228] ;  /* 0x00008a0000047ab9 */ /* 0x000fc40000000800 */
[----:B---3--:R1:W-:Y:S04]  /*d1690*/  @P4 STG.E.U8 desc[UR24][R10.64], R0 ;  /* 0x000000000a004986 */ /* 0x0083e8000c101118 */
[----:B0-----:R-:W2:Y:S01]  /*d16a0*/  LDL.LU.64 R28, [R1+0xc40] ;  /* 0x000c4000011c7983 */ /* 0x001ea20000300a00 */
[----:B------:R-:W-:-:S03]  /*d16b0*/  PRMT R2, R20, 0x7772, RZ ;  /* 0x0000777214027816 */ /* 0x000fc600000000ff */
[----:B------:R-:W3:Y:S04]  /*d16c0*/  LDL.LU R21, [R1+0x3a0] ;  /* 0x0003a00001157983 */ /* 0x000ee80000300800 */
[----:B-1----:R-:W3:Y:S04]  /*d16d0*/  LDL.LU.64 R10, [R1+0xc78] ;  /* 0x000c7800010a7983 */ /* 0x002ee80000300a00 */
[----:B------:R0:W-:Y:S01]  /*d16e0*/  @P6 STG.E.U8 desc[UR24][R24.64], R2 ;  /* 0x0000000218006986 */ /* 0x0001e2000c101118 */
[----:B------:R-:W-:Y:S02]  /*d16f0*/  PRMT R0, R20, 0x7773, RZ ;  /* 0x0000777314007816 */ /* 0x000fe400000000ff */
[----:B------:R-:W-:Y:S01]  /*d1700*/  ISETP.LT.AND P6, PT, R16, UR4, !P5 ;  /* 0x0000000410007c0c */ /* 0x000fe2000efc1270 */
[----:B------:R-:W-:-:S02]  /*d1710*/  ULDC UR4, c[0x0][0x228] ;  /* 0x00008a0000047ab9 */ /* 0x000fc40000000800 */
[----:B------:R-:W-:Y:S01]  /*d1720*/  ISETP.LT.AND P4, PT, R27, UR4, !P5 ;  /* 0x000000041b007c0c */ /* 0x000fe2000ef81270 */
[----:B------:R-:W-:Y:S01]  /*d1730*/  @P1 STG.E.U8 desc[UR24][R4.64], R0 ;  /* 0x0000000004001986 */ /* 0x000fe2000c101118 */
[----:B------:R-:W-:Y:S01]  /*d1740*/  ISETP.LT.AND P2, PT, R18, UR5, !P5 ;  /* 0x0000000512007c0c */ /* 0x000fe2000ef41270 */
[----:B------:R-:W-:Y:S01]  /*d1750*/  ULDC UR4, c[0x0][0x228] ;  /* 0x00008a0000047ab9 */ /* 0x000fe20000000800 */
[----:B------:R-:W-:Y:S01]  /*d1760*/  ULDC UR5, c[0x0][0x228] ;  /* 0x00008a0000057ab9 */ /* 0x000fe20000000800 */
[----:B0-----:R-:W3:Y:S04]  /*d1770*/  LDL.LU.64 R24, [R1+0xbe0] ;  /* 0x000be00001187983 */ /* 0x001ee80000300a00 */
[----:B------:R0:W-:Y:S04]  /*d1780*/  STL [R1+0x3bd8], R27 ;  /* 0x003bd81b01007387 */ /* 0x0001e80000100800 */
[----:B0-----:R-:W3:Y:S04]  /*d1790*/  LDL.LU.64 R26, [R1+0xc38] ;  /* 0x000c3800011a7983 */ /* 0x001ee80000300a00 */
[----:B------:R-:W3:Y:S01]  /*d17a0*/  LDL.LU.64 R4, [R1+0xbb0] ;  /* 0x000bb00001047983 */ /* 0x000ee20000300a00 */
[----:B------:R-:W-:-:S02]  /*d17b0*/  PRMT R2, R13, 0x7770, RZ ;  /* 0x000077700d027816 */ /* 0x000fc400000000ff */
[----:B------:R-:W-:Y:S01]  /*d17c0*/  PRMT R0, R13, 0x7771, RZ ;  /* 0x000077710d007816 */ /* 0x000fe200000000ff */
[----:B------:R-:W3:Y:S04]  /*d17d0*/  LDL.LU R20, [R1+0x324] ;  /* 0x0003240001147983 */ /* 0x000ee80000300800 */
[----:B----4-:R0:W-:Y:S01]  /*d17e0*/  @P2 STG.E.U8 desc[UR24][R6.64], R2 ;  /* 0x0000000206002986 */ /* 0x0101e2000c101118 */
[----:B------:R-:W-:-:S03]  /*d17f0*/  ISETP.LT.AND P2, PT, R8, UR4, !P5 ;  /* 0x0000000408007c0c */ /* 0x000fc6000ef41270 */
[----:B------:R1:W-:Y:S01]  /*d1800*/  @P6 STG.E.U8 desc[UR24][R14.64], R0 ;  /* 0x000000000e006986 */ /* 0x0003e2000c101118 */
[----:B------:R-:W-:Y:S01]  /*d1810*/  ISETP.LT.AND P6, PT, R23, UR5, !P5 ;  /* 0x0000000517007c0c */ /* 0x000fe2000efc1270 */
[----:B------:R-:W-:Y:S01]  /*d1820*/  ULDC UR5, c[0x0][0x228] ;  /* 0x00008a0000057ab9 */ /* 0x000fe20000000800 */
[----:B------:R-:W-:Y:S01]  /*d1830*/  ULDC UR4, c[0x0][0x22c] ;  /* 0x00008b0000047ab9 */ /* 0x000fe20000000800 */
[----:B------:R-:W-:Y:S01]  /*d1840*/  ISETP.LT.AND P1, PT, R22, UR5, !P5 ;  /* 0x0000000516007c0c */ /* 0x000fe2000ef21270 */
[----:B------:R-:W-:Y:S01]  /*d1850*/  ULDC UR5, c[0x0][0x228] ;  /* 0x00008a0000057ab9 */ /* 0x000fe20000000800 */
[----:B0-----:R-:W-:Y:S01]  /*d1860*/  PRMT R2, R13, 0x7772, RZ ;  /* 0x000077720d027816 */ /* 0x001fe200000000ff */
[----:B-1----:R-:W-:Y:S01]  /*d1870*/  VIADD R0, R12, 0x73 ;  /* 0x000000730c007836 */ /* 0x002fe20000000000 */
[----:B------:R-:W4:Y:S04]  /*d1880*/  LDL.LU.64 R14, [R1+0xbd8] ;  /* 0x000bd800010e7983 */ /* 0x000f280000300a00 */
[----:B------:R-:W4:Y:S04]  /*d1890*/  LDL.LU.64 R6, [R1+0xb00] ;  /* 0x000b000001067983 */ /* 0x000f280000300a00 */
[----:B--2---:R0:W-:Y:S01]  /*d18a0*/  @P4 STG.E.U8 desc[UR24][R28.64], R2 ;  /* 0x000000021c004986 */ /* 0x0041e2000c101118 */
[----:B------:R-:W-:-:S02]  /*d18b0*/  ISETP.LT.AND P4, PT, R19, UR6, !P5 ;  /* 0x0000000613007c0c */ /* 0x000fc4000ef81270 */
[----:B---3--:R-:W-:Y:S01]  /*d18c0*/  PRMT R3, R21, 0x7770, RZ ;  /* 0x0000777015037816 */ /* 0x008fe200000000ff */
[----:B------:R-:W-:Y:S01]  /*d18d0*/  ULDC UR6, c[0x0][0x228] ;  /* 0x00008a0000067ab9 */ /* 0x000fe20000000800 */
[----:B0-----:R-:W-:Y:S01]  /*d18e0*/  PRMT R2, R13, 0x7773, RZ ;  /* 0x000077730d027816 */ /* 0x001fe200000000ff */
[----:B------:R-:W2:Y:S04]  /*d18f0*/  LDL.LU.64 R28, [R1+0xaf8] ;  /* 0x000af800011c7983 */ /* 0x000ea80000300a00 */
[----:B------:R0:W-:Y:S01]  /*d1900*/  @P2 STG.E.U8 desc[UR24][R10.64], R2 ;  /* 0x000000020a002986 */ /* 0x0001e2000c101118 */
[----:B------:R-:W-:Y:S02]  /*d1910*/  ISETP.GE.AND P2, PT, R0, UR4, PT ;  /* 0x0000000400007c0c */ /* 0x000fe4000bf46270 */
[C---:B------:R-:W-:Y:S01]  /*d1920*/  PRMT R0, R21.reuse, 0x7771, RZ ;  /* 0x0000777115007816 */ /* 0x040fe200000000ff */
[----:B------:R1:W-:Y:S01]  /*d1930*/  @P6 STG.E.U8 desc[UR24][R24.64], R3 ;  /* 0x0000000318006986 */ /* 0x0003e2000c101118 */
[----:B------:R-:W-:Y:S01]  /*d1940*/  ULDC UR4, c[0x0][0x228] ;  /* 0x00008a0000047ab9 */ /* 0x000fe20000000800 */
[----:B0-----:R-:W-:-:S02]  /*d1950*/  PRMT R2, R21, 0x7772, RZ ;  /* 0x0000777215027816 */ /* 0x001fc400000000ff */
[----:B------:R-:W3:Y:S04]  /*d1960*/  LDL.LU.64 R10, [R1+0xa70] ;  /* 0x000a7000010a7983 */ /* 0x000ee80000300a00 */
[----:B-1----:R-:W3:Y:S04]  /*d1970*/  LDL.LU R24, [R1+0x314] ;  /* 0x0003140001187983 */ /* 0x002ee80000300800 */
[----:B------:R0:W-:Y:S04]  /*d1980*/  @P1 STG.E.U8 desc[UR24][R26.64], R0 ;  /* 0x000000001a001986 */ /* 0x0001e8000c101118 */
[----:B------:R1:W-:Y:S04]  /*d1990*/  @P4 STG.E.U8 desc[UR24][R4.64], R2 ;  /* 0x0000000204004986 */ /* 0x0003e8000c101118 */
[----:B0-----:R-:W4:Y:S04]  /*d19a0*/  LDL.LU R27, [R1+0x3bd8] ;  /* 0x003bd800011b7983 */ /* 0x001f280000300800 */
[----:B-1----:R-:W2:Y:S04]  /*d19b0*/  LDL.LU.64 R4, [R1+0x9a0] ;  /* 0x0009a00001047983 */ /* 0x002ea80000300a00 */
[----:B--2---:R0:W-:Y:S04]  /*d19c0*/  STL.64 [R1+0x3bc8], R4 ;  /* 0x003bc80401007387 */ /* 0x0041e80000100a00 */
[----:B0-----:R-:W2:Y:S01]  /*d19d0*/  LDL.LU.64 R4, [R1+0xa10] ;  /* 0x000a100001047983 */ /* 0x001ea20000300a00 */
[----:B------:R-:W-:-:S02]  /*d19e0*/  ISETP.LT.AND P5, PT, R17, UR4, !P5 ;  /* 0x0000000411007c0c */ /* 0x000fc4000efa1270 */
[----:B------:R-:W-:Y:S01]  /*d19f0*/  ISETP.LT.AND P6, PT, R18, UR5, !P3 ;  /* 0x0000000512007c0c */ /* 0x000fe2000dfc1270 */
[----:B------:R-:W-:Y:S01]  /*d1a00*/  ULDC UR4, c[0x0][0x228] ;  /* 0x00008a0000047ab9 */ /* 0x000fe20000000800 */
[----:B------:R-:W-:Y:S02]  /*d1a10*/  PRMT R0, R21, 0x7773, RZ ;  /* 0x0000777315007816 */ /* 0x000fe400000000ff */
[----:B------:R-:W-:Y:S01]  /*d1a20*/  ISETP.LT.AND P1, PT, R16, UR4, !P3 ;  /* 0x0000000410007c0c */ /* 0x000fe2000df21270 */
[----:B------:R-:W-:Y:S01]  /*d1a30*/  ULDC UR5, c[0x0][0x228] ;  /* 0x00008a0000057ab9 */ /* 0x000fe20000000800 */
[----:B------:R-:W-:Y:S01]  /*d1a40*/  ULDC UR4, c[0x0][0x228] ;  /* 0x00008a0000047ab9 */ /* 0x000fe20000000800 */
[----:B----4-:R-:W-:Y:S02]  /*d1a50*/  ISETP.LT.AND P4, PT, R27, UR5, !P3 ;  /* 0x000000051b007c0c */ /* 0x010fe4000df81270 */
[----:B------:R-:W-:Y:S01]  /*d1a60*/  PRMT R2, R20, 0x7770, RZ ;  /* 0x0000777014027816 */ /* 0x000fe200000000ff */
[----:B------:R-:W-:Y:S01]  /*d1a70*/  ULDC UR5, c[0x0][0x228] ;  /* 0x00008a0000057ab9 */ /* 0x000fe20000000800 */
[----:B--2---:R0:W-:Y:S04]  /*d1a80*/  STL.64 [R1+0x3bd0], R4 ;  /* 0x003bd00401007387 */ /* 0x0041e80000100a00 */
[----:B0-----:R-:W2:Y:S04]  /*d1a90*/  LDL.LU.64 R4, [R1+0xa18] ;  /* 0x000a180001047983 */ /* 0x001ea80000300a00 */
[----:B------:R0:W-:Y:S01]  /*d1aa0*/  @P5 STG.E.U8 desc[UR24][R14.64], R0 ;  /* 0x000000000e005986 */ /* 0x0001e2000c101118 */
[----:B------:R-:W-:-:S03]  /*d1ab0*/  ISETP.LT.AND P5, PT, R8, UR4, !P3 ;  /* 0x0000000408007c0c */ /* 0x000fc6000dfa1270 */
[----:B------:R1:W-:Y:S01]  /*d1ac0*/  @P6 STG.E.U8 desc[UR24][R6.64], R2 ;  /* 0x0000000206006986 */ /* 0x0003e2000c101118 */
[----:B------:R-:W-:Y:S01]  /*d1ad0*/  ULDC UR4, c[0x0][0x228] ;  /* 0x00008a0000047ab9 */ /* 0x000fe20000000800 */
[C---:B0-----:R-:W-:Y:S02]  /*d1ae0*/  PRMT R0, R20.reuse, 0x7771, RZ ;  /* 0x0000777114007816 */ /* 0x041fe400000000ff */
[----:B------:R-:W4:Y:S01]  /*d1af0*/  LDL.LU.64 R14, [R1+0x998] ;  /* 0x00099800010e7983 */ /* 0x000f220000300a00 */
[----:B-1----:R-:W-:-:S03]  /*d1b00*/  PRMT R2, R20, 0x7772, RZ ;  /* 0x0000777214027816 */ /* 0x002fc600000000ff */
[----:B------:R-:W4:Y:S04]  /*d1b10*/  LDL.LU R13, [R1+0x304] ;  /* 0x00030400010d7983 */ /* 0x000f280000300800 */
[----:B------:R-:W4:Y:S04]  /*d1b20*/  LDL.LU.64 R6, [R1+0xa08] ;  /* 0x000a080001067983 */ /* 0x000f280000300a00 */
[----:B------:R0:W-:Y:S04]  /*d1b30*/  @P1 STG.E.U8 desc[UR24][R28.64], R0 ;  /* 0x000000001c001986 */ /* 0x0001e8000c101118 */
[----:B---3--:R1:W-:Y:S01]  /*d1b40*/  @P4 STG.E.U8 desc[UR24][R10.64], R2 ;  /* 0x000000020a004986 */ /* 0x0083e2000c101118 */
[----:B0-----:R-:W-:-:S03]  /*d1b50*/  PRMT R0, R20, 0x7773, RZ ;  /* 0x0000777314007816 */ /* 0x001fc600000000ff */
[----:B------:R-:W3:Y:S04]  /*d1b60*/  LDL.LU.64 R28, [R1+0x8c0] ;  /* 0x0008c000011c7983 */ /* 0x000ee80000300a00 */
[----:B-1----:R-:W3:Y:S04]  /*d1b70*/  LDL.LU.64 R10, [R1+0x8b8] ;  /* 0x0008b800010a7983 */ /* 0x002ee80000300a00 */
[----:B------:R-:W3:Y:S04]  /*d1b80*/  LDL.LU.64 R20, [R1+0x828] ;  /* 0x0008280001147983 */ /* 0x000ee80000300a00 */
[----:B--2---:R0:W-:Y:S04]  /*d1b90*/  @P5 STG.E.U8 desc[UR24][R4.64], R0 ;  /* 0x0000000004005986 */ /* 0x0041e8000c101118 */
[----:B0-----:R-:W2:Y:S01]  /*d1ba0*/  LDL.LU.64 R4, [R1+0x3bd0] ;  /* 0x003bd00001047983 */ /* 0x001ea20000300a00 */
[----:B------:R-:W-:-:S02]  /*d1bb0*/  ISETP.LT.AND P6, PT, R23, UR5, !P3 ;  /* 0x0000000517007c0c */ /* 0x000fc4000dfc1270 */
[----:B------:R-:W-:Y:S02]  /*d1bc0*/  PRMT R2, R24, 0x7770, RZ ;  /* 0x0000777018027816 */ /* 0x000fe400000000ff */
[----:B------:R-:W-:Y:S01]  /*d1bd0*/  ISETP.LT.AND P4, PT, R22, UR4, !P3 ;  /* 0x0000000416007c0c */ /* 0x000fe2000df81270 */
[----:B------:R-:W-:Y:S01]  /*d1be0*/  ULDC UR4, c[0x0][0x228] ;  /* 0x00008a0000047ab9 */ /* 0x000fe20000000800 */
[----:B------:R-:W-:Y:S01]  /*d1bf0*/  ULDC UR5, c[0x0][0x228] ;  /* 0x00008a0000057ab9 */ /* 0x000fe20000000800 */
[----:B------:R-:W-:Y:S01]  /*d1c00*/  ISETP.LT.AND P1, PT, R19, UR4, !P3 ;  /* 0x0000000413007c0c */ /* 0x000fe2000df21270 */
[----:B------:R-:W-:-:S05]  /*d1c10*/  ULDC UR4, c[0x0][0x228] ;  /* 0x00008a0000047ab9 */ /* 0x000fca0000000800 */
[----:B--2---:R0:W-:Y:S04]  /*d1c20*/  @P6 STG.E.U8 desc[UR24][R4.64], R2 ;  /* 0x0000000204006986 */ /* 0x0041e8000c101118 */
[----:B0-----:R-:W2:Y:S01]  /*d1c30*/  LDL.LU.64 R4, [R1+0x3bc8] ;  /* 0x003bc80001047983 */ /* 0x001ea20000300a00 */
[----:B------:R-:W-:-:S03]  /*d1c40*/  ISETP.LT.AND P6, PT, R18, UR5, !P2 ;  /* 0x0000000512007c0c */ /* 0x000fc6000d7c1270 */
[----:B------:R0:W-:Y:S01]  /*d1c50*/  STL.64 [R1+0x3bc0], R18 ;  /* 0x003bc01201007387 */ /* 0x0001e20000100a00 */
[----:B------:R-:W-:Y:S02]  /*d1c60*/  ISETP.LT.AND P3, PT, R17, UR4, !P3 ;  /* 0x0000000411007c0c */ /* 0x000fe4000df61270 */
[C---:B------:R-:W-:Y:S02]  /*d1c70*/  PRMT R0, R24.reuse, 0x7771, RZ ;  /* 0x0000777118007816 */ /* 0x040fe400000000ff */
[----:B------:R-:W-:Y:S01]  /*d1c80*/  PRMT R2, R24, 0x7772, RZ ;  /* 0x0000777218027816 */ /* 0x000fe200000000ff */
[----:B------:R-:W-:Y:S01]  /*d1c90*/  ULDC UR4, c[0x0][0x228] ;  /* 0x00008a0000047ab9 */ /* 0x000fe20000000800 */
[----:B------:R-:W-:Y:S01]  /*d1ca0*/  ULDC UR5, c[0x0][0x228] ;  /* 0x00008a0000057ab9 */ /* 0x000fe20000000800 */
[----:B0-----:R-:W3:Y:S01]  /*d1cb0*/  LDL.LU.64 R18, [R1+0x890] ;  /* 0x0008900001127983 */ /* 0x001ee20000300a00 */
[----:B------:R-:W-:Y:S02]  /*d1cc0*/  ISETP.LT.AND P5, PT, R27, UR5, !P2 ;  /* 0x000000051b007c0c */ /* 0x000fe4000d7a1270 */
[----:B----4-:R-:W-:Y:S01]  /*d1cd0*/  PRMT R3, R13, 0x7770, RZ ;  /* 0x000077700d037816 */ /* 0x010fe200000000ff */
[----:B------:R-:W4:Y:S01]  /*d1ce0*/  LDL.LU R25, [R1+0x3a4] ;  /* 0x0003a40001197983 */ /* 0x000f220000300800 */
[----:B------:R-:W-:-:S03]  /*d1cf0*/  ULDC UR5, c[0x0][0x228] ;  /* 0x00008a0000057ab9 */ /* 0x000fc60000000800 */
[----:B--2---:R0:W-:Y:S04]  /*d1d00*/  @P4 STG.E.U8 desc[UR24][R4.64], R0 ;  /* 0x0000000004004986 */ /* 0x0041e8000c101118 */
[----:B------:R1:W-:Y:S01]  /*d1d10*/  @P1 STG.E.U8 desc[UR24][R14.64], R2 ;  /* 0x000000020e001986 */ /* 0x0003e2000c101118 */
[----:B------:R-:W-:Y:S01]  /*d1d20*/  ISETP.LT.AND P4, PT, R16, UR4, !P2 ;  /* 0x0000000410007c0c */ /* 0x000fe2000d781270 */
[----:B------:R-:W-:Y:S01]  /*d1d30*/  ULDC UR4, c[0x0][0x228] ;  /* 0x00008a0000047ab9 */ /* 0x000fe20000000800 */
[----:B0-----:R-:W-:Y:S01]  /*d1d40*/  VIADD R0, R12, 0x76 ;  /* 0x000000760c007836 */ /* 0x001fe20000000000 */
[----:B-1----:R-:W-:Y:S01]  /*d1d50*/  PRMT R2, R24, 0x7773, RZ ;  /* 0x0000777318027816 */ /* 0x002fe200000000ff */
[----:B------:R-:W2:Y:S04]  /*d1d60*/  LDL.LU.64 R4, [R1+0x820] ;  /* 0x0008200001047983 */ /* 0x000ea80000300a00 */
[----:B------:R-:W2:Y:S04]  /*d1d70*/  LDL.LU.64 R14, [R1+0x7c8] ;  /* 0x0007c800010e7983 */ /* 0x000ea80000300a00 */
[----:B------:R0:W-:Y:S04]  /*d1d80*/  @P3 STG.E.U8 desc[UR24][R6.64], R2 ;  /* 0x0000000206003986 */ /* 0x0001e8000c101118 */
[----:B---3--:R1:W-:Y:S01]  /*d1d90*/  @P6 STG.E.U8 desc[UR24][R28.64], R3 ;  /* 0x000000031c006986 */ /* 0x0083e2000c101118 */
[----:B------:R-:W-:-:S02]  /*d1da0*/  ISETP.GE.AND P1, PT, R0, UR29, PT ;  /* 0x0000001d00007c0c */ /* 0x000fc4000bf26270 */
[----:B------:R-:W-:Y:S02]  /*d1db0*/  ISETP.LT.AND P6, PT, R8, UR4, !P2 ;  /* 0x0000000408007c0c */ /* 0x000fe4000d7c1270 */
[C---:B------:R-:W-:Y:S01]  /*d1dc0*/  PRMT R0, R13.reuse, 0x7771, RZ ;  /* 0x000077710d007816 */ /* 0x040fe200000000ff */
[----:B------:R-:W-:Y:S01]  /*d1dd0*/  ULDC UR4, c[0x0][0x228] ;  /* 0x00008a0000047ab9 */ /* 0x000fe20000000800 */
[----:B0-----:R-:W-:-:S03]  /*d1de0*/  PRMT R2, R13, 0x7772, RZ ;  /* 0x000077720d027816 */ /* 0x001fc600000000ff */
[----:B------:R-:W-:Y:S04]  /*d1df0*/  @P4 STG.E.U8 desc[UR24][R10.64], R0 ;  /* 0x000000000a004986 */ /* 0x000fe8000c101118 */
[----:B-1----:R-:W3:Y:S04]  /*d1e00*/  LDL.LU.64 R28, [R1+0x7c0] ;  /* 0x0007c000011c7983 */ /* 0x002ee80000300a00 */
[----:B------:R0:W-:Y:S02]  /*d1e10*/  @P5 STG.E.U8 desc[UR24][R20.64], R2 ;  /* 0x0000000214005986 */ /* 0x0001e4000c101118 */
[----:B0-----:R-:W-:-:S02]  /*d1e20*/  PRMT R2, R13, 0x7773, RZ ;  /* 0x000077730d027816 */ /* 0x001fc400000000ff */
[----:B------:R-:W3:Y:S04]  /*d1e30*/  LDL.LU.64 R20, [R1+0x798] ;  /* 0x0007980001147983 */ /* 0x000ee80000300a00 */
[----:B------:R-:W3:Y:S04]  /*d1e40*/  LDL.LU R24, [R1+0x328] ;  /* 0x0003280001187983 */ /* 0x000ee80000300800 */
[----:B------:R-:W3:Y:S04]  /*d1e50*/  LDL.LU.64 R6, [R1+0x730] ;  /* 0x0007300001067983 */ /* 0x000ee80000300a00 */
[----:B------:R-:W3:Y:S04]  /*d1e60*/  LDL.LU.64 R10, [R1+0x678] ;  /* 0x00067800010a7983 */ /* 0x000ee80000300a00 */
[----:B------:R0:W-:Y:S04]  /*d1e70*/  @P6 STG.E.U8 desc[UR24][R18.64], R2 ;  /* 0x0000000212006986 */ /* 0x0001e8000c101118 */
[----:B0-----:R-:W3:Y:S01]  /*d1e80*/  LDL.LU.64 R18, [R1+0x3bc0] ;  /* 0x003bc00001127983 */ /* 0x001ee20000300a00 */
[----:B------:R-:W-:Y:S01]  /*d1e90*/  ISETP.LT.AND P4, PT, R23, UR4, !P2 ;  /* 0x0000000417007c0c */ /* 0x000fe2000d781270 */
[----:B------:R-:W-:Y:S01]  /*d1ea0*/  VIADD R0, R12, 0x74 ;  /* 0x000000740c007836 */ /* 0x000fe20000000000 */
[----:B------:R-:W-:Y:S01]  /*d1eb0*/  ISETP.LT.AND P5, PT, R22, UR5, !P2 ;  /* 0x0000000516007c0c */ /* 0x000fe2000d7a1270 */
[----:B------:R-:W-:Y:S01]  /*d1ec0*/  ULDC UR4, c[0x0][0x22c] ;  /* 0x00008b0000047ab9 */ /* 0x000fe20000000800 */
[----:B------:R-:W-:-:S02]  /*d1ed0*/  ULDC UR5, c[0x0][0x228] ;  /* 0x00008a0000057ab9 */ /* 0x000fc40000000800 */
[----:B------:R-:W-:Y:S01]  /*d1ee0*/  ISETP.GE.AND P3, PT, R0, UR4, PT ;  /* 0x0000000400007c0c */ /* 0x000fe2000bf66270 */
[----:B------:R-:W-:Y:S01]  /*d1ef0*/  ULDC UR4, c[0x0][0x228] ;  /* 0x00008a0000047ab9 */ /* 0x000fe20000000800 */
[C---:B----4-:R-:W-:Y:S02]  /*d1f00*/  PRMT R0, R25.reuse, 0x7770, RZ ;  /* 0x0000777019007816 */ /* 0x050fe400000000ff */
[----:B------:R-:W-:-:S03]  /*d1f10*/  PRMT R2, R25, 0x7771, RZ ;  /* 0x0000777119027816 */ /* 0x000fc600000000ff */
[----:B--2---:R0:W-:Y:S04]  /*d1f20*/  @P4 STG.E.U8 desc[UR24][R4.64], R0 ;  /* 0x0000000004004986 */ /* 0x0041e8000c101118 */
[----:B------:R1:W-:Y:S01]  /*d1f30*/  @P5 STG.E.U8 desc[UR24][R14.64], R2 ;  /* 0x000000020e005986 */ /* 0x0003e2000c101118 */
[C---:B0-----:R-:W-:Y:S02]  /*d1f40*/  PRMT R0, R25.reuse, 0x7772, RZ ;  /* 0x0000777219007816 */ /* 0x041fe400000000ff */
[----:B-1----:R-:W-:Y:S01]  /*d1f50*/  PRMT R2, R25, 0x7773, RZ ;  /* 0x0000777319027816 */ /* 0x002fe200000000ff */
[----:B------:R-:W2:Y:S04]  /*d1f60*/  LDL.LU.64 R4, [R1+0x6e8] ;  /* 0x0006e80001047983 */ /* 0x000ea80000300a00 */
[----:B------:R-:W4:Y:S04]  /*d1f70*/  LDL.LU.64 R14, [R1+0x670] ;  /* 0x00067000010e7983 */ /* 0x000f280000300a00 */
[----:B------:R-:W4:Y:S01]  /*d1f80*/  LDL.LU R25, [R1+0x318] ;  /* 0x0003180001197983 */ /* 0x000f220000300800 */
[----:B---3--:R-:W-:-:S02]  /*d1f90*/  ISETP.LT.AND P6, PT, R19, UR4, !P2 ;  /* 0x0000000413007c0c */ /* 0x008fc4000d7c1270 */
[----:B------:R-:W-:Y:S01]  /*d1fa0*/  ISETP.LT.AND P2, PT, R17, UR5, !P2 ;  /* 0x0000000511007c0c */ /* 0x000fe2000d741270 */
[----:B------:R-:W-:Y:S01]  /*d1fb0*/  ULDC UR4, c[0x0][0x228] ;  /* 0x00008a0000047ab9 */ /* 0x000fe20000000800 */
[----:B------:R-:W-:Y:S01]  /*d1fc0*/  ULDC UR5, c[0x0][0x228] ;  /* 0x00008a0000057ab9 */ /* 0x000fe20000000800 */
[----:B------:R-:W-:Y:S01]  /*d1fd0*/  ISETP.LT.AND P4, PT, R18, UR4, !P3 ;  /* 0x0000000412007c0c */ /* 0x000fe2000df81270 */
[----:B------:R-:W-:Y:S02]  /*d1fe0*/  ULDC UR4, c[0x0][0x228] ;  /* 0x00008a0000047ab9 */ /* 0x000fe40000000800 */
[----:B------:R-:W-:Y:S01]  /*d1ff0*/  ISETP.LT.AND P5, PT, R16, UR4, !P3 ;  /* 0x0000000410007c0c */ /* 0x000fe2000dfa1270 */
[----:B------:R-:W-:-:S04]  /*d2000*/  ULDC UR4, c[0x0][0x228] ;  /* 0x00008a0000047ab9 */ /* 0x000fc80000000800 */
[----:B------:R0:W-:Y:S04]  /*d2010*/  @P6 STG.E.U8 desc[UR24][R28.64], R0 ;  /* 0x000000001c006986 */ /* 0x0001e8000c101118 */
[----:B------:R1:W-:Y:S01]  /*d2020*/  @P2 STG.E.U8 desc[UR24][R20.64], R2 ;  /* 0x0000000214002986 */ /* 0x0003e2000c101118 */
[----:B------:R-:W-:Y:S01]  /*d2030*/  ISETP.LT.AND P2, PT, R27, UR4, !P3 ;  /* 0x000000041b007c0c */ /* 0x000fe2000df41270 */
[----:B------:R-:W-:Y:S01]  /*d2040*/  ULDC UR4, c[0x0][0x228] ;  /* 0x00008a0000047ab9 */ /* 0x000fe20000000800 */
[C---:B0-----:R-:W-:Y:S02]  /*d2050*/  PRMT R0, R24.reuse, 0x7770, RZ ;  /* 0x0000777018007816 */ /* 0x041fe400000000ff */
[----:B-1----:R-:W-:Y:S01]  /*d2060*/  PRMT R2, R24, 0x7771, RZ ;  /* 0x0000777118027816 */ /* 0x002fe200000000ff */
[----:B------:R-:W3:Y:S04]  /*d2070*/  LDL.LU.64 R20, [R1+0x668] ;  /* 0x0006680001147983 */ /* 0x000ee80000300a00 */
[----:B------:R-:W-:Y:S04]  /*d2080*/  @P4 STG.E.U8 desc[UR24][R6.64], R0 ;  /* 0x0000000006004986 */ /* 0x000fe8000c101118 */
[----:B------:R-:W3:Y:S04]  /*d2090*/  LDL.LU.64 R28, [R1+0x5d0] ;  /* 0x0005d000011c7983 */ /* 0x000ee80000300a00 */
[----:B------:R0:W-:Y:S01]  /*d20a0*/  @P5 STG.E.U8 desc[UR24][R10.64], R2 ;  /* 0x000000020a005986 */ /* 0x0001e2000c101118 */
[----:B------:R-:W-:Y:S01]  /*d20b0*/  ISETP.LT.AND P4, PT, R8, UR5, !P3 ;  /* 0x0000000508007c0c */ /* 0x000fe2000df81270 */
[----:B------:R-:W-:Y:S01]  /*d20c0*/  ULDC UR5, c[0x0][0x228] ;  /* 0x00008a0000057ab9 */ /* 0x000fe20000000800 */
[----:B------:R-:W-:-:S02]  /*d20d0*/  ISETP.LT.AND P6, PT, R23, UR4, !P3 ;  /* 0x0000000417007c0c */ /* 0x000fc4000dfc1270 */
[----:B------:R-:W-:Y:S02]  /*d20e0*/  ISETP.LT.AND P5, PT, R22, UR5, !P3 ;  /* 0x0000000516007c0c */ /* 0x000fe4000dfa1270 */
[C---:B------:R-:W-:Y:S01]  /*d20f0*/  PRMT R3, R24.reuse, 0x7773, RZ ;  /* 0x0000777318037816 */ /* 0x040fe200000000ff */
[----:B------:R-:W-:Y:S01]  /*d2100*/  ULDC UR4, c[0x0][0x228] ;  /* 0x00008a0000047ab9 */ /* 0x000fe20000000800 */
[----:B------:R-:W-:Y:S01]  /*d2110*/  ULDC UR5, c[0x0][0x228] ;  /* 0x00008a0000057ab9 */ /* 0x000fe20000000800 */
[----:B0-----:R-:W3:Y:S04]  /*d2120*/  LDL.LU.64 R10, [R1+0x640] ;  /* 0x00064000010a7983 */ /* 0x001ee80000300a00 */
[----:B------:R-:W3:Y:S04]  /*d2130*/  LDL.LU.64 R6, [R1+0x5f8] ;  /* 0x0005f80001067983 */ /* 0x000ee80000300a00 */
[----:B------:R-:W3:Y:S04]  /*d2140*/  LDL.LU R13, [R1+0x308] ;  /* 0x00030800010d7983 */ /* 0x000ee80000300800 */
[----:B------:R0:W-:Y:S04]  /*d2150*/  STL.64 [R1+0x3bb0], R22 ;  /* 0x003bb01601007387 */ /* 0x0001e80000100a00 */
[----:B0-----:R-:W2:Y:S01]  /*d2160*/  LDL.LU.64 R22, [R1+0x5c0] ;  /* 0x0005c00001167983 */ /* 0x001ea20000300a00 */
[----:B------:R-:W-:Y:S01]  /*d2170*/  PRMT R2, R24, 0x7772, RZ ;  /* 0x0000777218027816 */ /* 0x000fe200000000ff */
[----:B------:R-:W-:-:S02]  /*d2180*/  VIADD R0, R12, 0x77 ;  /* 0x000000770c007836 */ /* 0x000fc40000000000 */
[----:B--2---:R0:W-:Y:S04]  /*d2190*/  STL.64 [R1+0x3bb8], R22 ;  /* 0x003bb81601007387 */ /* 0x0041e80000100a00 */
[----:B0-----:R-:W2:Y:S04]  /*d21a0*/  LDL.LU.64 R22, [R1+0x5c8] ;  /* 0x0005c80001167983 */ /* 0x001ea80000300a00 */
[----:B------:R0:W-:Y:S01]  /*d21b0*/  @P2 STG.E.U8 desc[UR24][R4.64], R2 ;  /* 0x0000000204002986 */ /* 0x0001e2000c101118 */
[----:B------:R-:W-:-:S03]  /*d21c0*/  ISETP.GE.AND P2, PT, R0, UR37, PT ;  /* 0x0000002500007c0c */ /* 0x000fc6000bf46270 */
[----:B----4-:R1:W-:Y:S01]  /*d21d0*/  @P4 STG.E.U8 desc[UR24][R14.64], R3 ;  /* 0x000000030e004986 */ /* 0x0103e2000c101118 */
[----:B------:R-:W-:Y:S02]  /*d21e0*/  PRMT R0, R25, 0x7770, RZ ;  /* 0x0000777019007816 */ /* 0x000fe400000000ff */
[----:B------:R-:W-:Y:S01]  /*d21f0*/  ISETP.LT.AND P4, PT, R19, UR4, !P3 ;  /* 0x0000000413007c0c */ /* 0x000fe2000df81270 */
[----:B------:R-:W-:Y:S01]  /*d2200*/  ULDC UR4, c[0x0][0x228] ;  /* 0x00008a0000047ab9 */ /* 0x000fe20000000800 */
[----:B------:R-:W-:Y:S01]  /*d2210*/  ISETP.LT.AND P3, PT, R17, UR5, !P3 ;  /* 0x0000000511007c0c */ /* 0x000fe2000df61270 */
[----:B------:R-:W-:Y:S01]  /*d2220*/  ULDC UR5, c[0x0][0x228] ;  /* 0x00008a0000057ab9 */ /* 0x000fe20000000800 */
[----:B---3--:R3:W-:Y:S01]  /*d2230*/  @P6 STG.E.U8 desc[UR24][R20.64], R0 ;  /* 0x0000000014006986 */ /* 0x0087e2000c101118 */
[----:B------:R-:W-:Y:S01]  /*d2240*/  ISETP.LT.AND P6, PT, R18, UR4, !P0 ;  /* 0x0000000412007c0c */ /* 0x000fe2000c7c1270 */
[----:B------:R-:W-:Y:S01]  /*d2250*/  ULDC UR4, c[0x0][0x228] ;  /* 0x00008a0000047ab9 */ /* 0x000fe20000000800 */
[C---:B0-----:R-:W-:Y:S01]  /*d2260*/  PRMT R2, R25.reuse, 0x7771, RZ ;  /* 0x0000777119027816 */ /* 0x041fe200000000ff */
[----:B-1----:R-:W4:Y:S04]  /*d2270*/  LDL.LU.64 R14, [R1+0x638] ;  /* 0x00063800010e7983 */ /* 0x002f280000300a00 */
[----:B------:R0:W-:Y:S01]  /*d2280*/  @P5 STG.E.U8 desc[UR24][R28.64], R2 ;  /* 0x000000021c005986 */ /* 0x0001e2000c101118 */
[----:B---3--:R-:W-:-:S03]  /*d2290*/  PRMT R0, R25, 0x7772, RZ ;  /* 0x0000777219007816 */ /* 0x008fc600000000ff */
[----:B------:R-:W3:Y:S04]  /*d22a0*/  LDL.LU.64 R20, [R1+0x630] ;  /* 0x0006300001147983 */ /* 0x000ee80000300a00 */
[----:B------:R-:W3:Y:S04]  /*d22b0*/  LDL.LU R24, [R1+0x3a8] ;  /* 0x0003a80001187983 */ /* 0x000ee80000300800 */
[----:B------:R1:W-:Y:S04]  /*d22c0*/  @P4 STG.E.U8 desc[UR24][R10.64], R0 ;  /* 0x000000000a004986 */ /* 0x0003e8000c101118 */
[----:B0-----:R-:W3:Y:S01]  /*d22d0*/  LDL.LU.64 R28, [R1+0x6e0] ;  /* 0x0006e000011c7983 */ /* 0x001ee20000300a00 */
[----:B------:R-:W-:-:S05]  /*d22e0*/  PRMT R2, R25, 0x7773, RZ ;  /* 0x0000777319027816 */ /* 0x000fca00000000ff */
[----:B------:R0:W-:Y:S01]  /*d22f0*/  @P3 STG.E.U8 desc[UR24][R6.64], R2 ;  /* 0x0000000206003986 */ /* 0x0001e2000c101118 */
[----:B-1----:R-:W-:-:S03]  /*d2300*/  PRMT R0, R13, 0x7770, RZ ;  /* 0x000077700d007816 */ /* 0x002fc600000000ff */
[----:B------:R-:W3:Y:S04]  /*d2310*/  LDL.LU.64 R10, [R1+0x6d8] ;  /* 0x0006d800010a7983 */ /* 0x000ee80000300a00 */
[----:B------:R-:W3:Y:S04]  /*d2320*/  LDL.LU.64 R4, [R1+0x760] ;  /* 0x0007600001047983 */ /* 0x000ee80000300a00 */
[----:B0-----:R-:W3:Y:S04]  /*d2330*/  LDL.LU.64 R6, [R1+0x728] ;  /* 0x0007280001067983 */ /* 0x001ee80000300a00 */
[----:B--2---:R0:W-:Y:S04]  /*d2340*/  @P6 STG.E.U8 desc[UR24][R22.64], R0 ;  /* 0x0000000016006986 */ /* 0x0041e8000c101118 */
[----:B0-----:R-:W2:Y:S01]  /*d2350*/  LDL.LU.64 R22, [R1+0x3bb8] ;  /* 0x003bb80001167983 */ /* 0x001ea20000300a00 */
[----:B------:R-:W-:-:S02]  /*d2360*/  ISETP.LT.AND P5, PT, R16, UR5, !P0 ;  /* 0x0000000510007c0c */ /* 0x000fc4000c7a1270 */
[----:B------:R-:W-:Y:S02]  /*d2370*/  PRMT R2, R13, 0x7771, RZ ;  /* 0x000077710d027816 */ /* 0x000fe400000000ff */
[----:B------:R-:W-:Y:S01]  /*d2380*/  ISETP.LT.AND P4, PT, R27, UR4, !P0 ;  /* 0x000000041b007c0c */ /* 0x000fe2000c781270 */
[----:B------:R-:W-:Y:S01]  /*d2390*/  ULDC UR4, c[0x0][0x228] ;  /* 0x00008a0000047ab9 */ /* 0x000fe20000000800 */
[----:B------:R-:W-:Y:S02]  /*d23a0*/  PRMT R0, R13, 0x7772, RZ ;  /* 0x000077720d007816 */ /* 0x000fe400000000ff */
[----:B------:R-:W-:Y:S01]  /*d23b0*/  ISETP.LT.AND P3, PT, R8, UR4, !P0 ;  /* 0x0000000408007c0c */ /* 0x000fe2000c761270 */
[----:B------:R-:W-:Y:S01]  /*d23c0*/  ULDC UR4, c[0x0][0x228] ;  /* 0x00008a0000047ab9 */ /* 0x000fe20000000800 */
[----:B------:R-:W-:-:S03]  /*d23d0*/  ULDC UR5, c[0x0][0x228] ;  /* 0x00008a0000057ab9 */ /* 0x000fc60000000800 */
[----:B--2---:R0:W-:Y:S04]  /*d23e0*/  @P5 STG.E.U8 desc[UR24][R22.64], R2 ;  /* 0x0000000216005986 */ /* 0x0041e8000c101118 */
[----:B0-----:R-:W2:Y:S01]  /*d23f0*/  LDL.LU.64 R22, [R1+0x3bb0] ;  /* 0x003bb00001167983 */ /* 0x001ea20000300a00 */
[----:B------:R-:W-:-:S03]  /*d2400*/  PRMT R2, R13, 0x7773, RZ ;  /* 0x000077730d027816 */ /* 0x000fc600000000ff */
[----:B------:R-:W2:Y:S04]  /*d2410*/  LDL.LU R25, [R1+0x32c] ;  /* 0x00032c0001197983 */ /* 0x000ea80000300800 */
[----:B----4-:R-:W-:Y:S04]  /*d2420*/  @P4 STG.E.U8 desc[UR24][R14.64], R0 ;  /* 0x000000000e004986 */ /* 0x010fe8000c101118 */
[----:B---3--:R0:W-:Y:S04]  /*d2430*/  @P3 STG.E.U8 desc[UR24][R20.64], R2 ;  /* 0x0000000214003986 */ /* 0x0081e8000c101118 */
[----:B0-----:R-:W3:Y:S01]  /*d2440*/  LDL.LU.64 R20, [R1+0x758] ;  /* 0x0007580001147983 */ /* 0x001ee20000300a00 */
[----:B------:R-:W-:-:S02]  /*d2450*/  PRMT R2, R24, 0x7770, RZ ;  /* 0x0000777018027816 */ /* 0x000fc400000000ff */
[----:B------:R-:W-:Y:S01]  /*d2460*/  PRMT R3, R24, 0x7771, RZ ;  /* 0x0000777118037816 */ /* 0x000fe200000000ff */
[----:B------:R-:W4:Y:S01]  /*d2470*/  LDL.LU.64 R14, [R1+0x818] ;  /* 0x00081800010e7983 */ /* 0x000f220000300a00 */
[----:B------:R-:W-:Y:S01]  /*d2480*/  VIADD R0, R12, 0x78 ;  /* 0x000000780c007836 */ /* 0x000fe20000000000 */
[----:B--2---:R-:W-:Y:S02]  /*d2490*/  ISETP.LT.AND P5, PT, R23, UR4, !P0 ;  /* 0x0000000417007c0c */ /* 0x004fe4000c7a1270 */
[----:B------:R-:W-:Y:S01]  /*d24a0*/  ISETP.LT.AND P4, PT, R22, UR5, !P0 ;  /* 0x0000000516007c0c */ /* 0x000fe2000c781270 */
[----:B------:R-:W-:Y:S01]  /*d24b0*/  ULDC UR4, c[0x0][0x228] ;  /* 0x00008a0000047ab9 */ /* 0x000fe20000000800 */
[----:B------:R-:W-:Y:S01]  /*d24c0*/  ULDC UR5, c[0x0][0x228] ;  /* 0x00008a0000057ab9 */ /* 0x000fe20000000800 */
[----:B------:R-:W-:Y:S02]  /*d24d0*/  ISETP.LT.AND P3, PT, R19, UR4, !P0 ;  /* 0x0000000413007c0c */ /* 0x000fe4000c761270 */
[----:B------:R-:W-:Y:S01]  /*d24e0*/  ISETP.LT.AND P6, PT, R17, UR5, !P0 ;  /* 0x0000000511007c0c */ /* 0x000fe2000c7c1270 */
[----:B------:R-:W-:Y:S01]  /*d24f0*/  ULDC UR4, c[0x0][0x228] ;  /* 0x00008a0000047ab9 */ /* 0x000fe20000000800 */
[----:B------:R-:W-:-:S02]  /*d2500*/  ISETP.GE.AND P0, PT, R0, UR35, PT ;  /* 0x0000002300007c0c */ /* 0x000fc4000bf06270 */
[----:B------:R-:W-:Y:S01]  /*d2510*/  PRMT R0, R24, 0x7772, RZ ;  /* 0x0000777218007816 */ /* 0x000fe200000000ff */
[----:B------:R-:W-:Y:S01]  /*d2520*/  ULDC UR5, c[0x0][0x228] ;  /* 0x00008a0000057ab9 */ /* 0x000fe20000000800 */
[----:B------:R0:W-:Y:S04]  /*d2530*/  @P5 STG.E.U8 desc[UR24][R28.64], R2 ;  /* 0x000000021c005986 */ /* 0x0001e8000c101118 */
[----:B------:R1:W-:Y:S01]  /*d2540*/  @P4 STG.E.U8 desc[UR24][R10.64], R3 ;  /* 0x000000030a004986 */ /* 0x0003e2000c101118 */
[----:B------:R-:W-:Y:S01]  /*d2550*/  ISETP.LT.AND P4, PT, R18, UR4, !P1 ;  /* 0x0000000412007c0c */ /* 0x000fe2000cf81270 */
[----:B------:R-:W-:Y:S02]  /*d2560*/  ULDC UR4, c[0x0][0x228] ;  /* 0x00008a0000047ab9 */ /* 0x000fe40000000800 */
[----:B0-----:R-:W2:Y:S04]  /*d2570*/  LDL.LU.64 R28, [R1+0x810] ;  /* 0x00081000011c7983 */ /* 0x001ea80000300a00 */
[----:B-1----:R-:W2:Y:S01]  /*d2580*/  LDL.LU.64 R10, [R1+0x808] ;  /* 0x00080800010a7983 */ /* 0x002ea20000300a00 */
[----:B------:R-:W-:-:S03]  /*d2590*/  PRMT R2, R24, 0x7773, RZ ;  /* 0x0000777318027816 */ /* 0x000fc600000000ff */
[----:B------:R0:W-:Y:S04]  /*d25a0*/  @P3 STG.E.U8 desc[UR24][R4.64], R0 ;  /* 0x0000000004003986 */ /* 0x0001e8000c101118 */
[----:B------:R-:W2:Y:S04]  /*d25b0*/  LDL.LU R24, [R1+0x31c] ;  /* 0x00031c0001187983 */ /* 0x000ea80000300800 */
[----:B------:R1:W-:Y:S01]  /*d25c0*/  @P6 STG.E.U8 desc[UR24][R6.64], R2 ;  /* 0x0000000206006986 */ /* 0x0003e2000c101118 */
[----:B------:R-:W-:-:S03]  /*d25d0*/  ISETP.LT.AND P6, PT, R16, UR4, !P1 ;  /* 0x0000000410007c0c */ /* 0x000fc6000cfc1270 */
[----:B------:R3:W-:Y:S01]  /*d25e0*/  STL.64 [R1+0x3ba8], R16 ;  /* 0x003ba81001007387 */ /* 0x0007e20000100a00 */
[----:B------:R-:W-:Y:S01]  /*d25f0*/  ULDC UR4, c[0x0][0x228] ;  /* 0x00008a0000047ab9 */ /* 0x000fe20000000800 */
[----:B0-----:R-:W-:Y:S01]  /*d2600*/  PRMT R0, R25, 0x7770, RZ ;  /* 0x0000777019007816 */ /* 0x001fe200000000ff */
[----:B-1----:R-:W-:Y:S01]  /*d2610*/  VIADD R2, R12, 0x79 ;  /* 0x000000790c027836 */ /* 0x002fe20000000000 */
[----:B---3--:R-:W3:Y:S04]  /*d2620*/  LDL.LU.64 R16, [R1+0x908] ;  /* 0x0009080001107983 */ /* 0x008ee80000300a00 */
[----:B------:R0:W-:Y:S04]  /*d2630*/  STL [R1+0x3b9c], R12 ;  /* 0x003b9c0c01007387 */ /* 0x0001e80000100800 */
[----:B------:R1:W-:Y:S04]  /*d2640*/  @P4 STG.E.U8 desc[UR24][R20.64], R0 ;  /* 0x0000000014004986 */ /* 0x0003e8000c101118 */
[----:B0-----:R-:W3:Y:S04]  /*d2650*/  LDL.LU.64 R12, [R1+0x900] ;  /* 0x00090000010c7983 */ /* 0x001ee80000300a00 */
[----:B-1----:R-:W3:Y:S01]  /*d2660*/  LDL.LU.64 R20, [R1+0x8f8] ;  /* 0x0008f80001147983 */ /* 0x002ee20000300a00 */
[----:B------:R-:W-:-:S02]  /*d2670*/  ISETP.LT.AND P3, PT, R27, UR5, !P1 ;  /* 0x000000051b007c0c */ /* 0x000fc4000cf61270 */
[----:B------:R-:W-:Y:S02]  /*d2680*/  ISETP.LT.AND P5, PT, R8, UR4, !P1 ;  /* 0x0000000408007c0c */ /* 0x000fe4000cfa1270 */
[C---:B------:R-:W-:Y:S02]  /*d2690*/  PRMT R0, R25.reuse, 0x7771, RZ ;  /* 0x0000777119007816 */ /* 0x040fe400000000ff */
[----:B------:R-:W-:Y:S02]  /*d26a0*/  ISETP.GE.AND P4, PT, R2, UR33, PT ;  /* 0x0000002102007c0c */ /* 0x000fe4000bf86270 */
[C---:B------:R-:W-:Y:S02]  /*d26b0*/  PRMT R2, R25.reuse, 0x7772, RZ ;  /* 0x0000777219027816 */ /* 0x040fe400000000ff */
[----:B------:R-:W-:Y:S01]  /*d26c0*/  PRMT R3, R25, 0x7773, RZ ;  /* 0x0000777319037816 */ /* 0x000fe200000000ff */
[----:B------:R-:W-:Y:S01]  /*d26d0*/  ULDC UR4, c[0x0][0x228] ;  /* 0x00008a0000047ab9 */ /* 0x000fe20000000800 */
[----:B----4-:R0:W-:Y:S01]  /*d26e0*/  @P6 STG.E.U8 desc[UR24][R14.64], R0 ;  /* 0x000000000e006986 */ /* 0x0101e2000c101118 */
[----:B------:R-:W-:Y:S01]  /*d26f0*/  ISETP.LT.AND P6, PT, R23, UR4, !P1 ;  /* 0x0000000417007c0c */ /* 0x000fe2000cfc1270 */
[----:B------:R-:W-:Y:S01]  /*d2700*/  ULDC UR4, c[0x0][0x228] ;  /* 0x00008a0000047ab9 */ /* 0x000fe20000000800 */
[----:B------:R-:W-:Y:S01]  /*d2710*/  ULDC UR5, c[0x0][0x228] ;  /* 0x00008a0000057ab9 */ /* 0x000fe20000000800 */
[----:B------:R-:W4:Y:S04]  /*d2720*/  LDL.LU R25, [R1+0x30c] ;  /* 0x00030c0001197983 */ /* 0x000f280000300800 */
[----:B------:R-:W4:Y:S04]  /*d2730*/  LDL.LU.64 R6, [R1+0x9d8] ;  /* 0x0009d80001067983 */ /* 0x000f280000300a00 */
[----:B0-----:R-:W4:Y:S04]  /*d2740*/  LDL.LU.64 R14, [R1+0x990] ;  /* 0x00099000010e7983 */ /* 0x001f280000300a00 */
[----:B--2---:R0:W-:Y:S04]  /*d2750*/  @P3 STG.E.U8 desc[UR24][R28.64], R2 ;  /* 0x000000021c003986 */ /* 0x0041e8000c101118 */
[----:B------:R1:W-:Y:S01]  /*d2760*/  @P5 STG.E.U8 desc[UR24][R10.64], R3 ;  /* 0x000000030a005986 */ /* 0x0003e2000c101118 */
[----:B------:R-:W-:-:S02]  /*d2770*/  ISETP.LT.AND P5, PT, R22, UR4, !P1 ;  /* 0x0000000416007c0c */ /* 0x000fc4000cfa1270 */
[----:B------:R-:W-:Y:S02]  /*d2780*/  ISETP.LT.AND P3, PT, R19, UR5, !P1 ;  /* 0x0000000513007c0c */ /* 0x000fe4000cf61270 */
[C---:B------:R-:W-:Y:S02]  /*d2790*/  PRMT R0, R24.reuse, 0x7770, RZ ;  /* 0x0000777018007816 */ /* 0x040fe400000000ff */
[C---:B------:R-:W-:Y:S01]  /*d27a0*/  PRMT R4, R24.reuse, 0x7773, RZ ;  /* 0x0000777318047816 */ /* 0x040fe200000000ff */
[----:B------:R-:W-:Y:S01]  /*d27b0*/  ULDC UR4, c[0x0][0x228] ;  /* 0x00008a0000047ab9 */ /* 0x000fe20000000800 */
[----:B------:R-:W-:Y:S01]  /*d27c0*/  ULDC UR5, c[0x0][0x228] ;  /* 0x00008a0000057ab9 */ /* 0x000fe20000000800 */
[C---:B0-----:R-:W-:Y:S02]  /*d27d0*/  PRMT R2, R24.reuse, 0x7771, RZ ;  /* 0x0000777118027816 */ /* 0x041fe400000000ff */
[----:B-1----:R-:W-:Y:S01]  /*d27e0*/  PRMT R3, R24, 0x7772, RZ ;  /* 0x0000777218037816 */ /* 0x002fe200000000ff */
[----:B------:R-:W2:Y:S04]  /*d27f0*/  LDL.LU.64 R28, [R1+0x988] ;  /* 0x00098800011c7983 */ /* 0x000ea80000300a00 */
[----:B------:R-:W2:Y:S04]  /*d2800*/  LDL.LU.64 R10, [R1+0x980] ;  /* 0x00098000010a7983 */ /* 0x000ea80000300a00 */
[----:B---3--:R0:W-:Y:S04]  /*d2810*/  @P6 STG.E.U8 desc[UR24][R16.64], R0 ;  /* 0x0000000010006986 */ /* 0x0081e8000c101118 */
[----:B------:R-:W-:Y:S04]  /*d2820*/  @P5 STG.E.U8 desc[UR24][R12.64], R2 ;  /* 0x000000020c005986 */ /* 0x000fe8000c101118 */
[----:B0-----:R-:W3:Y:S04]  /*d2830*/  LDL.LU.64 R16, [R1+0x3ba8] ;  /* 0x003ba80001107983 */ /* 0x001ee80000300a00 */
[----:B------:R-:W2:Y:S04]  /*d2840*/  LDL.LU R24, [R1+0x3ac] ;  /* 0x0003ac0001187983 */ /* 0x000ea80000300800 */
[----:B------:R0:W-:Y:S04]  /*d2850*/  @P3 STG.E.U8 desc[UR24][R20.64], R3 ;  /* 0x0000000314003986 */ /* 0x0001e8000c101118 */
[----:B0-----:R-:W2:Y:S04]  /*d2860*/  LDL.LU.64 R20, [R1+0xac0] ;  /* 0x000ac00001147983 */ /* 0x001ea80000300a00 */
[----:B------:R-:W3:Y:S01]  /*d2870*/  LDL.LU.64 R12, [R1+0xab0] ;  /* 0x000ab000010c7983 */ /* 0x000ee20000300a00 */
[----:B------:R-:W-:-:S02]  /*d2880*/  ISETP.LT.AND P6, PT, R18, UR5, !P2 ;  /* 0x0000000512007c0c */ /* 0x000fc4000d7c1270 */
[C---:B----4-:R-:W-:Y:S02]  /*d2890*/  PRMT R0, R25.reuse, 0x7770, RZ ;  /* 0x0000777019007816 */ /* 0x050fe400000000ff */
[C---:B------:R-:W-:Y:S01]  /*d28a0*/  PRMT R2, R25.reuse, 0x7771, RZ ;  /* 0x0000777119027816 */ /* 0x040fe200000000ff */
[----:B------:R-:W-:Y:S01]  /*d28b0*/  ULDC UR5, c[0x0][0x228] ;  /* 0x00008a0000057ab9 */ /* 0x000fe20000000800 */
[C---:B------:R-:W-:Y:S02]  /*d28c0*/  PRMT R3, R25.reuse, 0x7772, RZ ;  /* 0x0000777219037816 */ /* 0x040fe400000000ff */
[----:B------:R-:W-:Y:S01]  /*d28d0*/  PRMT R5, R25, 0x7773, RZ ;  /* 0x0000777319057816 */ /* 0x000fe200000000ff */
[----:B---3--:R0:W-:Y:S04]  /*d28e0*/  STL.64 [R1+0x3ba0], R12 ;  /* 0x003ba00c01007387 */ /* 0x0081e80000100a00 */
[----:B0-----:R-:W3:Y:S01]  /*d28f0*/  LDL.LU.64 R12, [R1+0xab8] ;  /* 0x000ab800010c7983 */ /* 0x001ee20000300a00 */
[----:B------:R-:W-:-:S02]  /*d2900*/  ISETP.LT.AND P1, PT, R17, UR4, !P1 ;  /* 0x0000000411007c0c */ /* 0x000fc4000cf21270 */
[----:B------:R-:W-:Y:S01]  /*d2910*/  ISETP.LT.AND P5, PT, R16, UR6, !P2 ;  /* 0x0000000610007c0c */ /* 0x000fe2000d7a1270 */
[----:B------:R-:W-:Y:S01]  /*d2920*/  ULDC UR4, c[0x0][0x228] ;  /* 0x00008a0000047ab9 */ /* 0x000fe20000000800 */
[----:B------:R-:W-:Y:S01]  /*d2930*/  ULDC UR6, c[0x0][0x228] ;  /* 0x00008a0000067ab9 */ /* 0x000fe20000000800 */
[----:B------:R-:W-:Y:S01]  /*d2940*/  ISETP.LT.AND P3, PT, R27, UR4, !P2 ;  /* 0x000000041b007c0c */ /* 0x000fe2000d761270 */
[----:B------:R-:W-:-:S07]  /*d2950*/  ULDC UR4, c[0x0][0x228] ;  /* 0x00008a0000047ab9 */ /* 0x000fce0000000800 */
[----:B------:R-:W-:Y:S01]  /*d2960*/  @P1 STG.E.U8 desc[UR24][R6.64], R4 ;  /* 0x0000000406001986 */ /* 0x000fe2000c101118 */
[----:B------:R-:W-:-:S03]  /*d2970*/  ISETP.LT.AND P1, PT, R8, UR4, !P2 ;  /* 0x0000000408007c0c */ /* 0x000fc6000d721270 */
[----:B------:R-:W-:Y:S04]  /*d2980*/  @P6 STG.E.U8 desc[UR24][R14.64], R0 ;  /* 0x000000000e006986 */ /* 0x000fe8000c101118 */
[----:B--2---:R0:W-:Y:S01]  /*d2990*/  @P5 STG.E.U8 desc[UR24][R28.64], R2 ;  /* 0x000000021c005986 */ /* 0x0041e2000c101118 */
[----:B------:R-:W-:-:S03]  /*d29a0*/  ISETP.LT.AND P5, PT, R23, UR5, !P2 ;  /* 0x0000000517007c0c */ /* 0x000fc6000d7a1270 */
[----:B------:R1:W-:Y:S01]  /*d29b0*/  @P3 STG.E.U8 desc[UR24][R10.64], R3 ;  /* 0x000000030a003986 */ /* 0x0003e2000c101118 */
[----:B------:R-:W-:Y:S01]  /*d29c0*/  ISETP.LT.AND P6, PT, R22, UR6, !P2 ;  /* 0x0000000616007c0c */ /* 0x000fe2000d7c1270 */
[----:B------:R-:W-:Y:S01]  /*d29d0*/  ULDC UR4, c[0x0][0x228] ;  /* 0x00008a0000047ab9 */ /* 0x000fe20000000800 */
[----:B------:R-:W-:Y:S01]  /*d29e0*/  ULDC UR5, c[0x0][0x228] ;  /* 0x00008a0000057ab9 */ /* 0x000fe20000000800 */
[----:B0-----:R-:W2:Y:S04]  /*d29f0*/  LDL.LU.64 R28, [R1+0xa68] ;  /* 0x000a6800011c7983 */ /* 0x001ea80000300a00 */
[----:B------:R-:W4:Y:S01]  /*d2a00*/  LDL.LU R25, [R1+0x280] ;  /* 0x0002800001197983 */ /* 0x000f220000300800 */
[----:B-1----:R-:W-:-:S03]  /*d2a10*/  PRMT R3, R24, 0x7770, RZ ;  /* 0x0000777018037816 */ /* 0x002fc600000000ff */
[----:B------:R-:W4:Y:S04]  /*d2a20*/  LDL.LU.64 R6, [R1+0xaf0] ;  /* 0x000af00001067983 */ /* 0x000f280000300a00 */
[----:B------:R-:W4:Y:S04]  /*d2a30*/  LDL.LU.64 R10, [R1+0xae8] ;  /* 0x000ae800010a7983 */ /* 0x000f280000300a00 */
[----:B------:R0:W-:Y:S01]  /*d2a40*/  @P1 STG.E.U8 desc[UR24][R20.64], R5 ;  /* 0x0000000514001986 */ /* 0x0001e2000c101118 */
[C---:B------:R-:W-:Y:S02]  /*d2a50*/  PRMT R2, R24.reuse, 0x7771, RZ ;  /* 0x0000777118027816 */ /* 0x040fe400000000ff */
[----:B------:R-:W-:-:S02]  /*d2a60*/  PRMT R0, R24, 0x7772, RZ ;  /* 0x0000777218007816 */ /* 0x000fc400000000ff */
[----:B------:R-:W-:Y:S01]  /*d2a70*/  PRMT R4, R24, 0x7773, RZ ;  /* 0x0000777318047816 */ /* 0x000fe200000000ff */
[----:B------:R-:W-:Y:S01]  /*d2a80*/  ULDC UR6, c[0x0][0x228] ;  /* 0x00008a0000067ab9 */ /* 0x000fe20000000800 */
[----:B0-----:R-:W4:Y:S04]  /*d2a90*/  LDL.LU.64 R20, [R1+0xb70] ;  /* 0x000b700001147983 */ /* 0x001f280000300a00 */
[----:B------:R-:W4:Y:S04]  /*d2aa0*/  LDL.LU.64 R14, [R1+0xb68] ;  /* 0x000b6800010e7983 */ /* 0x000f280000300a00 */
[----:B------:R-:W4:Y:S04]  /*d2ab0*/  LDL.LU R26, [R1+0x260] ;  /* 0x00026000011a7983 */ /* 0x000f280000300800 */
[----:B---3--:R0:W-:Y:S04]  /*d2ac0*/  @P5 STG.E.U8 desc[UR24][R12.64], R3 ;  /* 0x000000030c005986 */ /* 0x0081e8000c101118 */
[----:B0-----:R-:W3:Y:S01]  /*d2ad0*/  LDL.LU.64 R12, [R1+0x3ba0] ;  /* 0x003ba000010c7983 */ /* 0x001ee20000300a00 */
[----:B------:R-:W-:Y:S01]  /*d2ae0*/  ISETP.LT.AND P3, PT, R19, UR4, !P2 ;  /* 0x0000000413007c0c */ /* 0x000fe2000d761270 */
[----:B------:R-:W-:Y:S01]  /*d2af0*/  ULDC UR4, c[0x0][0x228] ;  /* 0x00008a0000047ab9 */ /* 0x000fe20000000800 */
[----:B------:R-:W-:-:S02]  /*d2b00*/  ISETP.LT.AND P2, PT, R17, UR5, !P2 ;  /* 0x0000000511007c0c */ /* 0x000fc4000d741270 */
[----:B------:R-:W-:Y:S01]  /*d2b10*/  ISETP.LT.AND P5, PT, R18, UR4, !P0 ;  /* 0x0000000412007c0c */ /* 0x000fe2000c7a1270 */
[----:B------:R-:W-:Y:S01]  /*d2b20*/  ULDC UR5, c[0x0][0x228] ;  /* 0x00008a0000057ab9 */ /* 0x000fe20000000800 */
[----:B------:R-:W-:Y:S01]  /*d2b30*/  ULDC UR4, c[0x0][0x228] ;  /* 0x00008a0000047ab9 */ /* 0x000fe20000000800 */
[----:B---3--:R0:W-:Y:S04]  /*d2b40*/  @P6 STG.E.U8 desc[UR24][R12.64], R2 ;  /* 0x000000020c006986 */ /* 0x0081e8000c101118 */
[----:B0-----:R-:W3:Y:S04]  /*d2b50*/  LDL.LU R12, [R1+0x3b9c] ;  /* 0x003b9c00010c7983 */ /* 0x001ee80000300800 */
[----:B------:R-:W2:Y:S04]  /*d2b60*/  LDL.LU.64 R2, [R1+0xaa8] ;  /* 0x000aa80001027983 */ /* 0x000ea80000300a00 */
[----:B------:R-:W3:Y:S01]  /*d2b70*/  LDL.LU R24, [R1+0x3e4] ;  /* 0x0003e40001187983 */ /* 0x000ee20000300800 */
[----:B------:R-:W-:Y:S01]  /*d2b80*/  ISETP.LT.AND P6, PT, R27, UR4, !P0 ;  /* 0x000000041b007c0c */ /* 0x000fe2000c7c1270 */
[----:B------:R-:W-:-:S02]  /*d2b90*/  ULDC UR4, c[0x0][0x228] ;  /* 0x00008a0000047ab9 */ /* 0x000fc40000000800 */
[----:B--2---:R4:W-:Y:S04]  /*d2ba0*/  @P3 STG.E.U8 desc[UR24][R2.64], R0 ;  /* 0x0000000002003986 */ /* 0x0049e8000c101118 */
[----:B------:R0:W-:Y:S01]  /*d2bb0*/  @P2 STG.E.U8 desc[UR24][R28.64], R4 ;  /* 0x000000041c002986 */ /* 0x0001e2000c101118 */
[----:B----4-:R-:W-:Y:S02]  /*d2bc0*/  PRMT R2, R25, 0x7770, RZ ;  /* 0x0000777019027816 */ /* 0x010fe400000000ff */
[----:B------:R-:W-:Y:S01]  /*d2bd0*/  ISETP.LT.AND P3, PT, R16, UR5, !P0 ;  /* 0x0000000510007c0c */ /* 0x000fe2000c761270 */
[----:B------:R-:W-:Y:S01]  /*d2be0*/  ULDC UR5, c[0x0][0x228] ;  /* 0x00008a0000057ab9 */ /* 0x000fe20000000800 */
[----:B0-----:R-:W2:Y:S04]  /*d2bf0*/  LDL.LU.64 R28, [R1+0xc30] ;  /* 0x000c3000011c7983 */ /* 0x001ea80000300a00 */
[----:B------:R-:W-:Y:S04]  /*d2c00*/  @P5 STG.E.U8 desc[UR24][R6.64], R2 ;  /* 0x0000000206005986 */ /* 0x000fe8000c101118 */
[----:B---3--:R-:W0:Y:S01]  /*d2c10*/  LDS.128 R4, [R24] ;  /* 0x0000000018047984 */ /* 0x008e220000000c00 */
[----:B------:R-:W-:-:S03]  /*d2c20*/  ISETP.LT.AND P2, PT, R8, UR5, !P0 ;  /* 0x0000000508007c0c */ /* 0x000fc6000c741270 */
[----:B------:R1:W-:Y:S01]  /*d2c30*/  STL [R1+0x3b98], R8 ;  /* 0x003b980801007387 */ /* 0x0003e20000100800 */
[----:B------:R-:W-:Y:S01]  /*d2c40*/  VIADD R0, R12, 0x7a ;  /* 0x0000007a0c007836 */ /* 0x000fe20000000000 */
[C---:B------:R-:W-:Y:S01]  /*d2c50*/  PRMT R3, R25.reuse, 0x7771, RZ ;  /* 0x0000777119037816 */ /* 0x040fe200000000ff */
[----:B------:R-:W-:Y:S01]  /*d2c60*/  ULDC UR5, c[0x0][0x228] ;  /* 0x00008a0000057ab9 */ /* 0x000fe20000000800 */
[----:B-1----:R-:W3:Y:S02]  /*d2c70*/  LDL.LU.64 R8, [R1+0xcb8] ;  /* 0x000cb80001087983 */ /* 0x002ee40000300a00 */
[----:B------:R-:W-:Y:S02]  /*d2c80*/  ISETP.GE.AND P1, PT, R0, UR21, PT ;  /* 0x0000001500007c0c */ /* 0x000fe4000bf26270 */
[C---:B------:R-:W-:Y:S02]  /*d2c90*/  PRMT R0, R25.reuse, 0x7772, RZ ;  /* 0x0000777219007816 */ /* 0x040fe400000000ff */
[----:B------:R-:W-:Y:S01]  /*d2ca0*/  PRMT R2, R25, 0x7773, RZ ;  /* 0x0000777319027816 */ /* 0x000fe200000000ff */
[----:B------:R1:W-:Y:S04]  /*d2cb0*/  @P3 STG.E.U8 desc[UR24][R10.64], R3 ;  /* 0x000000030a003986 */ /* 0x0003e8000c101118 */
[----:B------:R4:W-:Y:S04]  /*d2cc0*/  @P6 STG.E.U8 desc[UR24][R20.64], R0 ;  /* 0x0000000014006986 */ /* 0x0009e8000c101118 */
[----:B------:R0:W-:Y:S04]  /*d2cd0*/  @P2 STG.E.U8 desc[UR24][R14.64], R2 ;  /* 0x000000020e002986 */ /* 0x0001e8000c101118 */
[----:B-1----:R-:W3:Y:S04]  /*d2ce0*/  LDL.LU.64 R10, [R1+0xcb0] ;  /* 0x000cb000010a7983 */ /* 0x002ee80000300a00 */
[----:B------:R-:W3:Y:S04]  /*d2cf0*/  LDL.LU R13, [R1+0x2b0] ;  /* 0x0002b000010d7983 */ /* 0x000ee80000300800 */
[----:B----4-:R-:W4:Y:S04]  /*d2d00*/  LDL.LU.64 R20, [R1+0xca8] ;  /* 0x000ca80001147983 */ /* 0x010f280000300a00 */
[----:B0-----:R-:W4:Y:S04]  /*d2d10*/  LDL.LU.64 R14, [R1+0xd38] ;  /* 0x000d3800010e7983 */ /* 0x001f280000300a00 */
[----:B------:R-:W4:Y:S04]  /*d2d20*/  LDL.LU.64 R24, [R1+0xd30] ;  /* 0x000d300001187983 */ /* 0x000f280000300a00 */
[----:B------:R0:W-:Y:S04]  /*d2d30*/  STL.64 [R1+0x3b78], R6 ;  /* 0x003b780601007387 */ /* 0x0001e80000100a00 */
[----:B0-----:R-:W4:Y:S01]  /*d2d40*/  LDL.LU.64 R6, [R1+0xd00] ;  /* 0x000d000001067983 */ /* 0x001f220000300a00 */
[----:B------:R-:W-:Y:S01]  /*d2d50*/  ISETP.LT.AND P3, PT, R23, UR4, !P0 ;  /* 0x0000000417007c0c */ /* 0x000fe2000c761270 */
[----:B------:R-:W-:-:S02]  /*d2d60*/  ULDC UR4, c[0x0][0x228] ;  /* 0x00008a0000047ab9 */ /* 0x000fc40000000800 */
[----:B------:R-:W-:Y:S01]  /*d2d70*/  ISETP.LT.AND P5, PT, R22, UR4, !P0 ;  /* 0x0000000416007c0c */ /* 0x000fe2000c7a1270 */
[----:B------:R-:W-:Y:S01]  /*d2d80*/  VIADD R0, R12, 0x7b ;  /* 0x0000007b0c007836 */ /* 0x000fe20000000000 */
[----:B------:R-:W-:Y:S02]  /*d2d90*/  PRMT R2, R26, 0x7770, RZ ;  /* 0x000077701a027816 */ /* 0x000fe400000000ff */
[----:B------:R-:W-:Y:S01]  /*d2da0*/  ISETP.LT.AND P6, PT, R19, UR5, !P0 ;  /* 0x0000000513007c0c */ /* 0x000fe2000c7c1270 */
[----:B------:R-:W-:Y:S01]  /*d2db0*/  ULDC UR4, c[0x0][0x228] ;  /* 0x00008a0000047ab9 */ /* 0x000fe20000000800 */
[----:B------:R-:W-:Y:S01]  /*d2dc0*/  ULDC UR5, c[0x0][0x228] ;  /* 0x00008a0000057ab9 */ /* 0x000fe20000000800 */
[----:B------:R-:W-:Y:S02]  /*d2dd0*/  ISETP.GE.AND P2, PT, R0, UR43, PT ;  /* 0x0000002b00007c0c */ /* 0x000fe4000bf46270 */
[----:B------:R-:W-:Y:S02]  /*d2de0*/  PRMT R0, R26, 0x7771, RZ ;  /* 0x000077711a007816 */ /* 0x000fe400000000ff */
[----:B------:R-:W-:Y:S01]  /*d2df0*/  ISETP.LT.AND P0, PT, R17, UR4, !P0 ;  /* 0x0000000411007c0c */ /* 0x000fe2000c701270 */
[----:B------:R-:W-:Y:S01]  /*d2e00*/  ULDC UR4, c[0x0][0x228] ;  /* 0x00008a0000047ab9 */ /* 0x000fe20000000800 */
[----:B--2---:R0:W-:Y:S01]  /*d2e10*/  @P3 STG.E.U8 desc[UR24][R28.64], R2 ;  /* 0x000000021c003986 */ /* 0x0041e2000c101118 */
[----:B------:R-:W-:Y:S01]  /*d2e20*/  ISETP.LT.AND P3, PT, R18, UR5, !P4 ;  /* 0x0000000512007c0c */ /* 0x000fe2000e761270 */
[----:B------:R-:W-:-:S02]  /*d2e30*/  ULDC UR5, c[0x0][0x228] ;  /* 0x00008a0000057ab9 */ /* 0x000fc40000000800 */
[----:B0-----:R-:W2:Y:S04]  /*d2e40*/  LDL.LU.64 R28, [R1+0xde0] ;  /* 0x000de000011c7983 */ /* 0x001ea80000300a00 */
[----:B---3--:R0:W-:Y:S01]  /*d2e50*/  @P5 STG.E.U8 desc[UR24][R8.64], R0 ;  /* 0x0000000008005986 */ /* 0x0081e2000c101118 */
[----:B------:R-:W-:-:S03]  /*d2e60*/  PRMT R2, R26, 0x7772, RZ ;  /* 0x000077721a027816 */ /* 0x000fc600000000ff */
[----:B0-----:R-:W3:Y:S01]  /*d2e70*/  LDL.LU R8, [R1+0x3b98] ;  /* 0x003b980001087983 */ /* 0x001ee20000300800 */
[----:B------:R-:W-:-:S03]  /*d2e80*/  PRMT R0, R26, 0x7773, RZ ;  /* 0x000077731a007816 */ /* 0x000fc600000000ff */
[----:B------:R0:W-:Y:S02]  /*d2e90*/  @P6 STG.E.U8 desc[UR24][R10.64], R2 ;  /* 0x000000020a006986 */ /* 0x0001e4000c101118 */
[----:B0-----:R-:W-:Y:S02]  /*d2ea0*/  PRMT R2, R13, 0x7770, RZ ;  /* 0x000077700d027816 */ /* 0x001fe400000000ff */
[----:B------:R-:W2:Y:S04]  /*d2eb0*/  LDL.LU.64 R10, [R1+0xdd8] ;  /* 0x000dd800010a7983 */ /* 0x000ea80000300a00 */
[----:B----4-:R-:W-:Y:S04]  /*d2ec0*/  @P0 STG.E.U8 desc[UR24][R6.64], R0 ;  /* 0x0000000006000986 */ /* 0x010fe8000c101118 */
[----:B------:R0:W-:Y:S04]  /*d2ed0*/  @P3 STG.E.U8 desc[UR24][R20.64], R2 ;  /* 0x0000000214003986 */ /* 0x0001e8000c101118 */
[----:B0-----:R-:W4:Y:S04]  /*d2ee0*/  LDL.LU.64 R20, [R1+0xe68] ;  /* 0x000e680001147983 */ /* 0x001f280000300a00 */
[----:B------:R-:W4:Y:S01]  /*d2ef0*/  LDL.LU.64 R6, [R1+0xe60] ;  /* 0x000e600001067983 */ /* 0x000f220000300a00 */
[----:B------:R-:W-:-:S02]  /*d2f00*/  ISETP.LT.AND P6, PT, R16, UR4, !P4 ;  /* 0x0000000410007c0c */ /* 0x000fc4000e7c1270 */
[----:B------:R-:W-:Y:S01]  /*d2f10*/  PRMT R0, R13, 0x7771, RZ ;  /* 0x000077710d007816 */ /* 0x000fe200000000ff */
[----:B------:R-:W4:Y:S01]  /*d2f20*/  LDL.LU R9, [R1+0x284] ;  /* 0x0002840001097983 */ /* 0x000f220000300800 */
[----:B------:R-:W-:-:S09]  /*d2f30*/  ULDC UR4, c[0x0][0x228] ;  /* 0x00008a0000047ab9 */ /* 0x000fd20000000800 */
[----:B------:R0:W-:Y:S04]  /*d2f40*/  @P6 STG.E.U8 desc[UR24][R14.64], R0 ;  /* 0x000000000e006986 */ /* 0x0001e8000c101118 */
[----:B0-----:R-:W4:Y:S01]  /*d2f50*/  LDL.LU.64 R14, [R1+0xea0] ;  /* 0x000ea000010e7983 */ /* 0x001f220000300a00 */
[----:B------:R-:W-:Y:S01]  /*d2f60*/  ISETP.LT.AND P5, PT, R27, UR4, !P4 ;  /* 0x000000041b007c0c */ /* 0x000fe2000e7a1270 */
[----:B------:R-:W-:Y:S01]  /*d2f70*/  ULDC UR4, c[0x0][0x228] ;  /* 0x00008a0000047ab9 */ /* 0x000fe20000000800 */
[----:B------:R-:W-:Y:S02]  /*d2f80*/  PRMT R2, R13, 0x7772, RZ ;  /* 0x000077720d027816 */ /* 0x000fe400000000ff */
[----:B------:R-:W-:Y:S01]  /*d2f90*/  ISETP.LT.AND P6, PT, R19, UR5, !P4 ;  /* 0x0000000513007c0c */ /* 0x000fe2000e7c1270 */
[----:B------:R-:W-:Y:S01]  /*d2fa0*/  VIADD R0, R12, 0x7c ;  /* 0x0000007c0c007836 */ /* 0x000fe20000000000 */
[----:B------:R-:W-:Y:S01]  /*d2fb0*/  PRMT R3, R4, 0x7770, RZ ;  /* 0x0000777004037816 */ /* 0x000fe200000000ff */
[----:B------:R-:W-:-:S06]  /*d2fc0*/  ULDC UR5, c[0x0][0x228] ;  /* 0x00008a0000057ab9 */ /* 0x000fcc0000000800 */
[----:B------:R0:W-:Y:S04]  /*d2fd0*/  @P5 STG.E.U8 desc[UR24][R24.64], R2 ;  /* 0x0000000218005986 */ /* 0x0001e8000c101118 */
[----:B0-----:R-:W4:Y:S01]  /*d2fe0*/  LDL.LU.64 R24, [R1+0xe58] ;  /* 0x000e580001187983 */ /* 0x001f220000300a00 */
[----:B------:R-:W-:Y:S02]  /*d2ff0*/  PRMT R2, R13, 0x7773, RZ ;  /* 0x000077730d027816 */ /* 0x000fe400000000ff */
[----:B---3--:R-:W-:Y:S01]  /*d3000*/  ISETP.LT.AND P0, PT, R8, UR4, !P4 ;  /* 0x0000000408007c0c */ /* 0x008fe2000e701270 */
[----:B------:R-:W-:Y:S02]  /*d3010*/  ULDC UR4, c[0x0][0x228] ;  /* 0x00008a0000047ab9 */ /* 0x000fe40000000800 */
[----:B------:R-:W-:Y:S01]  /*d3020*/  ISETP.LT.AND P3, PT, R23, UR4, !P4 ;  /* 0x0000000417007c0c */ /* 0x000fe2000e761270 */
[----:B------:R-:W-:-:S02]  /*d3030*/  ULDC UR4, c[0x0][0x228] ;  /* 0x00008a0000047ab9 */ /* 0x000fc40000000800 */
[----:B------:R-:W-:Y:S01]  /*d3040*/  ISETP.LT.AND P5, PT, R22, UR4, !P4 ;  /* 0x0000000416007c0c */ /* 0x000fe2000e7a1270 */
[----:B------:R-:W-:-:S06]  /*d3050*/  ULDC UR4, c[0x0][0x228] ;  /* 0x00008a0000047ab9 */ /* 0x000fcc0000000800 */
[----:B--2---:R0:W-:Y:S01]  /*d3060*/  @P0 STG.E.U8 desc[UR24][R28.64], R2 ;  /* 0x000000021c000986 */ /* 0x0041e2000c101118 */
[----:B------:R-:W-:Y:S02]  /*d3070*/  ISETP.GE.AND P0, PT, R0, UR41, PT ;  /* 0x0000002900007c0c */ /* 0x000fe4000bf06270 */
[C---:B------:R-:W-:Y:S01]  /*d3080*/  PRMT R0, R4.reuse, 0x7771, RZ ;  /* 0x0000777104007816 */ /* 0x040fe200000000ff */
[----:B------:R1:W-:Y:S01]  /*d3090*/  @P3 STG.E.U8 desc[UR24][R10.64], R3 ;  /* 0x000000030a003986 */ /* 0x0003e2000c101118 */
[----:B------:R-:W-:Y:S01]  /*d30a0*/  ISETP.LT.AND P4, PT, R17, UR4, !P4 ;  /* 0x0000000411007c0c */ /* 0x000fe2000e781270 */
[----:B------:R-:W-:Y:S02]  /*d30b0*/  ULDC UR4, c[0x0][0x228] ;  /* 0x00008a0000047ab9 */ /* 0x000fe40000000800 */
[----:B0-----:R-:W2:Y:S01]  /*d30c0*/  LDL.LU.64 R28, [R1+0xef0] ;  /* 0x000ef000011c7983 */ /* 0x001ea20000300a00 */
[----:B------:R-:W-:-:S03]  /*d30d0*/  PRMT R2, R4, 0x7772, RZ ;  /* 0x0000777204027816 */ /* 0x000fc600000000ff */
[----:B-1----:R-:W3:Y:S04]  /*d30e0*/  LDL.LU.64 R10, [R1+0xee8] ;  /* 0x000ee800010a7983 */ /* 0x002ee80000300a00 */
[----:B------:R-:W3:Y:S04]  /*d30f0*/  LDL.LU R26, [R1+0x264] ;  /* 0x00026400011a7983 */ /* 0x000ee80000300800 */
[----:B----4-:R0:W-:Y:S04]  /*d3100*/  @P5 STG.E.U8 desc[UR24][R20.64], R0 ;  /* 0x0000000014005986 */ /* 0x0101e8000c101118 */
[----:B------:R-:W-:Y:S01]  /*d3110*/  @P6 STG.E.U8 desc[UR24][R6.64], R2 ;  /* 0x0000000206006986 */ /* 0x000fe2000c101118 */
[----:B------:R-:W-:-:S02]  /*d3120*/  ISETP.LT.AND P6, PT, R16, UR4, !P1 ;  /* 0x0000000410007c0c */ /* 0x000fc4000cfc1270 */
[----:B------:R-:W-:Y:S02]  /*d3130*/  PRMT R4, R4, 0x7773, RZ ;  /* 0x0000777304047816 */ /* 0x000fe400000000ff */
[----:B------:R-:W-:Y:S01]  /*d3140*/  ISETP.LT.AND P3, PT, R18, UR5, !P1 ;  /* 0x0000000512007c0c */ /* 0x000fe2000cf61270 */
[----:B------:R-:W-:Y:S01]  /*d3150*/  ULDC UR4, c[0x0][0x228] ;  /* 0x00008a0000047ab9 */ /* 0x000fe20000000800 */
[----:B------:R-:W-:Y:S01]  /*d3160*/  ULDC UR5, c[0x0][0x228] ;  /* 0x00008a0000057ab9 */ /* 0x000fe20000000800 */
[----:B0-----:R-:W4:Y:S04]  /*d3170*/  LDL.LU.64 R20, [R1+0xf88] ;  /* 0x000f880001147983 */ /* 0x001f280000300a00 */
[----:B------:R0:W-:Y:S04]  /*d3180*/  STL.64 [R1+0x3b90], R16 ;  /* 0x003b901001007387 */ /* 0x0001e80000100a00 */
[----:B0-----:R-:W4:Y:S04]  /*d3190*/  LDL.LU.64 R16, [R1+0xf80] ;  /* 0x000f800001107983 */ /* 0x001f280000300a00 */
[----:B------:R0:W-:Y:S04]  /*d31a0*/  @P4 STG.E.U8 desc[UR24][R14.64], R4 ;  /* 0x000000040e004986 */ /* 0x0001e8000c101118 */
[----:B0-----:R-:W4:Y:S01]  /*d31b0*/  LDL.LU.64 R14, [R1+0x1008] ;  /* 0x00100800010e7983 */ /* 0x001f220000300a00 */
[----:B------:R-:W-:-:S02]  /*d31c0*/  PRMT R0, R9, 0x7770, RZ ;  /* 0x0000777009007816 */ /* 0x000fc400000000ff */
[----:B------:R-:W-:Y:S01]  /*d31d0*/  ISETP.LT.AND P5, PT, R27, UR4, !P1 ;  /* 0x000000041b007c0c */ /* 0x000fe2000cfa1270 */
[----:B------:R-:W-:Y:S01]  /*d31e0*/  ULDC UR4, c[0x0][0x228] ;  /* 0x00008a0000047ab9 */ /* 0x000fe20000000800 */
[----:B------:R-:W-:Y:S01]  /*d31f0*/  PRMT R2, R9, 0x7772, RZ ;  /* 0x0000777209027816 */ /* 0x000fe200000000ff */
[----:B------:R0:W-:Y:S01]  /*d3200*/  @P3 STG.E.U8 desc[UR24][R24.64], R0 ;  /* 0x0000000018003986 */ /* 0x0001e2000c101118 */
[----:B------:R-:W-:Y:S01]  /*d3210*/  ISETP.LT.AND P3, PT, R8, UR4, !P1 ;  /* 0x0000000408007c0c */ /* 0x000fe2000cf61270 */
[----:B------:R-:W-:Y:S02]  /*d3220*/  ULDC UR4, c[0x0][0x228] ;  /* 0x00008a0000047ab9 */ /* 0x000fe40000000800 */
[----:B------:R-:W-:Y:S01]  /*d3230*/  ISETP.LT.AND P4, PT, R23, UR4, !P1 ;  /* 0x0000000417007c0c */ /* 0x000fe2000cf81270 */
[----:B------:R-:W-:Y:S01]  /*d3240*/  ULDC UR4, c[0x0][0x228] ;  /* 0x00008a0000047ab9 */ /* 0x000fe20000000800 */
[----:B0-----:R-:W-:Y:S01]  /*d3250*/  PRMT R0, R9, 0x7771, RZ ;  /* 0x0000777109007816 */ /* 0x001fe200000000ff */
[----:B------:R-:W4:Y:S04]  /*d3260*/  LDL.LU.64 R24, [R1+0x1000] ;  /* 0x0010000001187983 */ /* 0x000f280000300a00 */
[----:B------:R-:W4:Y:S04]  /*d3270*/  LDL.LU R13, [R1+0x2b4] ;  /* 0x0002b400010d7983 */ /* 0x000f280000300800 */
[----:B------:R-:W4:Y:S04]  /*d3280*/  LDL.LU.64 R6, [R1+0x1040] ;  /* 0x0010400001067983 */ /* 0x000f280000300a00 */
[----:B--2---:R0:W-:Y:S04]  /*d3290*/  @P6 STG.E.U8 desc[UR24][R28.64], R0 ;  /* 0x000000001c006986 */ /* 0x0041e8000c101118 */
[----:B---3--:R1:W-:Y:S01]  /*d32a0*/  @P5 STG.E.U8 desc[UR24][R10.64], R2 ;  /* 0x000000020a005986 */ /* 0x0083e2000c101118 */
[----:B------:R-:W-:-:S03]  /*d32b0*/  PRMT R3, R26, 0x7770, RZ ;  /* 0x000077701a037816 */ /* 0x000fc600000000ff */
[----:B0-----:R-:W2:Y:S01]  /*d32c0*/  LDL.LU.64 R28, [R1+0xff8] ;  /* 0x000ff800011c7983 */ /* 0x001ea20000300a00 */
[----:B-1----:R-:W-:-:S03]  /*d32d0*/  PRMT R2, R9, 0x7773, RZ ;  /* 0x0000777309027816 */ /* 0x002fc600000000ff */
[----:B------:R-:W3:Y:S04]  /*d32e0*/  LDL.LU.64 R10, [R1+0x1080] ;  /* 0x00108000010a7983 */ /* 0x000ee80000300a00 */
[----:B----4-:R0:W-:Y:S04]  /*d32f0*/  @P3 STG.E.U8 desc[UR24][R20.64], R2 ;  /* 0x0000000214003986 */ /* 0x0101e8000c101118 */
[----:B0-----:R-:W4:Y:S04]  /*d3300*/  LDL.LU.64 R20, [R1+0x1078] ;  /* 0x0010780001147983 */ /* 0x001f280000300a00 */
[----:B------:R0:W-:Y:S04]  /*d3310*/  @P4 STG.E.U8 desc[UR24][R16.64], R3 ;  /* 0x0000000310004986 */ /* 0x0001e8000c101118 */
[----:B0-----:R-:W2:Y:S01]  /*d3320*/  LDL.LU.64 R16, [R1+0x3b90] ;  /* 0x003b900001107983 */ /* 0x001ea20000300a00 */
[----:B------:R-:W-:Y:S01]  /*d3330*/  ISETP.LT.AND P5, PT, R22, UR4, !P1 ;  /* 0x0000000416007c0c */ /* 0x000fe2000cfa1270 */
[----:B------:R-:W-:Y:S01]  /*d3340*/  VIADD R0, R12, 0x7d ;  /* 0x0000007d0c007836 */ /* 0x000fe20000000000 */
[----:B------:R-:W-:Y:S01]  /*d3350*/  ISETP.LT.AND P6, PT, R19, UR5, !P1 ;  /* 0x0000000513007c0c */ /* 0x000fe2000cfc1270 */
[----:B------:R-:W-:Y:S01]  /*d3360*/  ULDC UR4, c[0x0][0x228] ;  /* 0x00008a0000047ab9 */ /* 0x000fe20000000800 */
[----:B------:R-:W-:Y:S01]  /*d3370*/  PRMT R2, R26, 0x7772, RZ ;  /* 0x000077721a027816 */ /* 0x000fe200000000ff */
[----:B------:R-:W-:Y:S01]  /*d3380*/  ULDC UR5, c[0x0][0x228] ;  /* 0x00008a0000057ab9 */ /* 0x000fe20000000800 */
[----:B------:R-:W-:-:S02]  /*d3390*/  ISETP.GE.AND P3, PT, R0, UR39, PT ;  /* 0x0000002700007c0c */ /* 0x000fc4000bf66270 */
[----:B------:R-:W-:-:S05]  /*d33a0*/  PRMT R0, R26, 0x7771, RZ ;  /* 0x000077711a007816 */ /* 0x000fca00000000ff */
[----:B------:R0:W-:Y:S04]  /*d33b0*/  @P5 STG.E.U8 desc[UR24][R14.64], R0 ;  /* 0x000000000e005986 */ /* 0x0001e8000c101118 */
[----:B0-----:R-:W4:Y:S01]  /*d33c0*/  LDL.LU.64 R14, [R1+0x1130] ;  /* 0x00113000010e7983 */ /* 0x001f220000300a00 */
[----:B------:R-:W-:-:S03]  /*d33d0*/  ISETP.LT.AND P4, PT, R18, UR5, !P2 ;  /* 0x0000000512007c0c */ /* 0x000fc6000d781270 */
[----:B------:R0:W-:Y:S01]  /*d33e0*/  @P6 STG.E.U8 desc[UR24][R24.64], R2 ;  /* 0x0000000218006986 */ /* 0x0001e2000c101118 */
[----:B------:R-:W-:Y:S01]  /*d33f0*/  PRMT R0, R26, 0x7773, RZ ;  /* 0x000077731a007816 */ /* 0x000fe200000000ff */
[----:B------:R-:W-:Y:S01]  /*d3400*/  ULDC UR5, c[0x0][0x228] ;  /* 0x00008a0000057ab9 */ /* 0x000fe20000000800 */
[----:B0-----:R-:W-:Y:S01]  /*d3410*/  PRMT R2, R13, 0x7770, RZ ;  /* 0x000077700d027816 */ /* 0x001fe200000000ff */
[----:B------:R-:W4:Y:S01]  /*d3420*/  LDL.LU.64 R24, [R1+0x1108] ;  /* 0x0011080001187983 */ /* 0x000f220000300a00 */
[----:B--2---:R-:W-:Y:S01]  /*d3430*/  ISETP.LT.AND P1, PT, R17, UR4, !P1 ;  /* 0x0000000411007c0c */ /* 0x004fe2000cf21270 */
[----:B------:R-:W-:Y:S02]  /*d3440*/  ULDC UR4, c[0x0][0x228] ;  /* 0x00008a0000047ab9 */ /* 0x000fe40000000800 */
[----:B------:R-:W-:Y:S01]  /*d3450*/  ISETP.LT.AND P6, PT, R16, UR4, !P2 ;  /* 0x0000000410007c0c */ /* 0x000fe2000d7c1270 */
[----:B------:R-:W-:Y:S02]  /*d3460*/  ULDC UR4, c[0x0][0x228] ;  /* 0x00008a0000047ab9 */ /* 0x000fe40000000800 */
[----:B------:R-:W-:Y:S01]  /*d3470*/  ISETP.LT.AND P5, PT, R27, UR4, !P2 ;  /* 0x000000041b007c0c */ /* 0x000fe2000d7a1270 */
[----:B------:R-:W-:-:S06]  /*d3480*/  ULDC UR4, c[0x0][0x228] ;  /* 0x00008a0000047ab9 */ /* 0x000fcc0000000800 */
[----:B------:R0:W-:Y:S01]  /*d3490*/  @P1 STG.E.U8 desc[UR24][R6.64], R0 ;  /* 0x0000000006001986 */ /* 0x0001e2000c101118 */
[----:B------:R-:W-:-:S03]  /*d34a0*/  ISETP.LT.AND P1, PT, R8, UR4, !P2 ;  /* 0x0000000408007c0c */ /* 0x000fc6000d721270 */
[----:B------:R1:W-:Y:S01]  /*d34b0*/  @P4 STG.E.U8 desc[UR24][R28.64], R2 ;  /* 0x000000021c004986 */ /* 0x0003e2000c101118 */
[----:B------:R-:W-:Y:S01]  /*d34c0*/  ULDC UR4, c[0x0][0x228] ;  /* 0x00008a0000047ab9 */ /* 0x000fe20000000800 */
[C---:B0-----:R-:W-:Y:S02]  /*d34d0*/  PRMT R0, R13.reuse, 0x7771, RZ ;  /* 0x000077710d007816 */ /* 0x041fe400000000ff */
[C---:B-1----:R-:W-:Y:S01]  /*d34e0*/  PRMT R2, R13.reuse, 0x7772, RZ ;  /* 0x000077720d027816 */ /* 0x042fe200000000ff */
[----:B------:R-:W2:Y:S04]  /*d34f0*/  LDL.LU.64 R28, [R1+0x11a8] ;  /* 0x0011a800011c7983 */ /* 0x000ea80000300a00 */
[----:B---3--:R-:W-:Y:S04]  /*d3500*/  @P6 STG.E.U8 desc[UR24][R10.64], R0 ;  /* 0x000000000a006986 */ /* 0x008fe8000c101118 */
[----:B----4-:R0:W-:Y:S04]  /*d3510*/  @P5 STG.E.U8 desc[UR24][R20.64], R2 ;  /* 0x0000000214005986 */ /* 0x0101e8000c101118 */
[----:B------:R-:W3:Y:S04]  /*d3520*/  LDL.LU.64 R6, [R1+0x11a0] ;  /* 0x0011a00001067983 */ /* 0x000ee80000300a00 */
[----:B------:R-:W4:Y:S01]  /*d3530*/  LDL.LU R26, [R1+0x288] ;  /* 0x00028800011a7983 */ /* 0x000f220000300800 */
[----:B0-----:R-:W-:-:S03]  /*d3540*/  PRMT R2, R13, 0x7773, RZ ;  /* 0x000077730d027816 */ /* 0x001fc600000000ff */
[----:B------:R-:W4:Y:S04]  /*d3550*/  LDL.LU.64 R20, [R1+0x11d0] ;  /* 0x0011d00001147983 */ /* 0x000f280000300a00 */
[----:B------:R-:W4:Y:S04]  /*d3560*/  LDL.LU.64 R10, [R1+0x1198] ;  /* 0x00119800010a7983 */ /* 0x000f280000300a00 */
[----:B------:R-:W-:Y:S04]  /*d3570*/  STL [R1+0x3b80], R12 ;  /* 0x003b800c01007387 */ /* 0x000fe80000100800 */
[----:B------:R0:W-:Y:S04]  /*d3580*/  @P1 STG.E.U8 desc[UR24][R14.64], R2 ;  /* 0x000000020e001986 */ /* 0x0001e8000c101118 */
[----:B0-----:R-:W2:Y:S01]  /*d3590*/  LDL.LU.64 R14, [R1+0x1258] ;  /* 0x00125800010e7983 */ /* 0x001ea20000300a00 */
[----:B------:R-:W-:Y:S01]  /*d35a0*/  ISETP.LT.AND P4, PT, R23, UR5, !P2 ;  /* 0x0000000517007c0c */ /* 0x000fe2000d781270 */
[----:B------:R-:W-:Y:S01]  /*d35b0*/  ULDC UR5, c[0x0][0x228] ;  /* 0x00008a0000057ab9 */ /* 0x000fe20000000800 */
[----:B------:R-:W-:-:S02]  /*d35c0*/  ISETP.LT.AND P6, PT, R22, UR4, !P2 ;  /* 0x0000000416007c0c */ /* 0x000fc4000d7c1270 */
[----:B------:R-:W-:Y:S01]  /*d35d0*/  ISETP.LT.AND P5, PT, R19, UR5, !P2 ;  /* 0x0000000513007c0c */ /* 0x000fe2000d7a1270 */
[----:B------:R-:W-:Y:S01]  /*d35e0*/  VIADD R0, R12, 0x7e ;  /* 0x0000007e0c007836 */ /* 0x000fe20000000000 */
[----:B------:R-:W-:Y:S01]  /*d35f0*/  PRMT R3, R5, 0x7770, RZ ;  /* 0x0000777005037816 */ /* 0x000fe200000000ff */
[----:B------:R-:W-:Y:S01]  /*d3600*/  ULDC UR4, c[0x0][0x228] ;  /* 0x00008a0000047ab9 */ /* 0x000fe20000000800 */
[----:B------:R-:W-:Y:S01]  /*d3610*/  ULDC UR5, c[0x0][0x228] ;  /* 0x00008a0000057ab9 */ /* 0x000fe20000000800 */
[----:B------:R-:W-:Y:S02]  /*d3620*/  ISETP.LT.AND P2, PT, R17, UR4, !P2 ;  /* 0x0000000411007c0c */ /* 0x000fe4000d741270 */
[----:B------:R-:W-:Y:S02]  /*d3630*/  ISETP.GE.AND P1, PT, R0, UR13, PT ;  /* 0x0000000d00007c0c */ /* 0x000fe4000bf26270 */
[C---:B------:R-:W-:Y:S02]  /*d3640*/  PRMT R0, R5.reuse, 0x7771, RZ ;  /* 0x0000777105007816 */ /* 0x040fe400000000ff */
[----:B------:R-:W-:Y:S01]  /*d3650*/  PRMT R2, R5, 0x7772, RZ ;  /* 0x0000777205027816 */ /* 0x000fe200000000ff */
[----:B------:R-:W-:Y:S01]  /*d3660*/  ULDC UR4, c[0x0][0x228] ;  /* 0x00008a0000047ab9 */ /* 0x000fe20000000800 */
[----:B------:R-:W-:Y:S01]  /*d3670*/  @P4 STG.E.U8 desc[UR24][R24.64], R3 ;  /* 0x0000000318004986 */ /* 0x000fe2000c101118 */
[----:B------:R-:W-:-:S03]  /*d3680*/  ISETP.LT.AND P4, PT, R18, UR5, !P0 ;  /* 0x0000000512007c0c */ /* 0x000fc6000c781270 */
[----:B--2---:R0:W-:Y:S04]  /*d3690*/  STL.64 [R1+0x3b88], R14 ;  /* 0x003b880e01007387 */ /* 0x0041e80000100a00 */
[----:B------:R4:W-:Y:S01]  /*d36a0*/  @P6 STG.E.U8 desc[UR24][R28.64], R0 ;  /* 0x000000001c006986 */ /* 0x0009e2000c101118 */
[----:B------:R-:W-:Y:S01]  /*d36b0*/  PRMT R5, R5, 0x7773, RZ ;  /* 0x0000777305057816 */ /* 0x000fe200000000ff */
[----:B------:R-:W-:Y:S02]  /*d36c0*/  ULDC UR5, c[0x0][0x228] ;  /* 0x00008a0000057ab9 */ /* 0x000fe40000000800 */
[----:B0-----:R-:W2:Y:S04]  /*d36d0*/  LDL.LU.64 R14, [R1+0x1218] ;  /* 0x00121800010e7983 */ /* 0x001ea80000300a00 */
[----:B---3--:R-:W-:Y:S01]  /*d36e0*/  @P5 STG.E.U8 desc[UR24][R6.64], R2 ;  /* 0x0000000206005986 */ /* 0x008fe2000c101118 */
[----:B------:R-:W-:-:S02]  /*d36f0*/  ISETP.LT.AND P5, PT, R16, UR4, !P0 ;  /* 0x0000000410007c0c */ /* 0x000fc4000c7a1270 */
[C---:B----4-:R-:W-:Y:S01]  /*d3700*/  PRMT R0, R26.reuse, 0x7770, RZ ;  /* 0x000077701a007816 */ /* 0x050fe200000000ff */
[----:B------:R-:W3:Y:S04]  /*d3710*/  LDL.LU R25, [R1+0x268] ;  /* 0x0002680001197983 */ /* 0x000ee80000300800 */
[----:B------:R0:W-:Y:S04]  /*d3720*/  @P2 STG.E.U8 desc[UR24][R20.64], R5 ;  /* 0x0000000514002986 */ /* 0x0001e8000c101118 */
[----:B------:R-:W4:Y:S04]  /*d3730*/  LDL.LU.64 R28, [R1+0x1250] ;  /* 0x00125000011c7983 */ /* 0x000f280000300a00 */
[----:B------:R1:W-:Y:S01]  /*d3740*/  @P4 STG.E.U8 desc[UR24][R10.64], R0 ;  /* 0x000000000a004986 */ /* 0x0003e2000c101118 */
[----:B------:R-:W-:Y:S01]  /*d3750*/  ISETP.LT.AND P6, PT, R27, UR5, !P0 ;  /* 0x000000051b007c0c */ /* 0x000fe2000c7c1270 */
[----:B------:R-:W-:Y:S01]  /*d3760*/  ULDC UR4, c[0x0][0x228] ;  /* 0x00008a0000047ab9 */ /* 0x000fe20000000800 */
[----:B------:R-:W-:Y:S01]  /*d3770*/  ULDC UR5, c[0x0][0x228] ;  /* 0x00008a0000057ab9 */ /* 0x000fe20000000800 */
[----:B0-----:R-:W3:Y:S04]  /*d3780*/  LDL.LU.64 R4, [R1+0x1210] ;  /* 0x0012100001047983 */ /* 0x001ee80000300a00 */
[----:B------:R-:W4:Y:S01]  /*d3790*/  LDL.LU.64 R20, [R1+0x1280] ;  /* 0x0012800001147983 */ /* 0x000f220000300a00 */
[----:B-1----:R-:W-:-:S03]  /*d37a0*/  PRMT R0, R26, 0x7771, RZ ;  /* 0x000077711a007816 */ /* 0x002fc600000000ff */
[----:B------:R-:W4:Y:S04]  /*d37b0*/  LDL.LU.64 R12, [R1+0x1278] ;  /* 0x00127800010c7983 */ /* 0x000f280000300a00 */
[----:B------:R-:W4:Y:S04]  /*d37c0*/  LDL.LU.64 R6, [R1+0x1290] ;  /* 0x0012900001067983 */ /* 0x000f280000300a00 */
[----:B------:R-:W4:Y:S04]  /*d37d0*/  LDL.LU.64 R10, [R1+0x1270] ;  /* 0x00127000010a7983 */ /* 0x000f280000300a00 */
[----:B------:R-:W4:Y:S04]  /*d37e0*/  LDL.LU R24, [R1+0x2b8] ;  /* 0x0002b80001187983 */ /* 0x000f280000300800 */
        /* <DEDUP_REMOVED lines=8> */
[----:B---3--:R0:W-:Y:S01]  /*d3870*/  @P6 STG.E.U8 desc[UR24][R4.64], R2 ;  /* 0x0000000204006986 */ /* 0x0081e2000c101118 */
[----:B------:R-:W-:Y:S02]  /*d3880*/  PRMT R0, R26, 0x7773, RZ ;  /* 0x000077731a007816 */ /* 0x000fe400000000ff */
[----:B------:R-:W-:Y:S01]  /*d3890*/  ISETP.LT.AND P6, PT, R19, UR5, !P0 ;  /* 0x0000000513007c0c */ /* 0x000fe2000c7c1270 */
[----:B------:R-:W-:Y:S01]  /*d38a0*/  ULDC UR4, c[0x0][0x228] ;  /* 0x00008a0000047ab9 */ /* 0x000fe20000000800 */
[----:B------:R-:W-:Y:S01]  /*d38b0*/  ULDC UR5, c[0x0][0x228] ;  /* 0x00008a0000057ab9 */ /* 0x000fe20000000800 */
[----:B------:R-:W-:Y:S01]  /*d38c0*/  ISETP.LT.AND P0, PT, R17, UR4, !P0 ;  /* 0x0000000411007c0c */ /* 0x000fe2000c701270 */
[----:B------:R-:W-:Y:S01]  /*d38d0*/  ULDC UR4, c[0x0][0x228] ;  /* 0x00008a0000047ab9 */ /* 0x000fe20000000800 */
[----:B0-----:R-:W-:Y:S01]  /*d38e0*/  PRMT R2, R25, 0x7770, RZ ;  /* 0x0000777019027816 */ /* 0x001fe200000000ff */
[----:B------:R-:W3:Y:S04]  /*d38f0*/  LDL.LU.64 R4, [R1+0x12b8] ;  /* 0x0012b80001047983 */ /* 0x000ee80000300a00 */
[----:B--2---:R0:W-:Y:S01]  /*d3900*/  @P2 STG.E.U8 desc[UR24][R14.64], R0 ;  /* 0x000000000e002986 */ /* 0x0041e2000c101118 */
[----:B------:R-:W-:-:S03]  /*d3910*/  ISETP.LT.AND P2, PT, R18, UR4, !P3 ;  /* 0x0000000412007c0c */ /* 0x000fc6000df41270 */
[----:B----4-:R1:W-:Y:S01]  /*d3920*/  @P4 STG.E.U8 desc[UR24][R28.64], R2 ;  /* 0x000000021c004986 */ /* 0x0103e2000c101118 */
[----:B------:R-:W-:Y:S01]  /*d3930*/  ULDC UR4, c[0x0][0x228] ;  /* 0x00008a0000047ab9 */ /* 0x000fe20000000800 */
[C---:B0-----:R-:W-:Y:S02]  /*d3940*/  PRMT R0, R25.reuse, 0x7771, RZ ;  /* 0x0000777119007816 */ /* 0x041fe400000000ff */
[----:B------:R-:W2:Y:S01]  /*d3950*/  LDL.LU.64 R14, [R1+0x12c8] ;  /* 0x0012c800010e7983 */ /* 0x000ea20000300a00 */
[----:B-1----:R-:W-:-:S03]  /*d3960*/  PRMT R2, R25, 0x7772, RZ ;  /* 0x0000777219027816 */ /* 0x002fc600000000ff */
[----:B------:R-:W4:Y:S04]  /*d3970*/  LDL.LU.64 R28, [R1+0x12f0] ;  /* 0x0012f000011c7983 */ /* 0x000f280000300a00 */
[----:B------:R0:W-:Y:S04]  /*d3980*/  @P5 STG.E.U8 desc[UR24][R20.64], R0 ;  /* 0x0000000014005986 */ /* 0x0001e8000c101118 */
[----:B------:R1:W-:Y:S01]  /*d3990*/  @P6 STG.E.U8 desc[UR24][R12.64], R2 ;  /* 0x000000020c006986 */ /* 0x0003e2000c101118 */
[----:B0-----:R-:W-:Y:S02]  /*d39a0*/  PRMT R0, R25, 0x7773, RZ ;  /* 0x0000777319007816 */ /* 0x001fe400000000ff */
[----:B-1----:R-:W-:Y:S01]  /*d39b0*/  PRMT R2, R24, 0x7770, RZ ;  /* 0x0000777018027816 */ /* 0x002fe200000000ff */
[----:B------:R-:W4:Y:S04]  /*d39c0*/  LDL.LU.64 R20, [R1+0x12e8] ;  /* 0x0012e80001147983 */ /* 0x000f280000300a00 */
[----:B------:R-:W2:Y:S04]  /*d39d0*/  LDL.LU R12, [R1+0x3b80] ;  /* 0x003b8000010c7983 */ /* 0x000ea80000300800 */
[----:B------:R0:W-:Y:S04]  /*d39e0*/  @P0 STG.E.U8 desc[UR24][R6.64], R0 ;  /* 0x0000000006000986 */ /* 0x0001e8000c101118 */
[----:B------:R1:W-:Y:S04]  /*d39f0*/  @P2 STG.E.U8 desc[UR24][R10.64], R2 ;  /* 0x000000020a002986 */ /* 0x0003e8000c101118 */
[----:B0-----:R-:W4:Y:S04]  /*d3a00*/  LDL.LU.64 R6, [R1+0x3b78] ;  /* 0x003b780001067983 */ /* 0x001f280000300a00 */
[----:B-1----:R-:W2:Y:S01]  /*d3a10*/  LDL.LU.64 R10, [R1+0x1330] ;  /* 0x00133000010a7983 */ /* 0x002ea20000300a00 */
[----:B------:R-:W-:Y:S01]  /*d3a20*/  ISETP.LT.AND P4, PT, R16, UR4, !P3 ;  /* 0x0000000410007c0c */ /* 0x000fe2000df81270 */
[----:B------:R-:W-:Y:S01]  /*d3a30*/  ULDC UR4, c[0x0][0x228] ;  /* 0x00008a0000047ab9 */ /* 0x000fe20000000800 */
[----:B------:R-:W-:-:S02]  /*d3a40*/  ISETP.LT.AND P5, PT, R27, UR5, !P3 ;  /* 0x000000051b007c0c */ /* 0x000fc4000dfa1270 */
[----:B------:R-:W-:Y:S02]  /*d3a50*/  ISETP.LT.AND P2, PT, R8, UR4, !P3 ;  /* 0x0000000408007c0c */ /* 0x000fe4000df41270 */
[----:B------:R-:W-:Y:S01]  /*d3a60*/  PRMT R2, R24, 0x7771, RZ ;  /* 0x0000777118027816 */ /* 0x000fe200000000ff */
[----:B------:R-:W-:Y:S01]  /*d3a70*/  ULDC UR4, c[0x0][0x228] ;  /* 0x00008a0000047ab9 */ /* 0x000fe20000000800 */
[----:B------:R-:W-:Y:S01]  /*d3a80*/  ULDC UR5, c[0x0][0x228] ;  /* 0x00008a0000057ab9 */ /* 0x000fe20000000800 */
[----:B------:R-:W-:Y:S01]  /*d3a90*/  ISETP.LT.AND P6, PT, R23, UR4, !P3 ;  /* 0x0000000417007c0c */ /* 0x000fe2000dfc1270 */
[----:B------:R-:W-:-:S03]  /*d3aa0*/  ULDC UR4, c[0x0][0x228] ;  /* 0x00008a0000047ab9 */ /* 0x000fc60000000800 */
[----:B---3--:R-:W-:Y:S04]  /*d3ab0*/  @P4 STG.E.U8 desc[UR24][R4.64], R2 ;  /* 0x0000000204004986 */ /* 0x008fe8000c101118 */
[----:B--2---:R0:W-:Y:S04]  /*d3ac0*/  STL.64 [R1+0x3b70], R10 ;  /* 0x003b700a01007387 */ /* 0x0041e80000100a00 */
[----:B0-----:R-:W2:Y:S01]  /*d3ad0*/  LDL.LU.64 R10, [R1+0x1320] ;  /* 0x00132000010a7983 */ /* 0x001ea20000300a00 */
[----:B------:R-:W-:Y:S01]  /*d3ae0*/  VIADD R0, R12, 0x7f ;  /* 0x0000007f0c007836 */ /* 0x000fe20000000000 */
[----:B------:R-:W-:-:S02]  /*d3af0*/  PRMT R2, R24, 0x7773, RZ ;  /* 0x0000777318027816 */ /* 0x000fc400000000ff */
[----:B------:R-:W3:Y:S04]  /*d3b00*/  LDL.LU.64 R12, [R1+0x1328] ;  /* 0x00132800010c7983 */ /* 0x000ee80000300a00 */
[----:B------:R-:W3:Y:S01]  /*d3b10*/  LDL.LU R9, [R1+0x28c] ;  /* 0x00028c0001097983 */ /* 0x000ee20000300800 */
[----:B------:R-:W-:Y:S02]  /*d3b20*/  ISETP.GE.AND P0, PT, R0, UR7, PT ;  /* 0x0000000700007c0c */ /* 0x000fe4000bf06270 */
[----:B------:R-:W-:Y:S02]  /*d3b30*/  PRMT R0, R24, 0x7772, RZ ;  /* 0x0000777218007816 */ /* 0x000fe400000000ff */
[----:B------:R-:W3:Y:S04]  /*d3b40*/  LDL.LU.64 R24, [R1+0x1318] ;  /* 0x0013180001187983 */ /* 0x000ee80000300a00 */
[----:B------:R0:W-:Y:S04]  /*d3b50*/  @P5 STG.E.U8 desc[UR24][R14.64], R0 ;  /* 0x000000000e005986 */ /* 0x0001e8000c101118 */
[----:B----4-:R-:W-:Y:S01]  /*d3b60*/  @P2 STG.E.U8 desc[UR24][R28.64], R2 ;  /* 0x000000021c002986 */ /* 0x010fe2000c101118 */
[----:B------:R-:W-:Y:S01]  /*d3b70*/  ISETP.LT.AND P2, PT, R22, UR4, !P3 ;  /* 0x0000000416007c0c */ /* 0x000fe2000df41270 */
[----:B------:R-:W-:Y:S01]  /*d3b80*/  ULDC UR4, c[0x0][0x228] ;  /* 0x00008a0000047ab9 */ /* 0x000fe20000000800 */
[----:B0-----:R-:W-:-:S05]  /*d3b90*/  PRMT R0, R6, 0x7770, RZ ;  /* 0x0000777006007816 */ /* 0x001fca00000000ff */
[----:B------:R0:W-:Y:S02]  /*d3ba0*/  @P6 STG.E.U8 desc[UR24][R20.64], R0 ;  /* 0x0000000014006986 */ /* 0x0001e4000c101118 */
[----:B0-----:R-:W-:Y:S02]  /*d3bb0*/  PRMT R0, R6, 0x7771, RZ ;  /* 0x0000777106007816 */ /* 0x001fe400000000ff */
[----:B------:R-:W4:Y:S04]  /*d3bc0*/  LDL.LU.64 R20, [R1+0x1310] ;  /* 0x0013100001147983 */ /* 0x000f280000300a00 */
[----:B------:R-:W4:Y:S04]  /*d3bd0*/  LDL.LU.64 R4, [R1+0x1308] ;  /* 0x0013080001047983 */ /* 0x000f280000300a00 */
[----:B------:R-:W4:Y:S04]  /*d3be0*/  LDL.LU R26, [R1+0x26c] ;  /* 0x00026c00011a7983 */ /* 0x000f280000300800 */
[----:B------:R-:W4:Y:S04]  /*d3bf0*/  LDL.LU.64 R14, [R1+0x12e0] ;  /* 0x0012e000010e7983 */ /* 0x000f280000300a00 */
[----:B------:R-:W4:Y:S04]  /*d3c00*/  LDL.LU.64 R28, [R1+0x1228] ;  /* 0x00122800011c7983 */ /* 0x000f280000300a00 */
[----:B--2---:R0:W-:Y:S04]  /*d3c10*/  @P2 STG.E.U8 desc[UR24][R10.64], R0 ;  /* 0x000000000a002986 */ /* 0x0041e8000c101118 */
[----:B0-----:R-:W2:Y:S01]  /*d3c20*/  LDL.LU.64 R10, [R1+0x3b70] ;  /* 0x003b7000010a7983 */ /* 0x001ea20000300a00 */
[----:B------:R-:W-:Y:S01]  /*d3c30*/  ISETP.LT.AND P4, PT, R19, UR4, !P3 ;  /* 0x0000000413007c0c */ /* 0x000fe2000df81270 */
[----:B------:R-:W-:Y:S01]  /*d3c40*/  ULDC UR4, c[0x0][0x228] ;  /* 0x00008a0000047ab9 */ /* 0x000fe20000000800 */
[----:B------:R-:W-:-:S02]  /*d3c50*/  ISETP.LT.AND P3, PT, R17, UR5, !P3 ;  /* 0x0000000511007c0c */ /* 0x000fc4000df61270 */
[----:B------:R-:W-:Y:S01]  /*d3c60*/  ISETP.LT.AND P6, PT, R18, UR4, !P1 ;  /* 0x0000000412007c0c */ /* 0x000fe2000cfc1270 */
[----:B------:R-:W-:Y:S01]  /*d3c70*/  ULDC UR4, c[0x0][0x228] ;  /* 0x00008a0000047ab9 */ /* 0x000fe20000000800 */
[----:B------:R-:W-:Y:S02]  /*d3c80*/  PRMT R2, R6, 0x7772, RZ ;  /* 0x0000777206027816 */ /* 0x000fe400000000ff */
[----:B------:R-:W-:Y:S02]  /*d3c90*/  ISETP.LT.AND P2, PT, R16, UR4, !P1 ;  /* 0x0000000410007c0c */ /* 0x000fe4000cf41270 */
[----:B------:R-:W-:Y:S02]  /*d3ca0*/  PRMT R6, R6, 0x7773, RZ ;  /* 0x0000777306067816 */ /* 0x000fe400000000ff */
[C---:B---3--:R-:W-:Y:S02]  /*d3cb0*/  PRMT R0, R9.reuse, 0x7770, RZ ;  /* 0x0000777009007816 */ /* 0x048fe400000000ff */
[----:B------:R-:W-:Y:S01]  /*d3cc0*/  ISETP.LT.AND P5, PT, R18, UR6, !P0 ;  /* 0x0000000612007c0c */ /* 0x000fe2000c7a1270 */
[----:B------:R-:W-:Y:S01]  /*d3cd0*/  ULDC UR4, c[0x0][0x228] ;  /* 0x00008a0000047ab9 */ /* 0x000fe20000000800 */
[----:B------:R-:W-:Y:S01]  /*d3ce0*/  ULDC UR5, c[0x0][0x228] ;  /* 0x00008a0000057ab9 */ /* 0x000fe20000000800 */
[----:B--2---:R0:W-:Y:S04]  /*d3cf0*/  @P4 STG.E.U8 desc[UR24][R10.64], R2 ;  /* 0x000000020a004986 */ /* 0x0041e8000c101118 */
[----:B------:R1:W-:Y:S04]  /*d3d00*/  @P3 STG.E.U8 desc[UR24][R12.64], R6 ;  /* 0x000000060c003986 */ /* 0x0003e8000c101118 */
[----:B------:R2:W-:Y:S04]  /*d3d10*/  @P6 STG.E.U8 desc[UR24][R24.64], R0 ;  /* 0x0000000018006986 */ /* 0x0005e8000c101118 */
[----:B0-----:R-:W3:Y:S04]  /*d3d20*/  LDL.LU.64 R10, [R1+0xfc0] ;  /* 0x000fc000010a7983 */ /* 0x001ee80000300a00 */
[----:B-1----:R-:W3:Y:S04]  /*d3d30*/  LDL.LU.64 R12, [R1+0xb60] ;  /* 0x000b6000010c7983 */ /* 0x002ee80000300a00 */
[----:B--2---:R-:W2:Y:S01]  /*d3d40*/  LDL.LU.64 R24, [R1+0x3e8] ;  /* 0x0003e80001187983 */ /* 0x004ea20000300a00 */
[----:B------:R-:W-:-:S03]  /*d3d50*/  PRMT R0, R9, 0x7771, RZ ;  /* 0x0000777109007816 */ /* 0x000fc600000000ff */
[----:B------:R-:W2:Y:S04]  /*d3d60*/  LDL.LU R18, [R1+0x2bc] ;  /* 0x0002bc0001127983 */ /* 0x000ea80000300800 */
[----:B----4-:R0:W-:Y:S04]  /*d3d70*/  @P2 STG.E.U8 desc[UR24][R20.64], R0 ;  /* 0x0000000014002986 */ /* 0x0101e8000c101118 */
[----:B0-----:R-:W4:Y:S01]  /*d3d80*/  LDL.LU.64 R20, [R1+0x1368] ;  /* 0x0013680001147983 */ /* 0x001f220000300a00 */
[----:B------:R-:W-:Y:S01]  /*d3d90*/  ISETP.LT.AND P3, PT, R27, UR4, !P1 ;  /* 0x000000041b007c0c */ /* 0x000fe2000cf61270 */
[----:B------:R-:W-:-:S02]  /*d3da0*/  ULDC UR4, c[0x0][0x228] ;  /* 0x00008a0000047ab9 */ /* 0x000fc40000000800 */
[----:B------:R-:W-:Y:S02]  /*d3db0*/  ISETP.LT.AND P4, PT, R8, UR4, !P1 ;  /* 0x0000000408007c0c */ /* 0x000fe4000cf81270 */
[----:B------:R-:W-:Y:S02]  /*d3dc0*/  ISETP.LT.AND P6, PT, R23, UR5, !P1 ;  /* 0x0000000517007c0c */ /* 0x000fe4000cfc1270 */
[C---:B------:R-:W-:Y:S01]  /*d3dd0*/  PRMT R0, R9.reuse, 0x7772, RZ ;  /* 0x0000777209007816 */ /* 0x040fe200000000ff */
[----:B------:R-:W-:Y:S01]  /*d3de0*/  ULDC UR4, c[0x0][0x228] ;  /* 0x00008a0000047ab9 */ /* 0x000fe20000000800 */
[----:B------:R-:W-:Y:S02]  /*d3df0*/  PRMT R2, R9, 0x7773, RZ ;  /* 0x0000777309027816 */ /* 0x000fe400000000ff */
[----:B------:R-:W-:Y:S01]  /*d3e00*/  ISETP.LT.AND P2, PT, R16, UR4, !P0 ;  /* 0x0000000410007c0c */ /* 0x000fe2000c741270 */
[----:B------:R-:W-:Y:S01]  /*d3e10*/  ULDC UR4, c[0x0][0x228] ;  /* 0x00008a0000047ab9 */ /* 0x000fe20000000800 */
[----:B------:R-:W-:Y:S01]  /*d3e20*/  PRMT R3, R26, 0x7773, RZ ;  /* 0x000077731a037816 */ /* 0x000fe200000000ff */
[----:B------:R-:W-:Y:S01]  /*d3e30*/  ULDC UR5, c[0x0][0x228] ;  /* 0x00008a0000057ab9 */ /* 0x000fe20000000800 */
[----:B------:R0:W-:Y:S01]  /*d3e40*/  @P3 STG.E.U8 desc[UR24][R4.64], R0 ;  /* 0x0000000004003986 */ /* 0x0001e2000c101118 */
[----:B------:R-:W-:Y:S01]  /*d3e50*/  ISETP.LT.AND P3, PT, R22, UR4, !P1 ;  /* 0x0000000416007c0c */ /* 0x000fe2000cf61270 */
[----:B------:R-:W-:-:S02]  /*d3e60*/  ULDC UR4, c[0x0][0x228] ;  /* 0x00008a0000047ab9 */ /* 0x000fc40000000800 */
[----:B------:R1:W-:Y:S01]  /*d3e70*/  @P4 STG.E.U8 desc[UR24][R14.64], R2 ;  /* 0x000000020e004986 */ /* 0x0003e2000c101118 */
[----:B------:R-:W-:Y:S01]  /*d3e80*/  ISETP.LT.AND P4, PT, R19, UR4, !P1 ;  /* 0x0000000413007c0c */ /* 0x000fe2000cf81270 */
[----:B------:R-:W-:Y:S02]  /*d3e90*/  ULDC UR4, c[0x0][0x228] ;  /* 0x00008a0000047ab9 */ /* 0x000fe40000000800 */
[----:B------:R-:W-:Y:S01]  /*d3ea0*/  ISETP.LT.AND P1, PT, R17, UR4, !P1 ;  /* 0x0000000411007c0c */ /* 0x000fe2000cf21270 */
[----:B------:R-:W-:Y:S01]  /*d3eb0*/  ULDC UR4, c[0x0][0x228] ;  /* 0x00008a0000047ab9 */ /* 0x000fe20000000800 */
[----:B0-----:R-:W-:-:S05]  /*d3ec0*/  PRMT R0, R26, 0x7770, RZ ;  /* 0x000077701a007816 */ /* 0x001fca00000000ff */
[----:B------:R0:W-:Y:S01]  /*d3ed0*/  @P6 STG.E.U8 desc[UR24][R28.64], R0 ;  /* 0x000000001c006986 */ /* 0x0001e2000c101118 */
[C---:B-1----:R-:W-:Y:S02]  /*d3ee0*/  PRMT R2, R26.reuse, 0x7772, RZ ;  /* 0x000077721a027816 */ /* 0x042fe400000000ff */
[----:B0-----:R-:W-:Y:S02]  /*d3ef0*/  PRMT R0, R26, 0x7771, RZ ;  /* 0x000077711a007816 */ /* 0x001fe400000000ff */
[----:B------:R-:W-:-:S03]  /*d3f00*/  ISETP.LT.AND P6, PT, R27, UR5, !P0 ;  /* 0x000000051b007c0c */ /* 0x000fc6000c7c1270 */
[----:B---3--:R0:W-:Y:S01]  /*d3f10*/  @P3 STG.E.U8 desc[UR24][R10.64], R0 ;  /* 0x000000000a003986 */ /* 0x0081e2000c101118 */
[----:B------:R-:W-:Y:S01]  /*d3f20*/  ISETP.LT.AND P3, PT, R8, UR4, !P0 ;  /* 0x0000000408007c0c */ /* 0x000fe2000c761270 */
[----:B------:R-:W-:Y:S02]  /*d3f30*/  ULDC UR4, c[0x0][0x228] ;  /* 0x00008a0000047ab9 */ /* 0x000fe40000000800 */
[----:B------:R1:W-:Y:S01]  /*d3f40*/  @P4 STG.E.U8 desc[UR24][R12.64], R2 ;  /* 0x000000020c004986 */ /* 0x0003e2000c101118 */
[----:B------:R-:W-:Y:S02]  /*d3f50*/  ISETP.LT.AND P4, PT, R23, UR4, !P0 ;  /* 0x0000000417007c0c */ /* 0x000fe4000c781270 */
[----:B--2---:R-:W-:Y:S01]  /*d3f60*/  PRMT R4, R18, 0x7770, RZ ;  /* 0x0000777012047816 */ /* 0x004fe200000000ff */
[----:B------:R-:W-:Y:S01]  /*d3f70*/  ULDC UR4, c[0x0][0x228] ;  /* 0x00008a0000047ab9 */ /* 0x000fe20000000800 */
[----:B------:R2:W-:Y:S01]  /*d3f80*/  @P1 STG.E.U8 desc[UR24][R24.64], R3 ;  /* 0x0000000318001986 */ /* 0x0005e2000c101118 */
[----:B------:R-:W-:Y:S01]  /*d3f90*/  ISETP.LT.AND P1, PT, R22, UR4, !P0 ;  /* 0x0000000416007c0c */ /* 0x000fe2000c721270 */
[----:B------:R-:W-:Y:S01]  /*d3fa0*/  ULDC UR4, c[0x0][0x228] ;  /* 0x00008a0000047ab9 */ /* 0x000fe20000000800 */
[----:B------:R-:W-:-:S02]  /*d3fb0*/  PRMT R5, R18, 0x7772, RZ ;  /* 0x0000777212057816 */ /* 0x000fc400000000ff */
[C---:B0-----:R-:W-:Y:S02]  /*d3fc0*/  PRMT R0, R18.reuse, 0x7771, RZ ;  /* 0x0000777112007816 */ /* 0x041fe400000000ff */
[----:B-1----:R-:W-:Y:S01]  /*d3fd0*/  PRMT R2, R18, 0x7773, RZ ;  /* 0x0000777312027816 */ /* 0x002fe200000000ff */
[----:B----4-:R0:W-:Y:S01]  /*d3fe0*/  @P5 STG.E.U8 desc[UR24][R20.64], R4 ;  /* 0x0000000414005986 */ /* 0x0101e2000c101118 */
[----:B------:R-:W-:-:S03]  /*d3ff0*/  ISETP.LT.AND P5, PT, R19, UR4, !P0 ;  /* 0x0000000413007c0c */ /* 0x000fc6000c7a1270 */
[----:B------:R-:W3:Y:S04]  /*d4000*/  LDL.LU.64 R26, [R1+0x1348] ;  /* 0x00134800011a7983 */ /* 0x000ee80000300a00 */
[----:B------:R-:W4:Y:S04]  /*d4010*/  LDL.LU.64 R12, [R1+0x1300] ;  /* 0x00130000010c7983 */ /* 0x000f280000300a00 */
[----:B--2---:R-:W2:Y:S04]  /*d4020*/  LDL.LU.64 R24, [R1+0x12a0] ;  /* 0x0012a00001187983 */ /* 0x004ea80000300a00 */
[----:B------:R-:W2:Y:S04]  /*d4030*/  LDL.LU.64 R22, [R1+0x1100] ;  /* 0x0011000001167983 */ /* 0x000ea80000300a00 */
[----:B0-----:R-:W2:Y:S04]  /*d4040*/  LDL.LU.64 R20, [R1+0xd90] ;  /* 0x000d900001147983 */ /* 0x001ea80000300a00 */
[----:B------:R-:W2:Y:S01]  /*d4050*/  LDL.LU.64 R18, [R1+0x850] ;  /* 0x0008500001127983 */ /* 0x000ea20000300a00 */
[----:B------:R-:W-:-:S02]  /*d4060*/  ISETP.LT.AND P0, PT, R17, UR4, !P0 ;  /* 0x0000000411007c0c */ /* 0x000fc4000c701270 */
[C---:B------:R-:W-:Y:S02]  /*d4070*/  PRMT R3, R7.reuse, 0x7770, RZ ;  /* 0x0000777007037816 */ /* 0x040fe400000000ff */
[C---:B------:R-:W-:Y:S02]  /*d4080*/  PRMT R4, R7.reuse, 0x7771, RZ ;  /* 0x0000777107047816 */ /* 0x040fe400000000ff */
[C---:B------:R-:W-:Y:S02]  /*d4090*/  PRMT R6, R7.reuse, 0x7772, RZ ;  /* 0x0000777207067816 */ /* 0x040fe400000000ff */
[----:B------:R-:W-:Y:S01]  /*d40a0*/  PRMT R7, R7, 0x7773, RZ ;  /* 0x0000777307077816 */ /* 0x000fe200000000ff */
[----:B---3--:R0:W-:Y:S04]  /*d40b0*/  @P2 STG.E.U8 desc[UR24][R26.64], R0 ;  /* 0x000000001a002986 */ /* 0x0081e8000c101118 */
[----:B----4-:R0:W-:Y:S04]  /*d40c0*/  @P6 STG.E.U8 desc[UR24][R12.64], R5 ;  /* 0x000000050c006986 */ /* 0x0101e8000c101118 */
[----:B--2---:R0:W-:Y:S04]  /*d40d0*/  @P3 STG.E.U8 desc[UR24][R24.64], R2 ;  /* 0x0000000218003986 */ /* 0x0041e8000c101118 */
[----:B------:R0:W-:Y:S04]  /*d40e0*/  @P4 STG.E.U8 desc[UR24][R22.64], R3 ;  /* 0x0000000316004986 */ /* 0x0001e8000c101118 */
[----:B------:R0:W-:Y:S04]  /*d40f0*/  @P1 STG.E.U8 desc[UR24][R20.64], R4 ;  /* 0x0000000414001986 */ /* 0x0001e8000c101118 */
[----:B------:R0:W-:Y:S01]  /*d4100*/  @P5 STG.E.U8 desc[UR24][R18.64], R6 ;  /* 0x0000000612005986 */ /* 0x0001e2000c101118 */
[----:B------:R-:W-:Y:S05]  /*d4110*/  @!P0 EXIT ;  /* 0x000000000000894d */ /* 0x000fea0003800000 */
[----:B0-----:R-:W2:Y:S04]  /*d4120*/  LDL.LU.64 R18, [R1+0x520] ;  /* 0x0005200001127983 */ /* 0x001ea80000300a00 */
[----:B--2---:R-:W-:Y:S01]  /*d4130*/  STG.E.U8 desc[UR24][R18.64], R7 ;  /* 0x0000000712007986 */ /* 0x004fe2000c101118 */
[----:B------:R-:W-:Y:S05]  /*d4140*/  EXIT ;  /* 0x000000000000794d */ /* 0x000fea0003800000 */
.L_x_3:
[----:B------:R-:W-:-:S00]  /*d4150*/  BRA `(.L_x_3) ;  /* 0xfffffffc00fc7947 */ /* 0x000fc0000383ffff */
[----:B------:R-:W-:-:S00]  /*d4160*/  NOP ;  /* 0x0000000000007918 */ /* 0x000fc00000000000 */
        /* <DEDUP_REMOVED lines=9> */
.L_x_4:


//--------------------- .nv.shared.matmul_kernel  --------------------------
	.section	.nv.shared.matmul_kernel,"aw",@nobits
	.sectionflags	@""
	.align	16
	.zero		1024


//--------------------- .nv.shared.reserved.0     --------------------------
	.section	.nv.shared.reserved.0,"aw",@nobits
	.weak		__nv_reservedSMEM_offset_0_alias
	.size		__nv_reservedSMEM_offset_0_alias, 0, 0
	.other		__nv_reservedSMEM_offset_0_alias,@"STO_CUDA_RESERVED_SHARED STV_DEFAULT"
__nv_reservedSMEM_offset_0_alias:
	.zero		0


//--------------------- .nv.constant0.matmul_kernel --------------------------
	.section	.nv.constant0.matmul_kernel,"a",@progbits
	.sectionflags	@""
	.align	4
.nv.constant0.matmul_kernel:
	.zero		608


//--------------------- SYMBOLS --------------------------

	.type		.nv.reservedSmem.offset0,@object
	.size		.nv.reservedSmem.offset0,0x4
